	.target	sm_90a

	.elftype	@"ET_EXEC"


//--------------------- .note.nv.tkinfo           --------------------------
	.section	.note.nv.tkinfo,"",@"SHT_NOTE"
	.sectionflags	@"SHF_NOTE_NV_TKINFO"
	.tkinfo
        /*0018*/ 	.word	0x00000002
        /*0030*/ 	.string	""
        /*0030*/ 	.string	"ptxas"
        /*0030*/ 	.string	"Cuda compilation tools, release 13.0, V13.0.88"
        /*0030*/ 	.string	"Build cuda_13.0.r13.0/compiler.36424714_0"
        /*0030*/ 	.string	"-v  -suppress-debug-info  -lineinfo  -arch sm_90a "



//--------------------- .note.nv.cuinfo           --------------------------
	.section	.note.nv.cuinfo,"",@"SHT_NOTE"
	.sectionflags	@"SHF_NOTE_NV_CUINFO"
        /*0018*/ 	.short	0x0002
        /*001a*/ 	.short	0x005a
        /*001c*/ 	.short	0x0082
	.zero		2


//--------------------- .nv.info                  --------------------------
	.section	.nv.info,"",@"SHT_CUDA_INFO"
	.align	4


	//----- nvinfo : EIATTR_REGCOUNT
	.align		4
        /*0000*/ 	.byte	0x04, 0x2f
        /*0002*/ 	.short	(.L_1 - .L_0)
	.align		4
.L_0:
        /*0004*/ 	.word	index@(matmul_kernel)
        /*0008*/ 	.word	0x000000ff


	//----- nvinfo : EIATTR_FRAME_SIZE
	.align		4
.L_1:
        /*000c*/ 	.byte	0x04, 0x11
        /*000e*/ 	.short	(.L_3 - .L_2)
	.align		4
.L_2:
        /*0010*/ 	.word	index@(matmul_kernel)
        /*0014*/ 	.word	0x000012d0


	//----- nvinfo : EIATTR_MIN_STACK_SIZE
	.align		4
.L_3:
        /*0018*/ 	.byte	0x04, 0x12
        /*001a*/ 	.short	(.L_5 - .L_4)
	.align		4
.L_4:
        /*001c*/ 	.word	index@(matmul_kernel)
        /*0020*/ 	.word	0x000012d0
.L_5:


//--------------------- .nv.compat                --------------------------
	.section	.nv.compat,"",@"SHT_CUDA_COMPAT_INFO"
	.align	4
        /*0000*/ 	.byte	0x02, 0x09, 0x01, 0x00, 0x02, 0x02, 0x04, 0x00, 0x02, 0x05, 0x05, 0x00, 0x03, 0x07, 0x01, 0x01
        /*0010*/ 	.byte	0x02, 0x03, 0x00, 0x00, 0x02, 0x06, 0x01, 0x00, 0x04, 0x0b, 0x08, 0x00, 0x00, 0x00, 0x00, 0x00
        /*0020*/ 	.byte	0x00, 0x00, 0x00, 0x00


//--------------------- .nv.info.matmul_kernel    --------------------------
	.section	.nv.info.matmul_kernel,"",@"SHT_CUDA_INFO"
	.sectionflags	@""
	.align	4


	//----- nvinfo : EIATTR_CUDA_API_VERSION
	.align		4
        /*0000*/ 	.byte	0x04, 0x37
        /*0002*/ 	.short	(.L_7 - .L_6)
.L_6:
        /*0004*/ 	.word	0x00000082


	//----- nvinfo : EIATTR_KPARAM_INFO
	.align		4
.L_7:
        /*0008*/ 	.byte	0x04, 0x17
        /*000a*/ 	.short	(.L_9 - .L_8)
.L_8:
        /*000c*/ 	.word	0x00000000
        /*0010*/ 	.short	0x000d
        /*0012*/ 	.short	0x0048
        /*0014*/ 	.byte	0x00, 0xf4, 0x21, 0x00


	//----- nvinfo : EIATTR_KPARAM_INFO
	.align		4
.L_9:
        /*0018*/ 	.byte	0x04, 0x17
        /*001a*/ 	.short	(.L_11 - .L_10)
.L_10:
        /*001c*/ 	.word	0x00000000
        /*0020*/ 	.short	0x000c
        /*0022*/ 	.short	0x0040
        /*0024*/ 	.byte	0x00, 0xf4, 0x21, 0x00


	//----- nvinfo : EIATTR_KPARAM_INFO
	.align		4
.L_11:
        /*0028*/ 	.byte	0x04, 0x17
        /*002a*/ 	.short	(.L_13 - .L_12)
.L_12:
        /*002c*/ 	.word	0x00000000
        /*0030*/ 	.short	0x000b
        /*0032*/ 	.short	0x0038
        /*0034*/ 	.byte	0x00, 0xf0, 0x11, 0x00


	//----- nvinfo : EIATTR_KPARAM_INFO
	.align		4
.L_13:
        /*0038*/ 	.byte	0x04, 0x17
        /*003a*/ 	.short	(.L_15 - .L_14)
.L_14:
        /*003c*/ 	.word	0x00000000
        /*0040*/ 	.short	0x000a
        /*0042*/ 	.short	0x0034
        /*0044*/ 	.byte	0x00, 0xf0, 0x11, 0x00


	//----- nvinfo : EIATTR_KPARAM_INFO
	.align		4
.L_15:
        /*0048*/ 	.byte	0x04, 0x17
        /*004a*/ 	.short	(.L_17 - .L_16)
.L_16:
        /*004c*/ 	.word	0x00000000
        /*0050*/ 	.short	0x0009
        /*0052*/ 	.short	0x0030
        /*0054*/ 	.byte	0x00, 0xf0, 0x11, 0x00


	//----- nvinfo : EIATTR_KPARAM_INFO
	.align		4
.L_17:
        /*0058*/ 	.byte	0x04, 0x17
        /*005a*/ 	.short	(.L_19 - .L_18)
.L_18:
        /*005c*/ 	.word	0x00000000
        /*0060*/ 	.short	0x0008
        /*0062*/ 	.short	0x002c
        /*0064*/ 	.byte	0x00, 0xf0, 0x11, 0x00


	//----- nvinfo : EIATTR_KPARAM_INFO
	.align		4
.L_19:
        /*0068*/ 	.byte	0x04, 0x17
        /*006a*/ 	.short	(.L_21 - .L_20)
.L_20:
        /*006c*/ 	.word	0x00000000
        /*0070*/ 	.short	0x0007
        /*0072*/ 	.short	0x0028
        /*0074*/ 	.byte	0x00, 0xf0, 0x11, 0x00


	//----- nvinfo : EIATTR_KPARAM_INFO
	.align		4
.L_21:
        /*0078*/ 	.byte	0x04, 0x17
        /*007a*/ 	.short	(.L_23 - .L_22)
.L_22:
        /*007c*/ 	.word	0x00000000
        /*0080*/ 	.short	0x0006
        /*0082*/ 	.short	0x0024
        /*0084*/ 	.byte	0x00, 0xf0, 0x11, 0x00


	//----- nvinfo : EIATTR_KPARAM_INFO
	.align		4
.L_23:
        /*0088*/ 	.byte	0x04, 0x17
        /*008a*/ 	.short	(.L_25 - .L_24)
.L_24:
        /*008c*/ 	.word	0x00000000
        /*0090*/ 	.short	0x0005
        /*0092*/ 	.short	0x0020
        /*0094*/ 	.byte	0x00, 0xf0, 0x11, 0x00


	//----- nvinfo : EIATTR_KPARAM_INFO
	.align		4
.L_25:
        /*0098*/ 	.byte	0x04, 0x17
        /*009a*/ 	.short	(.L_27 - .L_26)
.L_26:
        /*009c*/ 	.word	0x00000000
        /*00a0*/ 	.short	0x0004
        /*00a2*/ 	.short	0x001c
        /*00a4*/ 	.byte	0x00, 0xf0, 0x11, 0x00


	//----- nvinfo : EIATTR_KPARAM_INFO
	.align		4
.L_27:
        /*00a8*/ 	.byte	0x04, 0x17
        /*00aa*/ 	.short	(.L_29 - .L_28)
.L_28:
        /*00ac*/ 	.word	0x00000000
        /*00b0*/ 	.short	0x0003
        /*00b2*/ 	.short	0x0018
        /*00b4*/ 	.byte	0x00, 0xf0, 0x11, 0x00


	//----- nvinfo : EIATTR_KPARAM_INFO
	.align		4
.L_29:
        /*00b8*/ 	.byte	0x04, 0x17
        /*00ba*/ 	.short	(.L_31 - .L_30)
.L_30:
        /*00bc*/ 	.word	0x00000000
        /*00c0*/ 	.short	0x0002
        /*00c2*/ 	.short	0x0010
        /*00c4*/ 	.byte	0x00, 0xf4, 0x21, 0x00


	//----- nvinfo : EIATTR_KPARAM_INFO
	.align		4
.L_31:
        /*00c8*/ 	.byte	0x04, 0x17
        /*00ca*/ 	.short	(.L_33 - .L_32)
.L_32:
        /*00cc*/ 	.word	0x00000000
        /*00d0*/ 	.short	0x0001
        /*00d2*/ 	.short	0x0008
        /*00d4*/ 	.byte	0x00, 0xf4, 0x21, 0x00


	//----- nvinfo : EIATTR_KPARAM_INFO
	.align		4
.L_33:
        /*00d8*/ 	.byte	0x04, 0x17
        /*00da*/ 	.short	(.L_35 - .L_34)
.L_34:
        /*00dc*/ 	.word	0x00000000
        /*00e0*/ 	.short	0x0000
        /*00e2*/ 	.short	0x0000
        /*00e4*/ 	.byte	0x00, 0xf4, 0x21, 0x00


	//----- nvinfo : EIATTR_SPARSE_MMA_MASK
	.align		4
.L_35:
        /*00e8*/ 	.byte	0x03, 0x50
        /*00ea*/ 	.short	0x0000


	//----- nvinfo : EIATTR_MAXREG_COUNT
	.align		4
        /*00ec*/ 	.byte	0x03, 0x1b
        /*00ee*/ 	.short	0x00ff


	//----- nvinfo : EIATTR_NUM_BARRIERS
	.align		4
        /*00f0*/ 	.byte	0x02, 0x4c
        /*00f2*/ 	.byte	0x01
	.zero		1


	//----- nvinfo : EIATTR_ANNOTATIONS
	.align		4
        /*00f4*/ 	.byte	0x04, 0x55
        /*00f6*/ 	.short	(.L_37 - .L_36)


	//   ....[0]....
.L_36:
        /*00f8*/ 	.word	0x00000001
        /*00fc*/ 	.byte	0xa0, 0x01, 0x00, 0x00, 0x01, 0x00, 0x00, 0x00, 0x60, 0x09, 0x00, 0x00, 0x01, 0x00, 0x00, 0x00
        /* <DEDUP_REMOVED lines=2014> */
        /*7eec*/ 	.byte	0xd0, 0x39, 0x03, 0x00, 0x01, 0x00, 0x00, 0x00, 0xe0, 0x39, 0x03, 0x00


	//----- nvinfo : EIATTR_MERCURY_ISA_VERSION
	.align		4
.L_37:
        /*7ef8*/ 	.byte	0x03, 0x5f
        /*7efa*/ 	.short	0x0101


	//----- nvinfo : EIATTR_EXIT_INSTR_OFFSETS
	.align		4
        /*7efc*/ 	.byte	0x04, 0x1c
        /*7efe*/ 	.short	(.L_39 - .L_38)


	//   ....[0]....
.L_38:
        /*7f00*/ 	.word	0x00033d70


	//   ....[1]....
        /*7f04*/ 	.word	0x00033da0


	//----- nvinfo : EIATTR_REQNTID
	.align		4
.L_39:
        /*7f08*/ 	.byte	0x04, 0x10
        /*7f0a*/ 	.short	(.L_41 - .L_40)
.L_40:
        /*7f0c*/ 	.word	0x00000080
        /*7f10*/ 	.word	0x00000001
        /*7f14*/ 	.word	0x00000001


	//----- nvinfo : EIATTR_CBANK_PARAM_SIZE
	.align		4
.L_41:
        /*7f18*/ 	.byte	0x03, 0x19
        /*7f1a*/ 	.short	0x0050


	//----- nvinfo : EIATTR_PARAM_CBANK
	.align		4
        /*7f1c*/ 	.byte	0x04, 0x0a
        /*7f1e*/ 	.short	(.L_43 - .L_42)
	.align		4
.L_42:
        /*7f20*/ 	.word	index@(.nv.constant0.matmul_kernel)
        /*7f24*/ 	.short	0x0210
        /*7f26*/ 	.short	0x0050


	//----- nvinfo : EIATTR_SW_WAR
	.align		4
.L_43:
        /*7f28*/ 	.byte	0x04, 0x36
        /*7f2a*/ 	.short	(.L_45 - .L_44)
.L_44:
        /*7f2c*/ 	.word	0x00000008
.L_45:


//--------------------- .nv.callgraph             --------------------------
	.section	.nv.callgraph,"",@"SHT_CUDA_CALLGRAPH"
	.align	4
	.sectionentsize	8
	.align		4
        /*0000*/ 	.word	0x00000000
	.align		4
        /*0004*/ 	.word	0xffffffff
	.align		4
        /*0008*/ 	.word	0x00000000
	.align		4
        /*000c*/ 	.word	0xfffffffe
	.align		4
        /*0010*/ 	.word	0x00000000
	.align		4
        /*0014*/ 	.word	0xfffffffd
	.align		4
        /*0018*/ 	.word	0x00000000
	.align		4
        /*001c*/ 	.word	0xfffffffc


//--------------------- .text.matmul_kernel       --------------------------
	.section	.text.matmul_kernel,"ax",@progbits
	.align	128
        .global         matmul_kernel
        .type           matmul_kernel,@function
        .size           matmul_kernel,(.L_x_3 - matmul_kernel)
        .other          matmul_kernel,@"STO_CUDA_ENTRY STV_DEFAULT"
matmul_kernel:
.text.matmul_kernel:
[----:B------:R-:W0:Y:S08]  /*0000*/  LDC R1, c[0x0][0x28] ;  /* 0x00000a00ff017b82 */ /* 0x000e300000000800 */
[----:B------:R-:W1:Y:S01]  /*0010*/  LDC.64 R4, c[0x0][0x228] ;  /* 0x00008a00ff047b82 */ /* 0x000e620000000a00 */
[----:B------:R-:W2:Y:S01]  /*0020*/  S2R R7, SR_CTAID.X ;  /* 0x0000000000077919 */ /* 0x000ea20000002500 */
[----:B0-----:R-:W-:Y:S01]  /*0030*/  VIADD R1, R1, 0xffffed30 ;  /* 0xffffed3001017836 */ /* 0x001fe20000000000 */
[----:B------:R-:W-:Y:S01]  /*0040*/  UMOV UR7, 0x400 ;  /* 0x0000040000077882 */ /* 0x000fe20000000000 */
[----:B------:R-:W-:Y:S01]  /*0050*/  CS2R R116, SRZ ;  /* 0x0000000000747805 */ /* 0x000fe2000001ff00 */
[----:B------:R-:W0:Y:S01]  /*0060*/  S2R R126, SR_TID.X ;  /* 0x00000000007e7919 */ /* 0x000e220000002100 */
[----:B------:R-:W-:-:S02]  /*0070*/  CS2R R118, SRZ ;  /* 0x0000000000767805 */ /* 0x000fc4000001ff00 */
[----:B------:R-:W-:Y:S01]  /*0080*/  CS2R R108, SRZ ;  /* 0x00000000006c7805 */ /* 0x000fe2000001ff00 */
[----:B------:R-:W3:Y:S01]  /*0090*/  S2UR UR4, SR_CgaCtaId ;  /* 0x00000000000479c3 */ /* 0x000ee20000008800 */
[----:B------:R-:W-:Y:S02]  /*00a0*/  CS2R R110, SRZ ;  /* 0x00000000006e7805 */ /* 0x000fe4000001ff00 */
[----:B------:R-:W-:Y:S02]  /*00b0*/  CS2R R100, SRZ ;  /* 0x0000000000647805 */ /* 0x000fe4000001ff00 */
[----:B------:R-:W-:Y:S02]  /*00c0*/  CS2R R102, SRZ ;  /* 0x0000000000667805 */ /* 0x000fe4000001ff00 */
[----:B------:R-:W-:Y:S02]  /*00d0*/  CS2R R92, SRZ ;  /* 0x00000000005c7805 */ /* 0x000fe4000001ff00 */
[----:B------:R-:W-:-:S02]  /*00e0*/  CS2R R94, SRZ ;  /* 0x00000000005e7805 */ /* 0x000fc4000001ff00 */
[----:B------:R-:W-:Y:S02]  /*00f0*/  CS2R R84, SRZ ;  /* 0x0000000000547805 */ /* 0x000fe4000001ff00 */
        /* <DEDUP_REMOVED lines=8> */
[----:B------:R-:W-:Y:S01]  /*0180*/  CS2R R54, SRZ ;  /* 0x0000000000367805 */ /* 0x000fe2000001ff00 */
[----:B-1----:R-:W-:Y:S01]  /*0190*/  VIADD R0, R5, 0x1ff ;  /* 0x000001ff05007836 */ /* 0x002fe20000000000 */
[----:B------:R0:W-:Y:S01]  /*01a0*/  STL [R1+0xf8c], R5 ;  /* 0x000f8c0501007387 */ /* 0x0001e20000100800 */
[----:B------:R-:W-:Y:S02]  /*01b0*/  CS2R R44, SRZ ;  /* 0x00000000002c7805 */ /* 0x000fe4000001ff00 */
[----:B------:R-:W-:-:S02]  /*01c0*/  CS2R R46, SRZ ;  /* 0x00000000002e7805 */ /* 0x000fc4000001ff00 */
[----:B------:R-:W-:Y:S02]  /*01d0*/  CS2R R36, SRZ ;  /* 0x0000000000247805 */ /* 0x000fe4000001ff00 */
[----:B------:R-:W-:Y:S01]  /*01e0*/  SHF.R.S32.HI R3, RZ, 0x1f, R0 ;  /* 0x0000001fff037819 */ /* 0x000fe20000011400 */
[----:B------:R-:W-:Y:S01]  /*01f0*/  ULDC.64 UR40, c[0x0][0x208] ;  /* 0x0000820000287ab9 */ /* 0x000fe20000000a00 */
[----:B------:R-:W-:Y:S01]  /*0200*/  CS2R R38, SRZ ;  /* 0x0000000000267805 */ /* 0x000fe2000001ff00 */
[----:B---3--:R-:W-:Y:S01]  /*0210*/  ULEA UR7, UR4, UR7, 0x18 ;  /* 0x0000000704077291 */ /* 0x008fe2000f8ec03f */
[----:B------:R-:W-:Y:S02]  /*0220*/  LEA.HI R3, R3, R0, RZ, 0x9 ;  /* 0x0000000003037211 */ /* 0x000fe400078f48ff */
[----:B------:R-:W-:Y:S02]  /*0230*/  CS2R R28, SRZ ;  /* 0x00000000001c7805 */ /* 0x000fe4000001ff00 */
[----:B--2---:R-:W-:-:S02]  /*0240*/  IABS R10, R7 ;  /* 0x00000007000a7213 */ /* 0x004fc40000000000 */
[----:B------:R-:W-:Y:S02]  /*0250*/  CS2R R30, SRZ ;  /* 0x00000000001e7805 */ /* 0x000fe4000001ff00 */
[----:B------:R-:W-:Y:S02]  /*0260*/  SHF.R.S32.HI R6, RZ, 0x9, R3 ;  /* 0x00000009ff067819 */ /* 0x000fe40000011403 */
[----:B------:R-:W-:Y:S02]  /*0270*/  CS2R R20, SRZ ;  /* 0x0000000000147805 */ /* 0x000fe4000001ff00 */
[----:B0-----:R-:W-:Y:S02]  /*0280*/  LOP3.LUT R5, R126, 0x3f, RZ, 0xc0, !PT ;  /* 0x0000003f7e057812 */ /* 0x001fe400078ec0ff */
[----:B------:R-:W-:Y:S02]  /*0290*/  CS2R R22, SRZ ;  /* 0x0000000000167805 */ /* 0x000fe4000001ff00 */
[----:B------:R-:W-:-:S02]  /*02a0*/  IABS R9, R6 ;  /* 0x0000000600097213 */ /* 0x000fc40000000000 */
[----:B------:R-:W-:Y:S02]  /*02b0*/  CS2R R16, SRZ ;  /* 0x0000000000107805 */ /* 0x000fe4000001ff00 */
[----:B------:R-:W-:Y:S02]  /*02c0*/  IABS R12, R6 ;  /* 0x00000006000c7213 */ /* 0x000fe40000000000 */
[----:B------:R-:W-:Y:S01]  /*02d0*/  CS2R R18, SRZ ;  /* 0x0000000000127805 */ /* 0x000fe2000001ff00 */
[----:B------:R-:W0:Y:S01]  /*02e0*/  I2F.RP R0, R9 ;  /* 0x0000000900007306 */ /* 0x000e220000209400 */
        /* <DEDUP_REMOVED lines=13> */
[----:B------:R-:W-:Y:S01]  /*03c0*/  CS2R R72, SRZ ;  /* 0x0000000000487805 */ /* 0x000fe2000001ff00 */
[----:B0-----:R-:W0:Y:S01]  /*03d0*/  MUFU.RCP R0, R0 ;  /* 0x0000000000007308 */ /* 0x001e220000001000 */
        /* <DEDUP_REMOVED lines=15> */
[----:B------:R-:W-:Y:S01]  /*04d0*/  CS2R R136, SRZ ;  /* 0x0000000000887805 */ /* 0x000fe2000001ff00 */
[----:B0-----:R-:W-:Y:S01]  /*04e0*/  VIADD R2, R0, 0xffffffe ;  /* 0x0ffffffe00027836 */ /* 0x001fe20000000000 */
[----:B------:R-:W-:Y:S01]  /*04f0*/  CS2R R138, SRZ ;  /* 0x00000000008a7805 */ /* 0x000fe2000001ff00 */
[----:B------:R-:W-:Y:S01]  /*0500*/  IMAD.MOV R0, RZ, RZ, -R12 ;  /* 0x000000ffff007224 */ /* 0x000fe200078e0a0c */
[----:B------:R-:W-:Y:S01]  /*0510*/  CS2R R144, SRZ ;  /* 0x0000000000907805 */ /* 0x000fe2000001ff00 */
[----:B------:R0:W1:Y:S01]  /*0520*/  F2I.FTZ.U32.TRUNC.NTZ R3, R2 ;  /* 0x0000000200037305 */ /* 0x000062000021f000 */
[----:B------:R-:W-:Y:S01]  /*0530*/  CS2R R146, SRZ ;  /* 0x0000000000927805 */ /* 0x000fe2000001ff00 */
[----:B0-----:R-:W-:-:S02]  /*0540*/  IMAD.MOV.U32 R2, RZ, RZ, RZ ;  /* 0x000000ffff027224 */ /* 0x001fc400078e00ff */
[----:B-1----:R-:W-:-:S04]  /*0550*/  IMAD.MOV R8, RZ, RZ, -R3 ;  /* 0x000000ffff087224 */ /* 0x002fc800078e0a03 */
[----:B------:R-:W-:Y:S02]  /*0560*/  IMAD R11, R8, R9, RZ ;  /* 0x00000009080b7224 */ /* 0x000fe400078e02ff */
[----:B------:R-:W-:Y:S02]  /*0570*/  IMAD.MOV.U32 R8, RZ, RZ, R10 ;  /* 0x000000ffff087224 */ /* 0x000fe400078e000a */
[----:B------:R-:W-:-:S06]  /*0580*/  IMAD.HI.U32 R3, R3, R11, R2 ;  /* 0x0000000b03037227 */ /* 0x000fcc00078e0002 */
[----:B------:R-:W-:-:S04]  /*0590*/  IMAD.HI.U32 R3, R3, R8, RZ ;  /* 0x0000000803037227 */ /* 0x000fc800078e00ff */
[----:B------:R-:W-:-:S05]  /*05a0*/  IMAD R0, R3, R0, R8 ;  /* 0x0000000003007224 */ /* 0x000fca00078e0208 */
[----:B------:R-:W-:-:S13]  /*05b0*/  ISETP.GT.U32.AND P1, PT, R9, R0, PT ;  /* 0x000000000900720c */ /* 0x000fda0003f24070 */
[----:B------:R-:W-:Y:S02]  /*05c0*/  @!P1 IMAD.IADD R0, R0, 0x1, -R9 ;  /* 0x0000000100009824 */ /* 0x000fe400078e0a09 */
[----:B------:R-:W-:Y:S01]  /*05d0*/  @!P1 VIADD R3, R3, 0x1 ;  /* 0x0000000103039836 */ /* 0x000fe20000000000 */
[----:B------:R-:W-:Y:S02]  /*05e0*/  ISETP.NE.AND P1, PT, R6, RZ, PT ;  /* 0x000000ff0600720c */ /* 0x000fe40003f25270 */
[----:B------:R-:W-:Y:S02]  /*05f0*/  ISETP.GE.U32.AND P0, PT, R0, R9, PT ;  /* 0x000000090000720c */ /* 0x000fe40003f06070 */
[----:B------:R-:W-:-:S04]  /*0600*/  LOP3.LUT R0, R7, R6, RZ, 0x3c, !PT ;  /* 0x0000000607007212 */ /* 0x000fc800078e3cff */
[----:B------:R-:W-:Y:S01]  /*0610*/  ISETP.GE.AND P2, PT, R0, RZ, PT ;  /* 0x000000ff0000720c */ /* 0x000fe20003f46270 */
[----:B------:R-:W-:-:S06]  /*0620*/  VIADD R0, R4, 0x3f ;  /* 0x0000003f04007836 */ /* 0x000fcc0000000000 */
[----:B------:R-:W-:-:S04]  /*0630*/  @P0 VIADD R3, R3, 0x1 ;  /* 0x0000000103030836 */ /* 0x000fc80000000000 */
[----:B------:R-:W-:Y:S01]  /*0640*/  IMAD.MOV.U32 R10, RZ, RZ, R3 ;  /* 0x000000ffff0a7224 */ /* 0x000fe200078e0003 */
[----:B------:R-:W-:-:S03]  /*0650*/  SHF.R.S32.HI R3, RZ, 0x1f, R0 ;  /* 0x0000001fff037819 */ /* 0x000fc60000011400 */
[----:B------:R-:W-:Y:S01]  /*0660*/  @!P2 IMAD.MOV R10, RZ, RZ, -R10 ;  /* 0x000000ffff0aa224 */ /* 0x000fe200078e0a0a */
[----:B------:R-:W-:Y:S02]  /*0670*/  LEA.HI R3, R3, R0, RZ, 0x6 ;  /* 0x0000000003037211 */ /* 0x000fe400078f30ff */
[----:B------:R-:W-:-:S04]  /*0680*/  @!P1 LOP3.LUT R10, RZ, R6, RZ, 0x33, !PT ;  /* 0x00000006ff0a9212 */ /* 0x000fc800078e33ff */
[----:B------:R-:W-:Y:S01]  /*0690*/  LEA.HI.SX32 R3, R3, -R10, 0x1a ;  /* 0x8000000a03037211 */ /* 0x000fe200078fd2ff */
[----:B------:R-:W-:-:S03]  /*06a0*/  IMAD.MOV R8, RZ, RZ, -R10 ;  /* 0x000000ffff087224 */ /* 0x000fc600078e0a0a */
[----:B------:R-:W-:Y:S01]  /*06b0*/  VIMNMX R11, R3, 0x1, PT ;  /* 0x00000001030b7848 */ /* 0x000fe20003fe0100 */
[----:B------:R-:W-:-:S03]  /*06c0*/  IMAD R8, R6, R8, R7 ;  /* 0x0000000806087224 */ /* 0x000fc600078e0207 */
[-C--:B------:R-:W-:Y:S02]  /*06d0*/  IABS R9, R11.reuse ;  /* 0x0000000b00097213 */ /* 0x080fe40000000000 */
[----:B------:R-:W-:Y:S02]  /*06e0*/  IABS R13, R11 ;  /* 0x0000000b000d7213 */ /* 0x000fe40000000000 */
[----:B------:R-:W0:Y:S08]  /*06f0*/  I2F.RP R0, R9 ;  /* 0x0000000900007306 */ /* 0x000e300000209400 */
[----:B0-----:R-:W0:Y:S02]  /*0700*/  MUFU.RCP R0, R0 ;  /* 0x0000000000007308 */ /* 0x001e240000001000 */
[----:B0-----:R-:W-:-:S02]  /*0710*/  VIADD R2, R0, 0xffffffe ;  /* 0x0ffffffe00027836 */ /* 0x001fc40000000000 */
[----:B------:R-:W-:-:S04]  /*0720*/  IMAD.MOV R0, RZ, RZ, -R13 ;  /* 0x000000ffff007224 */ /* 0x000fc800078e0a0d */
[----:B------:R0:W1:Y:S02]  /*0730*/  F2I.FTZ.U32.TRUNC.NTZ R3, R2 ;  /* 0x0000000200037305 */ /* 0x000064000021f000 */
[----:B0-----:R-:W-:Y:S02]  /*0740*/  IMAD.MOV.U32 R2, RZ, RZ, RZ ;  /* 0x000000ffff027224 */ /* 0x001fe400078e00ff */
[----:B-1----:R-:W-:-:S04]  /*0750*/  IMAD.MOV R12, RZ, RZ, -R3 ;  /* 0x000000ffff0c7224 */ /* 0x002fc800078e0a03 */
[----:B------:R-:W-:Y:S01]  /*0760*/  IMAD.MOV.U32 R6, RZ, RZ, R12 ;  /* 0x000000ffff067224 */ /* 0x000fe200078e000c */
[----:B------:R-:W-:-:S03]  /*0770*/  IABS R12, R8 ;  /* 0x00000008000c7213 */ /* 0x000fc60000000000 */
[----:B------:R-:W-:Y:S02]  /*0780*/  IMAD R7, R6, R9, RZ ;  /* 0x0000000906077224 */ /* 0x000fe400078e02ff */
[----:B------:R-:W-:Y:S01]  /*0790*/  IMAD.MOV.U32 R6, RZ, RZ, R12 ;  /* 0x000000ffff067224 */ /* 0x000fe200078e000c */
[----:B------:R-:W-:Y:S01]  /*07a0*/  CS2R R12, SRZ ;  /* 0x00000000000c7805 */ /* 0x000fe2000001ff00 */
[----:B------:R-:W-:Y:S02]  /*07b0*/  IMAD.HI.U32 R3, R3, R7, R2 ;  /* 0x0000000703037227 */ /* 0x000fe400078e0002 */
[----:B------:R-:W0:Y:S04]  /*07c0*/  LDC R2, c[0x0][0x230] ;  /* 0x00008c00ff027b82 */ /* 0x000e280000000800 */
[----:B------:R-:W-:-:S04]  /*07d0*/  IMAD.HI.U32 R3, R3, R6, RZ ;  /* 0x0000000603037227 */ /* 0x000fc800078e00ff */
[----:B------:R-:W-:Y:S01]  /*07e0*/  IMAD R0, R3, R0, R6 ;  /* 0x0000000003007224 */ /* 0x000fe200078e0206 */
[----:B------:R-:W-:-:S04]  /*07f0*/  SHF.R.U32.HI R6, RZ, 0x6, R126 ;  /* 0x00000006ff067819 */ /* 0x000fc8000001167e */
[----:B------:R-:W-:Y:S02]  /*0800*/  ISETP.GT.U32.AND P1, PT, R9, R0, PT ;  /* 0x000000000900720c */ /* 0x000fe40003f24070 */
[----:B------:R-:W-:Y:S01]  /*0810*/  SGXT.U32 R124, R6, 0x1 ;  /* 0x00000001067c781a */ /* 0x000fe20000000000 */
[----:B0-----:R-:W-:-:S10]  /*0820*/  VIADD R125, R2, 0x3f ;  /* 0x0000003f027d7836 */ /* 0x001fd40000000000 */
[----:B------:R-:W-:Y:S02]  /*0830*/  @!P1 IMAD.IADD R0, R0, 0x1, -R9 ;  /* 0x0000000100009824 */ /* 0x000fe400078e0a09 */
[----:B------:R-:W-:Y:S01]  /*0840*/  @!P1 VIADD R3, R3, 0x1 ;  /* 0x0000000103039836 */ /* 0x000fe20000000000 */
[----:B------:R-:W-:Y:S02]  /*0850*/  ISETP.NE.AND P1, PT, R11, RZ, PT ;  /* 0x000000ff0b00720c */ /* 0x000fe40003f25270 */
[----:B------:R-:W-:Y:S02]  /*0860*/  ISETP.GE.U32.AND P0, PT, R0, R9, PT ;  /* 0x000000090000720c */ /* 0x000fe40003f06070 */
[----:B------:R-:W-:-:S04]  /*0870*/  LOP3.LUT R0, R8, R11, RZ, 0x3c, !PT ;  /* 0x0000000b08007212 */ /* 0x000fc800078e3cff */
[----:B------:R-:W-:-:S07]  /*0880*/  ISETP.GE.AND P2, PT, R0, RZ, PT ;  /* 0x000000ff0000720c */ /* 0x000fce0003f46270 */
[----:B------:R-:W-:Y:S01]  /*0890*/  @P0 VIADD R3, R3, 0x1 ;  /* 0x0000000103030836 */ /* 0x000fe20000000000 */
[----:B------:R-:W-:-:S05]  /*08a0*/  ISETP.GE.AND P0, PT, R125, 0x40, PT ;  /* 0x000000407d00780c */ /* 0x000fca0003f06270 */
[----:B------:R-:W-:Y:S01]  /*08b0*/  @!P2 IMAD.MOV R3, RZ, RZ, -R3 ;  /* 0x000000ffff03a224 */ /* 0x000fe200078e0a03 */
[----:B------:R-:W-:-:S05]  /*08c0*/  @!P1 LOP3.LUT R3, RZ, R11, RZ, 0x33, !PT ;  /* 0x0000000bff039212 */ /* 0x000fca00078e33ff */
[----:B------:R-:W-:Y:S02]  /*08d0*/  IMAD.MOV R0, RZ, RZ, -R3 ;  /* 0x000000ffff007224 */ /* 0x000fe400078e0a03 */
[----:B------:R-:W-:Y:S02]  /*08e0*/  IMAD.SHL.U32 R3, R3, 0x200, RZ ;  /* 0x0000020003037824 */ /* 0x000fe400078e00ff */
[----:B------:R-:W-:Y:S01]  /*08f0*/  IMAD R0, R11, R0, R8 ;  /* 0x000000000b007224 */ /* 0x000fe200078e0208 */
[----:B------:R-:W-:Y:S02]  /*0900*/  CS2R R8, SRZ ;  /* 0x0000000000087805 */ /* 0x000fe4000001ff00 */
[C---:B------:R-:W-:Y:S01]  /*0910*/  LOP3.LUT R7, R3.reuse, 0x2, R124, 0xfe, !PT ;  /* 0x0000000203077812 */ /* 0x040fe200078efe7c */
[----:B------:R-:W-:Y:S01]  /*0920*/  IMAD.IADD R0, R10, 0x1, R0 ;  /* 0x000000010a007824 */ /* 0x000fe200078e0200 */
[----:B------:R-:W-:Y:S02]  /*0930*/  LOP3.LUT R6, R3, 0x4, R124, 0xfe, !PT ;  /* 0x0000000403067812 */ /* 0x000fe400078efe7c */
[----:B------:R-:W-:-:S02]  /*0940*/  CS2R R10, SRZ ;  /* 0x00000000000a7805 */ /* 0x000fc4000001ff00 */
[C-C-:B------:R-:W-:Y:S01]  /*0950*/  LOP3.LUT R125, R3.reuse, 0x6, R124.reuse, 0xfe, !PT ;  /* 0x00000006037d7812 */ /* 0x140fe200078efe7c */
[----:B------:R0:W-:Y:S01]  /*0960*/  STL [R1+0xc08], R7 ;  /* 0x000c080701007387 */ /* 0x0001e20000100800 */
[C---:B------:R-:W-:Y:S01]  /*0970*/  LOP3.LUT R126, R3.reuse, 0x30, R124, 0xfe, !PT ;  /* 0x00000030037e7812 */ /* 0x040fe200078efe7c */
[----:B------:R-:W-:Y:S01]  /*0980*/  IMAD R0, R0, 0x40, R5 ;  /* 0x0000004000007824 */ /* 0x000fe200078e0205 */
[----:B------:R-:W-:Y:S01]  /*0990*/  LOP3.LUT R2, R3, R124, RZ, 0xfc, !PT ;  /* 0x0000007c03027212 */ /* 0x000fe200078efcff */
[----:B------:R1:W-:Y:S03]  /*09a0*/  STL [R1+0xc04], R6 ;  /* 0x000c040601007387 */ /* 0x0003e60000100800 */
[C---:B------:R-:W-:Y:S01]  /*09b0*/  LOP3.LUT R127, R2.reuse, 0xf8, RZ, 0xfc, !PT ;  /* 0x000000f8027f7812 */ /* 0x040fe200078efcff */
[----:B------:R2:W-:Y:S01]  /*09c0*/  STL [R1+0xc00], R125 ;  /* 0x000c007d01007387 */ /* 0x0005e20000100800 */
[----:B------:R-:W-:-:S02]  /*09d0*/  LOP3.LUT R132, R2, 0xfc, RZ, 0xfc, !PT ;  /* 0x000000fc02847812 */ /* 0x000fc400078efcff */
[C-C-:B0-----:R-:W-:Y:S02]  /*09e0*/  LOP3.LUT R7, R3.reuse, 0x8, R124.reuse, 0xfe, !PT ;  /* 0x0000000803077812 */ /* 0x141fe400078efe7c */
[C---:B------:R-:W-:Y:S02]  /*09f0*/  LOP3.LUT R133, R2.reuse, 0x104, RZ, 0xfc, !PT ;  /* 0x0000010402857812 */ /* 0x040fe400078efcff */
[C-C-:B-1----:R-:W-:Y:S01]  /*0a00*/  LOP3.LUT R6, R3.reuse, 0xa, R124.reuse, 0xfe, !PT ;  /* 0x0000000a03067812 */ /* 0x142fe200078efe7c */
[----:B------:R0:W-:Y:S01]  /*0a10*/  STL [R1+0xbfc], R7 ;  /* 0x000bfc0701007387 */ /* 0x0001e20000100800 */
[C---:B------:R-:W-:Y:S02]  /*0a20*/  LOP3.LUT R134, R2.reuse, 0x106, RZ, 0xfc, !PT ;  /* 0x0000010602867812 */ /* 0x040fe400078efcff */
[----:B--2---:R-:W-:Y:S01]  /*0a30*/  LOP3.LUT R125, R3, 0xc, R124, 0xfe, !PT ;  /* 0x0000000c037d7812 */ /* 0x004fe200078efe7c */
[----:B------:R1:W-:Y:S01]  /*0a40*/  STL [R1+0xbf8], R6 ;  /* 0x000bf80601007387 */ /* 0x0003e20000100800 */
[----:B------:R-:W-:-:S02]  /*0a50*/  LOP3.LUT R135, R2, 0x108, RZ, 0xfc, !PT ;  /* 0x0000010802877812 */ /* 0x000fc400078efcff */
[C---:B------:R-:W-:Y:S01]  /*0a60*/  LOP3.LUT R252, R2.reuse, 0x10e, RZ, 0xfc, !PT ;  /* 0x0000010e02fc7812 */ /* 0x040fe200078efcff */
[----:B------:R2:W-:Y:S01]  /*0a70*/  STL [R1+0xbf4], R125 ;  /* 0x000bf47d01007387 */ /* 0x0005e20000100800 */
[C---:B------:R-:W-:Y:S02]  /*0a80*/  LOP3.LUT R140, R2.reuse, 0x112, RZ, 0xfc, !PT ;  /* 0x00000112028c7812 */ /* 0x040fe400078efcff */
[C-C-:B0-----:R-:W-:Y:S02]  /*0a90*/  LOP3.LUT R7, R3.reuse, 0xe, R124.reuse, 0xfe, !PT ;  /* 0x0000000e03077812 */ /* 0x141fe400078efe7c */
[C---:B------:R-:W-:Y:S02]  /*0aa0*/  LOP3.LUT R141, R2.reuse, 0x114, RZ, 0xfc, !PT ;  /* 0x00000114028d7812 */ /* 0x040fe400078efcff */
[----:B-1----:R-:W-:Y:S01]  /*0ab0*/  LOP3.LUT R6, R3, 0x10, R124, 0xfe, !PT ;  /* 0x0000001003067812 */ /* 0x002fe200078efe7c */
[----:B------:R0:W-:Y:S01]  /*0ac0*/  STL [R1+0xbf0], R7 ;  /* 0x000bf00701007387 */ /* 0x0001e20000100800 */
[----:B------:R-:W-:-:S02]  /*0ad0*/  LOP3.LUT R142, R2, 0x116, RZ, 0xfc, !PT ;  /* 0x00000116028e7812 */ /* 0x000fc400078efcff */
[C-C-:B--2---:R-:W-:Y:S01]  /*0ae0*/  LOP3.LUT R125, R3.reuse, 0x12, R124.reuse, 0xfe, !PT ;  /* 0x00000012037d7812 */ /* 0x144fe200078efe7c */
[----:B------:R1:W-:Y:S01]  /*0af0*/  STL [R1+0xbec], R6 ;  /* 0x000bec0601007387 */ /* 0x0003e20000100800 */
[C---:B------:R-:W-:Y:S02]  /*0b00*/  LOP3.LUT R143, R2.reuse, 0x118, RZ, 0xfc, !PT ;  /* 0x00000118028f7812 */ /* 0x040fe400078efcff */
[C---:B------:R-:W-:Y:S01]  /*0b10*/  LOP3.LUT R149, R2.reuse, 0x11e, RZ, 0xfc, !PT ;  /* 0x0000011e02957812 */ /* 0x040fe200078efcff */
[----:B------:R2:W-:Y:S01]  /*0b20*/  STL [R1+0xbe8], R125 ;  /* 0x000be87d01007387 */ /* 0x0005e20000100800 */
[C---:B------:R-:W-:Y:S02]  /*0b30*/  LOP3.LUT R148, R2.reuse, 0x122, RZ, 0xfc, !PT ;  /* 0x0000012202947812 */ /* 0x040fe400078efcff */
[----:B0-----:R-:W-:Y:S02]  /*0b40*/  LOP3.LUT R7, R3, 0x14, R124, 0xfe, !PT ;  /* 0x0000001403077812 */ /* 0x001fe400078efe7c */
[----:B------:R-:W-:-:S02]  /*0b50*/  LOP3.LUT R150, R2, 0x126, RZ, 0xfc, !PT ;  /* 0x0000012602967812 */ /* 0x000fc400078efcff */
[C-C-:B-1----:R-:W-:Y:S01]  /*0b60*/  LOP3.LUT R6, R3.reuse, 0x16, R124.reuse, 0xfe, !PT ;  /* 0x0000001603067812 */ /* 0x142fe200078efe7c */
[----:B------:R0:W-:Y:S01]  /*0b70*/  STL [R1+0xbe4], R7 ;  /* 0x000be40701007387 */ /* 0x0001e20000100800 */
[C---:B------:R-:W-:Y:S02]  /*0b80*/  LOP3.LUT R151, R2.reuse, 0x128, RZ, 0xfc, !PT ;  /* 0x0000012802977812 */ /* 0x040fe400078efcff */
[----:B--2---:R-:W-:Y:S01]  /*0b90*/  LOP3.LUT R125, R3, 0x18, R124, 0xfe, !PT ;  /* 0x00000018037d7812 */ /* 0x004fe200078efe7c */
[----:B------:R1:W-:Y:S01]  /*0ba0*/  STL [R1+0xbe0], R6 ;  /* 0x000be00601007387 */ /* 0x0003e20000100800 */
[C---:B------:R-:W-:Y:S02]  /*0bb0*/  LOP3.LUT R152, R2.reuse, 0x12a, RZ, 0xfc, !PT ;  /* 0x0000012a02987812 */ /* 0x040fe400078efcff */
        /* <DEDUP_REMOVED lines=45> */
[----:B------:R-:W-:Y:S01]  /*0e90*/  STL [R1+0xbb0], R6 ;  /* 0x000bb00601007387 */ /* 0x000fe20000100800 */
[C---:B------:R-:W-:Y:S02]  /*0ea0*/  LOP3.LUT R174, R2.reuse, 0x156, RZ, 0xfc, !PT ;  /* 0x0000015602ae7812 */ /* 0x040fe400078efcff */
[C-C-:B0-----:R-:W-:Y:S01]  /*0eb0*/  LOP3.LUT R7, R3.reuse, 0x34, R124.reuse, 0xfe, !PT ;  /* 0x0000003403077812 */ /* 0x141fe200078efe7c */
[----:B------:R0:W-:Y:S01]  /*0ec0*/  STL [R1+0xba8], R125 ;  /* 0x000ba87d01007387 */ /* 0x0001e20000100800 */
[C---:B------:R-:W-:Y:S02]  /*0ed0*/  LOP3.LUT R175, R2.reuse, 0x158, RZ, 0xfc, !PT ;  /* 0x0000015802af7812 */ /* 0x040fe400078efcff */
[----:B-1----:R-:W-:Y:S01]  /*0ee0*/  LOP3.LUT R126, R3, 0x38, R124, 0xfe, !PT ;  /* 0x00000038037e7812 */ /* 0x002fe200078efe7c */
[----:B------:R1:W-:Y:S01]  /*0ef0*/  STL [R1+0xba4], R7 ;  /* 0x000ba40701007387 */ /* 0x0003e20000100800 */
[----:B------:R-:W-:-:S02]  /*0f00*/  LOP3.LUT R176, R2, 0x15a, RZ, 0xfc, !PT ;  /* 0x0000015a02b07812 */ /* 0x000fc400078efcff */
[C---:B------:R-:W-:Y:S02]  /*0f10*/  LOP3.LUT R177, R2.reuse, 0x15c, RZ, 0xfc, !PT ;  /* 0x0000015c02b17812 */ /* 0x040fe400078efcff */
[C---:B------:R-:W-:Y:S02]  /*0f20*/  LOP3.LUT R178, R2.reuse, 0x15e, RZ, 0xfc, !PT ;  /* 0x0000015e02b27812 */ /* 0x040fe400078efcff */
[C-C-:B0-----:R-:W-:Y:S02]  /*0f30*/  LOP3.LUT R125, R3.reuse, 0x36, R124.reuse, 0xfe, !PT ;  /* 0x00000036037d7812 */ /* 0x141fe400078efe7c */
[C---:B------:R-:W-:Y:S02]  /*0f40*/  LOP3.LUT R179, R2.reuse, 0x160, RZ, 0xfc, !PT ;  /* 0x0000016002b37812 */ /* 0x040fe400078efcff */
[----:B-1----:R-:W-:Y:S01]  /*0f50*/  LOP3.LUT R7, R3, 0x3a, R124, 0xfe, !PT ;  /* 0x0000003a03077812 */ /* 0x002fe200078efe7c */
[----:B------:R0:W-:Y:S01]  /*0f60*/  STL [R1+0xba0], R125 ;  /* 0x000ba07d01007387 */ /* 0x0001e20000100800 */
[----:B------:R-:W-:-:S02]  /*0f70*/  LOP3.LUT R180, R2, 0x162, RZ, 0xfc, !PT ;  /* 0x0000016202b47812 */ /* 0x000fc400078efcff */
[C---:B------:R-:W-:Y:S01]  /*0f80*/  LOP3.LUT R181, R2.reuse, 0x164, RZ, 0xfc, !PT ;  /* 0x0000016402b57812 */ /* 0x040fe200078efcff */
[----:B------:R1:W-:Y:S01]  /*0f90*/  STL [R1+0xb9c], R126 ;  /* 0x000b9c7e01007387 */ /* 0x0003e20000100800 */
[C---:B------:R-:W-:Y:S02]  /*0fa0*/  LOP3.LUT R182, R2.reuse, 0x166, RZ, 0xfc, !PT ;  /* 0x0000016602b67812 */ /* 0x040fe400078efcff */
[C---:B------:R-:W-:Y:S01]  /*0fb0*/  LOP3.LUT R183, R2.reuse, 0x168, RZ, 0xfc, !PT ;  /* 0x0000016802b77812 */ /* 0x040fe200078efcff */
[----:B------:R2:W-:Y:S01]  /*0fc0*/  STL [R1+0xb98], R7 ;  /* 0x000b980701007387 */ /* 0x0005e20000100800 */
[----:B------:R-:W-:Y:S02]  /*0fd0*/  LOP3.LUT R184, R2, 0x16a, RZ, 0xfc, !PT ;  /* 0x0000016a02b87812 */ /* 0x000fe400078efcff */
[C-C-:B0-----:R-:W-:Y:S02]  /*0fe0*/  LOP3.LUT R125, R3.reuse, 0x3c, R124.reuse, 0xfe, !PT ;  /* 0x0000003c037d7812 */ /* 0x141fe400078efe7c */
[----:B------:R-:W-:-:S02]  /*0ff0*/  LOP3.LUT R124, R3, 0x3e, R124, 0xfe, !PT ;  /* 0x0000003e037c7812 */ /* 0x000fc400078efe7c */
[C---:B------:R-:W-:Y:S01]  /*1000*/  LOP3.LUT R3, R2.reuse, 0x42, RZ, 0xfc, !PT ;  /* 0x0000004202037812 */ /* 0x040fe200078efcff */
[----:B------:R0:W-:Y:S01]  /*1010*/  STL [R1+0xb94], R125 ;  /* 0x000b947d01007387 */ /* 0x0001e20000100800 */
[C---:B-1----:R-:W-:Y:S02]  /*1020*/  LOP3.LUT R126, R2.reuse, 0xf6, RZ, 0xfc, !PT ;  /* 0x000000f6027e7812 */ /* 0x042fe400078efcff */
[C---:B--2---:R-:W-:Y:S01]  /*1030*/  LOP3.LUT R7, R2.reuse, 0x40, RZ, 0xfc, !PT ;  /* 0x0000004002077812 */ /* 0x044fe200078efcff */
[----:B------:R1:W-:Y:S01]  /*1040*/  STL [R1+0xb90], R124 ;  /* 0x000b907c01007387 */ /* 0x0003e20000100800 */
[C---:B------:R-:W-:Y:S02]  /*1050*/  LOP3.LUT R185, R2.reuse, 0x16c, RZ, 0xfc, !PT ;  /* 0x0000016c02b97812 */ /* 0x040fe400078efcff */
[C---:B------:R-:W-:Y:S01]  /*1060*/  LOP3.LUT R186, R2.reuse, 0x16e, RZ, 0xfc, !PT ;  /* 0x0000016e02ba7812 */ /* 0x040fe200078efcff */
[----:B------:R2:W-:Y:S01]  /*1070*/  STL [R1+0xb8c], R7 ;  /* 0x000b8c0701007387 */ /* 0x0005e20000100800 */
[----:B------:R-:W-:-:S02]  /*1080*/  LOP3.LUT R187, R2, 0x170, RZ, 0xfc, !PT ;  /* 0x0000017002bb7812 */ /* 0x000fc400078efcff */
[C---:B0-----:R-:W-:Y:S01]  /*1090*/  LOP3.LUT R125, R2.reuse, 0xf4, RZ, 0xfc, !PT ;  /* 0x000000f4027d7812 */ /* 0x041fe200078efcff */
[----:B------:R0:W-:Y:S01]  /*10a0*/  STL [R1+0xd04], R3 ;  /* 0x000d040301007387 */ /* 0x0001e20000100800 */
[C---:B------:R-:W-:Y:S02]  /*10b0*/  LOP3.LUT R188, R2.reuse, 0x172, RZ, 0xfc, !PT ;  /* 0x0000017202bc7812 */ /* 0x040fe400078efcff */
[C---:B-1----:R-:W-:Y:S02]  /*10c0*/  LOP3.LUT R124, R2.reuse, 0x44, RZ, 0xfc, !PT ;  /* 0x00000044027c7812 */ /* 0x042fe400078efcff */
[C---:B------:R-:W-:Y:S02]  /*10d0*/  LOP3.LUT R189, R2.reuse, 0x174, RZ, 0xfc, !PT ;  /* 0x0000017402bd7812 */ /* 0x040fe400078efcff */
[C---:B--2---:R-:W-:Y:S01]  /*10e0*/  LOP3.LUT R7, R2.reuse, 0x46, RZ, 0xfc, !PT ;  /* 0x0000004602077812 */ /* 0x044fe200078efcff */
[----:B------:R1:W-:Y:S01]  /*10f0*/  STL [R1+0xd18], R124 ;  /* 0x000d187c01007387 */ /* 0x0003e20000100800 */
[----:B------:R-:W-:-:S02]  /*1100*/  LOP3.LUT R190, R2, 0x176, RZ, 0xfc, !PT ;  /* 0x0000017602be7812 */ /* 0x000fc400078efcff */
[C---:B0-----:R-:W-:Y:S01]  /*1110*/  LOP3.LUT R3, R2.reuse, 0x48, RZ, 0xfc, !PT ;  /* 0x0000004802037812 */ /* 0x041fe200078efcff */
[----:B------:R0:W-:Y:S01]  /*1120*/  STL [R1+0xd20], R7 ;  /* 0x000d200701007387 */ /* 0x0001e20000100800 */
[C---:B------:R-:W-:Y:S02]  /*1130*/  LOP3.LUT R191, R2.reuse, 0x178, RZ, 0xfc, !PT ;  /* 0x0000017802bf7812 */ /* 0x040fe400078efcff */
[C---:B------:R-:W-:Y:S01]  /*1140*/  LOP3.LUT R192, R2.reuse, 0x17a, RZ, 0xfc, !PT ;  /* 0x0000017a02c07812 */ /* 0x040fe200078efcff */
[----:B------:R2:W-:Y:S01]  /*1150*/  STL [R1+0xd28], R3 ;  /* 0x000d280301007387 */ /* 0x0005e20000100800 */
[C---:B------:R-:W-:Y:S02]  /*1160*/  LOP3.LUT R193, R2.reuse, 0x17c, RZ, 0xfc, !PT ;  /* 0x0000017c02c17812 */ /* 0x040fe400078efcff */
[C---:B-1----:R-:W-:Y:S02]  /*1170*/  LOP3.LUT R124, R2.reuse, 0x4a, RZ, 0xfc, !PT ;  /* 0x0000004a027c7812 */ /* 0x042fe400078efcff */
[----:B------:R-:W-:-:S02]  /*1180*/  LOP3.LUT R194, R2, 0x17e, RZ, 0xfc, !PT ;  /* 0x0000017e02c27812 */ /* 0x000fc400078efcff */
[C---:B0-----:R-:W-:Y:S01]  /*1190*/  LOP3.LUT R7, R2.reuse, 0x4c, RZ, 0xfc, !PT ;  /* 0x0000004c02077812 */ /* 0x041fe200078efcff */
[----:B------:R0:W-:Y:S01]  /*11a0*/  STL [R1+0xd24], R124 ;  /* 0x000d247c01007387 */ /* 0x0001e20000100800 */
[C---:B------:R-:W-:Y:S02]  /*11b0*/  LOP3.LUT R195, R2.reuse, 0x180, RZ, 0xfc, !PT ;  /* 0x0000018002c37812 */ /* 0x040fe400078efcff */
[C---:B--2---:R-:W-:Y:S01]  /*11c0*/  LOP3.LUT R3, R2.reuse, 0x4e, RZ, 0xfc, !PT ;  /* 0x0000004e02037812 */ /* 0x044fe200078efcff */
[----:B------:R1:W-:Y:S01]  /*11d0*/  STL [R1+0xd2c], R7 ;  /* 0x000d2c0701007387 */ /* 0x0003e20000100800 */
[C---:B------:R-:W-:Y:S02]  /*11e0*/  LOP3.LUT R196, R2.reuse, 0x182, RZ, 0xfc, !PT ;  /* 0x0000018202c47812 */ /* 0x040fe400078efcff */
[C---:B------:R-:W-:Y:S01]  /*11f0*/  LOP3.LUT R197, R2.reuse, 0x184, RZ, 0xfc, !PT ;  /* 0x0000018402c57812 */ /* 0x040fe200078efcff */
[----:B------:R2:W-:Y:S01]  /*1200*/  STL [R1+0xd30], R3 ;  /* 0x000d300301007387 */ /* 0x0005e20000100800 */
[----:B------:R-:W-:-:S02]  /*1210*/  LOP3.LUT R198, R2, 0x186, RZ, 0xfc, !PT ;  /* 0x0000018602c67812 */ /* 0x000fc400078efcff */
[C---:B0-----:R-:W-:Y:S02]  /*1220*/  LOP3.LUT R124, R2.reuse, 0x50, RZ, 0xfc, !PT ;  /* 0x00000050027c7812 */ /* 0x041fe400078efcff */
[C---:B------:R-:W-:Y:S02]  /*1230*/  LOP3.LUT R199, R2.reuse, 0x188, RZ, 0xfc, !PT ;  /* 0x0000018802c77812 */ /* 0x040fe400078efcff */
[C---:B-1----:R-:W-:Y:S01]  /*1240*/  LOP3.LUT R7, R2.reuse, 0x52, RZ, 0xfc, !PT ;  /* 0x0000005202077812 */ /* 0x042fe200078efcff */
[----:B------:R0:W-:Y:S01]  /*1250*/  STL [R1+0xd3c], R124 ;  /* 0x000d3c7c01007387 */ /* 0x0001e20000100800 */
[C---:B------:R-:W-:Y:S02]  /*1260*/  LOP3.LUT R200, R2.reuse, 0x18a, RZ, 0xfc, !PT ;  /* 0x0000018a02c87812 */ /* 0x040fe400078efcff */
[C---:B--2---:R-:W-:Y:S01]  /*1270*/  LOP3.LUT R3, R2.reuse, 0x54, RZ, 0xfc, !PT ;  /* 0x0000005402037812 */ /* 0x044fe200078efcff */
[----:B------:R1:W-:Y:S01]  /*1280*/  STL [R1+0xd40], R7 ;  /* 0x000d400701007387 */ /* 0x0003e20000100800 */
[----:B------:R-:W-:-:S02]  /*1290*/  LOP3.LUT R201, R2, 0x18c, RZ, 0xfc, !PT ;  /* 0x0000018c02c97812 */ /* 0x000fc400078efcff */
[C---:B------:R-:W-:Y:S01]  /*12a0*/  LOP3.LUT R202, R2.reuse, 0x18e, RZ, 0xfc, !PT ;  /* 0x0000018e02ca7812 */ /* 0x040fe200078efcff */
[----:B------:R2:W-:Y:S01]  /*12b0*/  STL [R1+0xd44], R3 ;  /* 0x000d440301007387 */ /* 0x0005e20000100800 */
[C---:B------:R-:W-:Y:S02]  /*12c0*/  LOP3.LUT R203, R2.reuse, 0x190, RZ, 0xfc, !PT ;  /* 0x0000019002cb7812 */ /* 0x040fe400078efcff */
[C---:B0-----:R-:W-:Y:S02]  /*12d0*/  LOP3.LUT R124, R2.reuse, 0x56, RZ, 0xfc, !PT ;  /* 0x00000056027c7812 */ /* 0x041fe400078efcff */
[C---:B------:R-:W-:Y:S02]  /*12e0*/  LOP3.LUT R204, R2.reuse, 0x192, RZ, 0xfc, !PT ;  /* 0x0000019202cc7812 */ /* 0x040fe400078efcff */
[C---:B-1----:R-:W-:Y:S01]  /*12f0*/  LOP3.LUT R7, R2.reuse, 0x58, RZ, 0xfc, !PT ;  /* 0x0000005802077812 */ /* 0x042fe200078efcff */
[----:B------:R0:W-:Y:S01]  /*1300*/  STL [R1+0xd4c], R124 ;  /* 0x000d4c7c01007387 */ /* 0x0001e20000100800 */
[----:B------:R-:W-:-:S02]  /*1310*/  LOP3.LUT R205, R2, 0x194, RZ, 0xfc, !PT ;  /* 0x0000019402cd7812 */ /* 0x000fc400078efcff */
[C---:B--2---:R-:W-:Y:S01]  /*1320*/  LOP3.LUT R3, R2.reuse, 0x5a, RZ, 0xfc, !PT ;  /* 0x0000005a02037812 */ /* 0x044fe200078efcff */
[----:B------:R1:W-:Y:S01]  /*1330*/  STL [R1+0xd48], R7 ;  /* 0x000d480701007387 */ /* 0x0003e20000100800 */
[C---:B------:R-:W-:Y:S02]  /*1340*/  LOP3.LUT R206, R2.reuse, 0x196, RZ, 0xfc, !PT ;  /* 0x0000019602ce7812 */ /* 0x040fe400078efcff */
[C---:B------:R-:W-:Y:S01]  /*1350*/  LOP3.LUT R207, R2.reuse, 0x198, RZ, 0xfc, !PT ;  /* 0x0000019802cf7812 */ /* 0x040fe200078efcff */
[----:B------:R2:W-:Y:S01]  /*1360*/  STL [R1+0xd50], R3 ;  /* 0x000d500301007387 */ /* 0x0005e20000100800 */
[C---:B------:R-:W-:Y:S02]  /*1370*/  LOP3.LUT R208, R2.reuse, 0x19a, RZ, 0xfc, !PT ;  /* 0x0000019a02d07812 */ /* 0x040fe400078efcff */
[C---:B0-----:R-:W-:Y:S02]  /*1380*/  LOP3.LUT R124, R2.reuse, 0x5c, RZ, 0xfc, !PT ;  /* 0x0000005c027c7812 */ /* 0x041fe400078efcff */
[----:B------:R-:W-:-:S02]  /*1390*/  LOP3.LUT R209, R2, 0x19c, RZ, 0xfc, !PT ;  /* 0x0000019c02d17812 */ /* 0x000fc400078efcff */
[C---:B-1----:R-:W-:Y:S01]  /*13a0*/  LOP3.LUT R7, R2.reuse, 0x5e, RZ, 0xfc, !PT ;  /* 0x0000005e02077812 */ /* 0x042fe200078efcff */
        /* <DEDUP_REMOVED lines=95> */
[C---:B0-----:R-:W-:Y:S02]  /*19a0*/  LOP3.LUT R124, R2.reuse, 0x92, RZ, 0xfc, !PT ;  /* 0x00000092027c7812 */ /* 0x041fe400078efcff */
[----:B-1----:R-:W-:-:S03]  /*19b0*/  LOP3.LUT R7, R2, 0x94, RZ, 0xfc, !PT ;  /* 0x0000009402077812 */ /* 0x002fc600078efcff */
[----:B------:R0:W-:Y:S01]  /*19c0*/  STL [R1+0xde0], R124 ;  /* 0x000de07c01007387 */ /* 0x0001e20000100800 */
[----:B--2---:R-:W-:-:S03]  /*19d0*/  LOP3.LUT R3, R2, 0x96, RZ, 0xfc, !PT ;  /* 0x0000009602037812 */ /* 0x004fc600078efcff */
[----:B------:R1:W-:Y:S04]  /*19e0*/  STL [R1+0xde4], R7 ;  /* 0x000de40701007387 */ /* 0x0003e80000100800 */
        /* <DEDUP_REMOVED lines=93> */
[----:B------:R-:W-:Y:S01]  /*1fc0*/  STL [R1+0xed0], R124 ;  /* 0x000ed07c01007387 */ /* 0x000fe20000100800 */
[----:B--2---:R-:W-:-:S03]  /*1fd0*/  LOP3.LUT R3, R2, 0xfa, RZ, 0xfc, !PT ;  /* 0x000000fa02037812 */ /* 0x004fc600078efcff */
[----:B------:R-:W-:Y:S04]  /*1fe0*/  STL [R1+0xed4], R125 ;  /* 0x000ed47d01007387 */ /* 0x000fe80000100800 */
[----:B------:R-:W-:Y:S04]  /*1ff0*/  STL [R1+0xedc], R126 ;  /* 0x000edc7e01007387 */ /* 0x000fe80000100800 */
[----:B------:R-:W-:Y:S04]  /*2000*/  STL [R1+0xed8], R127 ;  /* 0x000ed87f01007387 */ /* 0x000fe80000100800 */
[----:B------:R0:W-:Y:S04]  /*2010*/  STL [R1+0xee0], R3 ;  /* 0x000ee00301007387 */ /* 0x0001e80000100800 */
[----:B------:R1:W-:Y:S04]  /*2020*/  STL [R1+0xee4], R132 ;  /* 0x000ee48401007387 */ /* 0x0003e80000100800 */
[----:B------:R2:W-:Y:S01]  /*2030*/  STL [R1+0xee8], R7 ;  /* 0x000ee80701007387 */ /* 0x0005e20000100800 */
[----:B0-----:R-:W-:-:S02]  /*2040*/  LOP3.LUT R3, R2, 0x100, RZ, 0xfc, !PT ;  /* 0x0000010002037812 */ /* 0x001fc400078efcff */
[----:B-1----:R-:W-:-:S03]  /*2050*/  LOP3.LUT R132, R2, 0x102, RZ, 0xfc, !PT ;  /* 0x0000010202847812 */ /* 0x002fc600078efcff */
[----:B------:R0:W-:Y:S01]  /*2060*/  STL [R1+0xef8], R3 ;  /* 0x000ef80301007387 */ /* 0x0001e20000100800 */
[----:B--2---:R-:W-:-:S03]  /*2070*/  LOP3.LUT R7, R2, 0x10c, RZ, 0xfc, !PT ;  /* 0x0000010c02077812 */ /* 0x004fc600078efcff */
[----:B------:R-:W-:Y:S04]  /*2080*/  STL [R1+0xef4], R132 ;  /* 0x000ef48401007387 */ /* 0x000fe80000100800 */
[----:B------:R-:W-:Y:S01]  /*2090*/  STL [R1+0xefc], R133 ;  /* 0x000efc8501007387 */ /* 0x000fe20000100800 */
[----:B0-----:R-:W-:-:S03]  /*20a0*/  LOP3.LUT R3, R2, 0x10a, RZ, 0xfc, !PT ;  /* 0x0000010a02037812 */ /* 0x001fc600078efcff */
[----:B------:R-:W-:Y:S04]  /*20b0*/  STL [R1+0xf00], R134 ;  /* 0x000f008601007387 */ /* 0x000fe80000100800 */
[----:B------:R-:W-:Y:S04]  /*20c0*/  STL [R1+0xf08], R135 ;  /* 0x000f088701007387 */ /* 0x000fe80000100800 */
[----:B------:R0:W-:Y:S04]  /*20d0*/  STL [R1+0xf04], R3 ;  /* 0x000f040301007387 */ /* 0x0001e80000100800 */
[----:B------:R1:W-:Y:S01]  /*20e0*/  STL [R1+0xf0c], R7 ;  /* 0x000f0c0701007387 */ /* 0x0003e20000100800 */
[----:B0-----:R-:W-:-:S02]  /*20f0*/  LOP3.LUT R3, R2, 0x110, RZ, 0xfc, !PT ;  /* 0x0000011002037812 */ /* 0x001fc400078efcff */
[----:B-1----:R-:W-:-:S03]  /*2100*/  LOP3.LUT R7, R2, 0x11c, RZ, 0xfc, !PT ;  /* 0x0000011c02077812 */ /* 0x002fc600078efcff */
[----:B------:R0:W-:Y:S04]  /*2110*/  STL [R1+0xf1c], R3 ;  /* 0x000f1c0301007387 */ /* 0x0001e80000100800 */
[----:B------:R-:W-:Y:S04]  /*2120*/  STL [R1+0xf10], R252 ;  /* 0x000f10fc01007387 */ /* 0x000fe80000100800 */
[----:B------:R-:W-:Y:S01]  /*2130*/  STL [R1+0xf20], R140 ;  /* 0x000f208c01007387 */ /* 0x000fe20000100800 */
[----:B0-----:R-:W-:-:S03]  /*2140*/  LOP3.LUT R3, R2, 0x11a, RZ, 0xfc, !PT ;  /* 0x0000011a02037812 */ /* 0x001fc600078efcff */
[----:B------:R-:W-:Y:S04]  /*2150*/  STL [R1+0xf24], R141 ;  /* 0x000f248d01007387 */ /* 0x000fe80000100800 */
[----:B------:R-:W-:Y:S04]  /*2160*/  STL [R1+0xf2c], R142 ;  /* 0x000f2c8e01007387 */ /* 0x000fe80000100800 */
[----:B------:R-:W-:Y:S04]  /*2170*/  STL [R1+0xf28], R143 ;  /* 0x000f288f01007387 */ /* 0x000fe80000100800 */
[----:B------:R0:W-:Y:S04]  /*2180*/  STL [R1+0xf30], R3 ;  /* 0x000f300301007387 */ /* 0x0001e80000100800 */
[----:B------:R1:W-:Y:S04]  /*2190*/  STL [R1+0xf38], R149 ;  /* 0x000f389501007387 */ /* 0x0003e80000100800 */
[----:B------:R-:W-:Y:S01]  /*21a0*/  STL [R1+0xf34], R7 ;  /* 0x000f340701007387 */ /* 0x000fe20000100800 */
[----:B0-----:R-:W-:-:S02]  /*21b0*/  LOP3.LUT R3, R2, 0x120, RZ, 0xfc, !PT ;  /* 0x0000012002037812 */ /* 0x001fc400078efcff */
[----:B-1----:R-:W-:-:S03]  /*21c0*/  LOP3.LUT R149, R2, 0x124, RZ, 0xfc, !PT ;  /* 0x0000012402957812 */ /* 0x002fc600078efcff */
[----:B------:R-:W-:Y:S04]  /*21d0*/  STL [R1+0xf40], R3 ;  /* 0x000f400301007387 */ /* 0x000fe80000100800 */
        /* <DEDUP_REMOVED lines=84> */
[----:B------:R0:W-:Y:S04]  /*2720*/  STL [R1+0xc0c], R0 ;  /* 0x000c0c0001007387 */ /* 0x0001e80000100800 */
[----:B------:R-:W-:Y:S04]  /*2730*/  STL [R1+0xc78], R232 ;  /* 0x000c78e801007387 */ /* 0x000fe80000100800 */
[----:B------:R-:W-:Y:S01]  /*2740*/  STL [R1+0xc74], R233 ;  /* 0x000c74e901007387 */ /* 0x000fe20000100800 */
[----:B0-----:R-:W-:-:S03]  /*2750*/  LOP3.LUT R0, R2, 0x1f2, RZ, 0xfc, !PT ;  /* 0x000001f202007812 */ /* 0x001fc600078efcff */
        /* <DEDUP_REMOVED lines=19> */
[----:B------:R1:W-:Y:S01]  /*2890*/  STL [R1+0xc24], R5 ;  /* 0x000c240501007387 */ /* 0x0003e20000100800 */
[----:B0-----:R-:W-:-:S02]  /*28a0*/  LOP3.LUT R0, R2, 0x1f6, RZ, 0xfc, !PT ;  /* 0x000001f602007812 */ /* 0x001fc400078efcff */
[----:B-1----:R-:W-:-:S03]  /*28b0*/  LOP3.LUT R5, R2, 0x1f8, RZ, 0xfc, !PT ;  /* 0x000001f802057812 */ /* 0x002fc600078efcff */
[----:B------:R0:W-:Y:S04]  /*28c0*/  STL [R1+0xc20], R0 ;  /* 0x000c200001007387 */ /* 0x0001e80000100800 */
[----:B------:R1:W-:Y:S01]  /*28d0*/  STL [R1+0xc1c], R5 ;  /* 0x000c1c0501007387 */ /* 0x0003e20000100800 */
[C---:B0-----:R-:W-:Y:S02]  /*28e0*/  LOP3.LUT R0, R2.reuse, 0x1fa, RZ, 0xfc, !PT ;  /* 0x000001fa02007812 */ /* 0x041fe400078efcff */
[----:B-1----:R-:W-:-:S05]  /*28f0*/  LOP3.LUT R5, R2, 0x1fc, RZ, 0xfc, !PT ;  /* 0x000001fc02057812 */ /* 0x002fca00078efcff */
[----:B------:R0:W-:Y:S02]  /*2900*/  STL [R1+0xc14], R5 ;  /* 0x000c140501007387 */ /* 0x0001e40000100800 */
[----:B0-----:R-:W-:-:S05]  /*2910*/  LOP3.LUT R5, R2, 0x1fe, RZ, 0xfc, !PT ;  /* 0x000001fe02057812 */ /* 0x001fca00078efcff */
[----:B------:R0:W-:Y:S04]  /*2920*/  STL [R1+0xc10], R5 ;  /* 0x000c100501007387 */ /* 0x0001e80000100800 */
[----:B0-----:R0:W5:Y:S04]  /*2930*/  LDL.LU R5, [R1+0xf8c] ;  /* 0x000f8c0001057983 */ /* 0x0011680000300800 */
[----:B------:R0:W-:Y:S01]  /*2940*/  STL [R1+0xc18], R0 ;  /* 0x000c180001007387 */ /* 0x0001e20000100800 */
[----:B------:R-:W-:Y:S05]  /*2950*/  @!P0 BRA `(.L_x_0) ;  /* 0x0000028c000c8947 */ /* 0x000fea0003800000 */
[----:B------:R-:W2:Y:S04]  /*2960*/  LDL R89, [R1+0xc10] ;  /* 0x000c100001597983 */ /* 0x000ea80000100800 */
[----:B------:R-:W3:Y:S04]  /*2970*/  LDL R90, [R1+0xc14] ;  /* 0x000c1400015a7983 */ /* 0x000ee80000100800 */
[----:B------:R-:W4:Y:S04]  /*2980*/  LDL R96, [R1+0xc1c] ;  /* 0x000c1c0001607983 */ /* 0x000f280000100800 */
[----:B------:R-:W4:Y:S04]  /*2990*/  LDL R97, [R1+0xc20] ;  /* 0x000c200001617983 */ /* 0x000f280000100800 */
[----:B------:R-:W4:Y:S04]  /*29a0*/  LDL R98, [R1+0xc24] ;  /* 0x000c240001627983 */ /* 0x000f280000100800 */
[----:B------:R-:W4:Y:S01]  /*29b0*/  LDL R131, [R1+0xc28] ;  /* 0x000c280001837983 */ /* 0x000f220000100800 */
[----:B------:R-:W-:-:S03]  /*29c0*/  IMAD.MOV.U32 R91, RZ, RZ, R0 ;  /* 0x000000ffff5b7224 */ /* 0x000fc600078e0000 */
[----:B------:R-:W4:Y:S04]  /*29d0*/  LDL R137, [R1+0xf0c] ;  /* 0x000f0c0001897983 */ /* 0x000f280000100800 */
        /* <DEDUP_REMOVED lines=18> */
[----:B------:R-:W4:Y:S01]  /*2b00*/  LDL R144, [R1+0xf30] ;  /* 0x000f300001907983 */ /* 0x000f220000100800 */
[----:B------:R-:W-:-:S02]  /*2b10*/  IMAD.MOV.U32 R138, RZ, RZ, R252 ;  /* 0x000000ffff8a7224 */ /* 0x000fc400078e00fc */
[----:B------:R-:W-:Y:S01]  /*2b20*/  IMAD.MOV.U32 R107, RZ, RZ, R6 ;  /* 0x000000ffff6b7224 */ /* 0x000fe200078e0006 */
[----:B-----5:R1:W-:Y:S01]  /*2b30*/  STL [R1+0xff4], R5 ;  /* 0x000ff40501007387 */ /* 0x0203e20000100800 */
[----:B------:R-:W-:Y:S02]  /*2b40*/  IMAD.MOV.U32 R147, RZ, RZ, R3 ;  /* 0x000000ffff937224 */ /* 0x000fe400078e0003 */
[----:B------:R-:W-:Y:S02]  /*2b50*/  IMAD.MOV.U32 R145, RZ, RZ, R7 ;  /* 0x000000ffff917224 */ /* 0x000fe400078e0007 */
[----:B------:R-:W-:Y:S01]  /*2b60*/  IMAD.MOV.U32 R8, RZ, RZ, RZ ;  /* 0x000000ffff087224 */ /* 0x000fe200078e00ff */
[----:B------:R-:W-:Y:S01]  /*2b70*/  IABS R251, R251 ;  /* 0x000000fb00fb7213 */ /* 0x000fe20000000000 */
[----:B------:R-:W4:Y:S01]  /*2b80*/  LDL R49, [R1+0xe88] ;  /* 0x000e880001317983 */ /* 0x000f220000100800 */
[----:B------:R-:W-:Y:S01]  /*2b90*/  IABS R249, R249 ;  /* 0x000000f900f97213 */ /* 0x000fe20000000000 */
[----:B------:R-:W-:Y:S01]  /*2ba0*/  ULDC UR9, c[0x0][0x238] ;  /* 0x00008e0000097ab9 */ /* 0x000fe20000000800 */
[----:B------:R-:W-:Y:S01]  /*2bb0*/  IABS R250, R250 ;  /* 0x000000fa00fa7213 */ /* 0x000fe20000000000 */
[----:B------:R-:W4:Y:S01]  /*2bc0*/  LDL R20, [R1+0xdc8] ;  /* 0x000dc80001147983 */ /* 0x000f220000100800 */
[----:B------:R-:W-:Y:S01]  /*2bd0*/  IABS R246, R246 ;  /* 0x000000f600f67213 */ /* 0x000fe20000000000 */
[----:B------:R-:W-:Y:S01]  /*2be0*/  ULDC UR10, c[0x0][0x23c] ;  /* 0x00008f00000a7ab9 */ /* 0x000fe20000000800 */
[----:B------:R-:W-:Y:S01]  /*2bf0*/  IABS R247, R247 ;  /* 0x000000f700f77213 */ /* 0x000fe20000000000 */
[----:B------:R-:W-:Y:S01]  /*2c00*/  ULDC.64 UR4, c[0x0][0x218] ;  /* 0x0000860000047ab9 */ /* 0x000fe20000000a00 */
[----:B------:R-:W-:Y:S01]  /*2c10*/  IABS R244, R244 ;  /* 0x000000f400f47213 */ /* 0x000fe20000000000 */
[----:B------:R-:W-:Y:S01]  /*2c20*/  ULDC.64 UR12, c[0x0][0x210] ;  /* 0x00008400000c7ab9 */ /* 0x000fe20000000a00 */
[----:B--2---:R-:W-:Y:S01]  /*2c30*/  IABS R11, R89 ;  /* 0x00000059000b7213 */ /* 0x004fe20000000000 */
[----:B---3--:R-:W-:-:S02]  /*2c40*/  IMAD.MOV.U32 R89, RZ, RZ, R90 ;  /* 0x000000ffff597224 */ /* 0x008fc400078e005a */
[----:B------:R-:W-:Y:S02]  /*2c50*/  IMAD.MOV.U32 R90, RZ, RZ, R91 ;  /* 0x000000ffff5a7224 */ /* 0x000fe400078e005b */
[----:B----4-:R-:W-:Y:S01]  /*2c60*/  IMAD.MOV.U32 R91, RZ, RZ, R96 ;  /* 0x000000ffff5b7224 */ /* 0x010fe200078e0060 */
[----:B------:R-:W-:Y:S01]  /*2c70*/  IABS R10, R89 ;  /* 0x00000059000a7213 */ /* 0x000fe20000000000 */
[----:B------:R-:W-:Y:S02]  /*2c80*/  IMAD.MOV.U32 R96, RZ, RZ, R97 ;  /* 0x000000ffff607224 */ /* 0x000fe400078e0061 */
[----:B------:R-:W-:Y:S02]  /*2c90*/  IMAD.MOV.U32 R89, RZ, RZ, R90 ;  /* 0x000000ffff597224 */ /* 0x000fe400078e005a */
[----:B------:R-:W-:Y:S02]  /*2ca0*/  IMAD.MOV.U32 R97, RZ, RZ, R98 ;  /* 0x000000ffff617224 */ /* 0x000fe400078e0062 */
[----:B------:R-:W-:-:S02]  /*2cb0*/  IMAD.MOV.U32 R90, RZ, RZ, R91 ;  /* 0x000000ffff5a7224 */ /* 0x000fc400078e005b */
[----:B------:R-:W-:Y:S02]  /*2cc0*/  IMAD.MOV.U32 R98, RZ, RZ, R131 ;  /* 0x000000ffff627224 */ /* 0x000fe400078e0083 */
[----:B------:R-:W-:Y:S01]  /*2cd0*/  IMAD.MOV.U32 R91, RZ, RZ, R96 ;  /* 0x000000ffff5b7224 */ /* 0x000fe200078e0060 */
[----:B------:R-:W-:Y:S01]  /*2ce0*/  IABS R252, R5 ;  /* 0x0000000500fc7213 */ /* 0x000fe20000000000 */
[----:B------:R-:W-:Y:S01]  /*2cf0*/  IMAD.MOV.U32 R96, RZ, RZ, R97 ;  /* 0x000000ffff607224 */ /* 0x000fe200078e0061 */
[----:B0-----:R-:W-:Y:S01]  /*2d00*/  IABS R0, R4 ;  /* 0x0000000400007213 */ /* 0x001fe20000000000 */
[----:B------:R-:W-:Y:S01]  /*2d10*/  IMAD.MOV.U32 R97, RZ, RZ, R98 ;  /* 0x000000ffff617224 */ /* 0x000fe200078e0062 */
[----:B------:R-:W2:Y:S04]  /*2d20*/  LDL R131, [R1+0xee0] ;  /* 0x000ee00001837983 */ /* 0x000ea80000100800 */
[----:B------:R-:W3:Y:S01]  /*2d30*/  LDL R98, [R1+0xb8c] ;  /* 0x000b8c0001627983 */ /* 0x000ee20000100800 */
[----:B------:R-:W0:Y:S08]  /*2d40*/  I2F.RP R6, R252 ;  /* 0x000000fc00067306 */ /* 0x000e300000209400 */
[----:B------:R-:W4:Y:S08]  /*2d50*/  I2F.RP R3, R0 ;  /* 0x0000000000037306 */ /* 0x000f300000209400 */
[----:B0-----:R-:W0:Y:S08]  /*2d60*/  MUFU.RCP R6, R6 ;  /* 0x0000000600067308 */ /* 0x001e300000001000 */
[----:B----4-:R-:W4:Y:S01]  /*2d70*/  MUFU.RCP R3, R3 ;  /* 0x0000000300037308 */ /* 0x010f220000001000 */
[----:B0-----:R-:W-:-:S07]  /*2d80*/  VIADD R6, R6, 0xffffffe ;  /* 0x0ffffffe06067836 */ /* 0x001fce0000000000 */
[----:B------:R-:W0:Y:S01]  /*2d90*/  F2I.FTZ.U32.TRUNC.NTZ R9, R6 ;  /* 0x0000000600097305 */ /* 0x000e22000021f000 */
[----:B----4-:R-:W-:-:S07]  /*2da0*/  VIADD R3, R3, 0xffffffe ;  /* 0x0ffffffe03037836 */ /* 0x010fce0000000000 */
[----:B------:R0:W4:Y:S02]  /*2db0*/  F2I.FTZ.U32.TRUNC.NTZ R7, R3 ;  /* 0x0000000300077305 */ /* 0x000124000021f000 */
[----:B0-----:R-:W-:-:S04]  /*2dc0*/  IMAD.MOV R3, RZ, RZ, -R9 ;  /* 0x000000ffff037224 */ /* 0x001fc800078e0a09 */
[----:B------:R-:W-:Y:S02]  /*2dd0*/  IMAD R3, R3, R252, RZ ;  /* 0x000000fc03037224 */ /* 0x000fe400078e02ff */
[----:B----4-:R-:W-:Y:S02]  /*2de0*/  IMAD.MOV R6, RZ, RZ, -R7 ;  /* 0x000000ffff067224 */ /* 0x010fe400078e0a07 */
[----:B------:R-:W-:Y:S01]  /*2df0*/  IMAD.HI.U32 R3, R9, R3, R8 ;  /* 0x0000000309037227 */ /* 0x000fe200078e0008 */
[----:B------:R-:W-:-:S03]  /*2e00*/  IABS R8, R89 ;  /* 0x0000005900087213 */ /* 0x000fc60000000000 */
[----:B------:R-:W-:Y:S02]  /*2e10*/  IMAD.MOV.U32 R9, RZ, RZ, R10 ;  /* 0x000000ffff097224 */ /* 0x000fe400078e000a */
[----:B------:R-:W-:Y:S02]  /*2e20*/  IMAD R10, R6, R0, RZ ;  /* 0x00000000060a7224 */ /* 0x000fe400078e02ff */
[----:B------:R-:W-:Y:S02]  /*2e30*/  IMAD.MOV.U32 R89, RZ, RZ, R90 ;  /* 0x000000ffff597224 */ /* 0x000fe400078e005a */
[----:B------:R-:W-:Y:S02]  /*2e40*/  IMAD.MOV.U32 R6, RZ, RZ, RZ ;  /* 0x000000ffff067224 */ /* 0x000fe400078e00ff */
[----:B------:R-:W-:Y:S02]  /*2e50*/  IMAD.MOV.U32 R90, RZ, RZ, R91 ;  /* 0x000000ffff5a7224 */ /* 0x000fe400078e005b */
[----:B------:R-:W-:-:S02]  /*2e60*/  IMAD.MOV.U32 R91, RZ, RZ, R96 ;  /* 0x000000ffff5b7224 */ /* 0x000fc400078e0060 */
[----:B------:R-:W-:Y:S02]  /*2e70*/  IMAD.MOV.U32 R96, RZ, RZ, R97 ;  /* 0x000000ffff607224 */ /* 0x000fe400078e0061 */
[----:B-1----:R-:W-:Y:S01]  /*2e80*/  IMAD.HI.U32 R5, R7, R10, R6 ;  /* 0x0000000a07057227 */ /* 0x002fe200078e0006 */
[----:B------:R-:W-:-:S03]  /*2e90*/  IABS R10, R89 ;  /* 0x00000059000a7213 */ /* 0x000fc60000000000 */
[----:B------:R-:W-:Y:S02]  /*2ea0*/  IMAD.MOV.U32 R89, RZ, RZ, R90 ;  /* 0x000000ffff597224 */ /* 0x000fe400078e005a */
[----:B------:R-:W-:Y:S02]  /*2eb0*/  IMAD.MOV.U32 R90, RZ, RZ, R91 ;  /* 0x000000ffff5a7224 */ /* 0x000fe400078e005b */
[----:B------:R-:W-:Y:S02]  /*2ec0*/  IMAD.MOV.U32 R91, RZ, RZ, R96 ;  /* 0x000000ffff5b7224 */ /* 0x000fe400078e0060 */
[----:B---3--:R-:W-:Y:S02]  /*2ed0*/  IMAD.MOV.U32 R97, RZ, RZ, R98 ;  /* 0x000000ffff617224 */ /* 0x008fe400078e0062 */
[----:B------:R-:W-:Y:S02]  /*2ee0*/  IMAD.MOV.U32 R98, RZ, RZ, R99 ;  /* 0x000000ffff627224 */ /* 0x000fe400078e0063 */
[----:B------:R-:W-:-:S02]  /*2ef0*/  IMAD.MOV.U32 R99, RZ, RZ, R104 ;  /* 0x000000ffff637224 */ /* 0x000fc400078e0068 */
[----:B------:R-:W-:Y:S02]  /*2f00*/  IMAD.MOV.U32 R104, RZ, RZ, R113 ;  /* 0x000000ffff687224 */ /* 0x000fe400078e0071 */
[----:B------:R-:W-:Y:S02]  /*2f10*/  IMAD.MOV.U32 R96, RZ, RZ, R97 ;  /* 0x000000ffff607224 */ /* 0x000fe400078e0061 */
[----:B------:R-:W-:Y:S01]  /*2f20*/  IMAD.HI.U32 R12, R3, R9, RZ ;  /* 0x00000009030c7227 */ /* 0x000fe200078e00ff */
[----:B------:R-:W-:Y:S01]  /*2f30*/  IABS R6, R89 ;  /* 0x0000005900067213 */ /* 0x000fe20000000000 */
[----:B------:R-:W3:Y:S02]  /*2f40*/  LDL R113, [R1+0xd54] ;  /* 0x000d540001717983 */ /* 0x000ee40000100800 */
[----:B------:R-:W-:Y:S02]  /*2f50*/  IMAD.MOV.U32 R97, RZ, RZ, R98 ;  /* 0x000000ffff617224 */ /* 0x000fe400078e0062 */
[----:B------:R-:W-:-:S02]  /*2f60*/  IMAD.MOV.U32 R98, RZ, RZ, R99 ;  /* 0x000000ffff627224 */ /* 0x000fc400078e0063 */
[----:B------:R-:W-:Y:S02]  /*2f70*/  IMAD.MOV.U32 R99, RZ, RZ, R104 ;  /* 0x000000ffff637224 */ /* 0x000fe400078e0068 */
[----:B------:R-:W-:Y:S02]  /*2f80*/  IMAD.MOV.U32 R104, RZ, RZ, R106 ;  /* 0x000000ffff687224 */ /* 0x000fe400078e006a */
[----:B------:R-:W-:Y:S02]  /*2f90*/  IMAD.MOV.U32 R106, RZ, RZ, R112 ;  /* 0x000000ffff6a7224 */ /* 0x000fe400078e0070 */
[----:B------:R-:W4:Y:S01]  /*2fa0*/  LDL R112, [R1+0xb9c] ;  /* 0x000b9c0001707983 */ /* 0x000f220000100800 */
[----:B------:R-:W-:Y:S02]  /*2fb0*/  IMAD.MOV.U32 R89, RZ, RZ, R90 ;  /* 0x000000ffff597224 */ /* 0x000fe400078e005a */
[----:B------:R-:W-:Y:S02]  /*2fc0*/  IMAD.MOV R12, RZ, RZ, -R12 ;  /* 0x000000ffff0c7224 */ /* 0x000fe400078e0a0c */
[----:B------:R-:W-:-:S04]  /*2fd0*/  IMAD.HI.U32 R7, R3, R8, RZ ;  /* 0x0000000803077227 */ /* 0x000fc800078e00ff */
[----:B------:R-:W-:Y:S02]  /*2fe0*/  IMAD.MOV.U32 R90, RZ, RZ, R91 ;  /* 0x000000ffff5a7224 */ /* 0x000fe400078e005b */
[----:B------:R-:W-:Y:S02]  /*2ff0*/  IMAD.MOV.U32 R91, RZ, RZ, R96 ;  /* 0x000000ffff5b7224 */ /* 0x000fe400078e0060 */
[----:B------:R-:W-:Y:S01]  /*3000*/  IMAD R17, R252, R12, R9 ;  /* 0x0000000cfc117224 */ /* 0x000fe200078e0209 */
[----:B------:R-:W-:Y:S01]  /*3010*/  IABS R9, R89 ;  /* 0x0000005900097213 */ /* 0x000fe20000000000 */
[----:B------:R-:W-:Y:S02]  /*3020*/  IMAD.MOV.U32 R96, RZ, RZ, R97 ;  /* 0x000000ffff607224 */ /* 0x000fe400078e0061 */
[----:B------:R-:W-:Y:S02]  /*3030*/  IMAD.MOV R7, RZ, RZ, -R7 ;  /* 0x000000ffff077224 */ /* 0x000fe400078e0a07 */
[----:B------:R-:W-:-:S02]  /*3040*/  IMAD.MOV.U32 R89, RZ, RZ, R90 ;  /* 0x000000ffff597224 */ /* 0x000fc400078e005a */
[----:B------:R-:W-:Y:S02]  /*3050*/  IMAD.MOV.U32 R90, RZ, RZ, R91 ;  /* 0x000000ffff5a7224 */ /* 0x000fe400078e005b */
[----:B------:R-:W-:Y:S02]  /*3060*/  IMAD.MOV.U32 R97, RZ, RZ, R98 ;  /* 0x000000ffff617224 */ /* 0x000fe400078e0062 */
[----:B------:R-:W-:Y:S02]  /*3070*/  IMAD.MOV.U32 R91, RZ, RZ, R96 ;  /* 0x000000ffff5b7224 */ /* 0x000fe400078e0060 */
[----:B------:R-:W-:Y:S02]  /*3080*/  IMAD.MOV.U32 R98, RZ, RZ, R99 ;  /* 0x000000ffff627224 */ /* 0x000fe400078e0063 */
[----:B------:R-:W-:Y:S01]  /*3090*/  IMAD R16, R252, R7, R8 ;  /* 0x00000007fc107224 */ /* 0x000fe200078e0208 */
[----:B------:R-:W-:Y:S01]  /*30a0*/  IABS R7, R89 ;  /* 0x0000005900077213 */ /* 0x000fe20000000000 */
[----:B------:R-:W-:-:S02]  /*30b0*/  IMAD.MOV.U32 R99, RZ, RZ, R104 ;  /* 0x000000ffff637224 */ /* 0x000fc400078e0068 */
[----:B------:R-:W-:Y:S02]  /*30c0*/  IMAD.MOV.U32 R104, RZ, RZ, R106 ;  /* 0x000000ffff687224 */ /* 0x000fe400078e006a */
[----:B------:R-:W-:Y:S02]  /*30d0*/  IMAD.MOV.U32 R89, RZ, RZ, R90 ;  /* 0x000000ffff597224 */ /* 0x000fe400078e005a */
[----:B------:R-:W-:Y:S02]  /*30e0*/  IMAD.MOV.U32 R90, RZ, RZ, R91 ;  /* 0x000000ffff5a7224 */ /* 0x000fe400078e005b */
[----:B------:R-:W-:Y:S02]  /*30f0*/  IMAD.MOV.U32 R96, RZ, RZ, R97 ;  /* 0x000000ffff607224 */ /* 0x000fe400078e0061 */
[----:B------:R-:W-:Y:S02]  /*3100*/  IMAD.MOV.U32 R97, RZ, RZ, R99 ;  /* 0x000000ffff617224 */ /* 0x000fe400078e0063 */
        /* <DEDUP_REMOVED lines=15> */
[----:B------:R-:W2:Y:S01]  /*3200*/  LDL R81, [R1+0xd18] ;  /* 0x000d180001517983 */ /* 0x000ea20000100800 */
[----:B------:R-:W-:-:S03]  /*3210*/  IMAD.MOV.U32 R105, RZ, RZ, R121 ;  /* 0x000000ffff697224 */ /* 0x000fc600078e0079 */
[----:B------:R-:W3:Y:S01]  /*3220*/  LDL R121, [R1+0xeb0] ;  /* 0x000eb00001797983 */ /* 0x000ee20000100800 */
[----:B----4-:R-:W-:Y:S02]  /*3230*/  IMAD.MOV.U32 R106, RZ, RZ, R112 ;  /* 0x000000ffff6a7224 */ /* 0x010fe400078e0070 */
[----:B------:R-:W-:Y:S02]  /*3240*/  IMAD.MOV.U32 R112, RZ, RZ, R129 ;  /* 0x000000ffff707224 */ /* 0x000fe400078e0081 */
[----:B------:R-:W-:Y:S01]  /*3250*/  IMAD.MOV.U32 R104, RZ, RZ, R106 ;  /* 0x000000ffff687224 */ /* 0x000fe200078e006a */
[----:B------:R-:W-:Y:S01]  /*3260*/  IABS R111, R49 ;  /* 0x00000031006f7213 */ /* 0x000fe20000000000 */
[----:B------:R-:W-:Y:S01]  /*3270*/  IMAD.MOV.U32 R106, RZ, RZ, R112 ;  /* 0x000000ffff6a7224 */ /* 0x000fe200078e0070 */
[----:B------:R-:W-:Y:S01]  /*3280*/  IABS R71, R20 ;  /* 0x0000001400477213 */ /* 0x000fe20000000000 */
[----:B------:R-:W-:Y:S02]  /*3290*/  IMAD.MOV.U32 R112, RZ, RZ, R120 ;  /* 0x000000ffff707224 */ /* 0x000fe400078e0078 */
[----:B------:R-:W-:Y:S01]  /*32a0*/  IMAD.HI.U32 R13, R3, R11, RZ ;  /* 0x0000000b030d7227 */ /* 0x000fe200078e00ff */
[----:B------:R-:W-:Y:S01]  /*32b0*/  ISETP.GT.U32.AND P3, PT, R252, R16, PT ;  /* 0x00000010fc00720c */ /* 0x000fe20003f64070 */
[----:B------:R-:W4:Y:S02]  /*32c0*/  LDL R129, [R1+0xee4] ;  /* 0x000ee40001817983 */ /* 0x000f240000100800 */
        /* <DEDUP_REMOVED lines=11> */
[----:B------:R-:W-:Y:S01]  /*3380*/  IMAD.MOV.U32 R89, RZ, RZ, R90 ;  /* 0x000000ffff597224 */ /* 0x000fe200078e005a */
[----:B------:R-:W4:Y:S01]  /*3390*/  LDL R130, [R1+0xeb8] ;  /* 0x000eb80001827983 */ /* 0x000f220000100800 */
[----:B------:R-:W-:-:S02]  /*33a0*/  IMAD.MOV.U32 R90, RZ, RZ, R91 ;  /* 0x000000ffff5a7224 */ /* 0x000fc400078e005b */
[----:B------:R-:W-:Y:S02]  /*33b0*/  IMAD.MOV.U32 R91, RZ, RZ, R96 ;  /* 0x000000ffff5b7224 */ /* 0x000fe400078e0060 */
[----:B------:R-:W-:Y:S02]  /*33c0*/  IMAD.MOV.U32 R96, RZ, RZ, R97 ;  /* 0x000000ffff607224 */ /* 0x000fe400078e0061 */
[----:B------:R-:W-:Y:S02]  /*33d0*/  IMAD.MOV.U32 R97, RZ, RZ, R112 ;  /* 0x000000ffff617224 */ /* 0x000fe400078e0070 */
[----:B------:R-:W-:Y:S02]  /*33e0*/  IMAD.MOV.U32 R112, RZ, RZ, R128 ;  /* 0x000000ffff707224 */ /* 0x000fe400078e0080 */
[----:B------:R-:W4:Y:S01]  /*33f0*/  LDL R128, [R1+0xd30] ;  /* 0x000d300001807983 */ /* 0x000f220000100800 */
        /* <DEDUP_REMOVED lines=8> */
[----:B--2---:R-:W-:Y:S02]  /*3480*/  IMAD.MOV.U32 R74, RZ, RZ, R81 ;  /* 0x000000ffff4a7224 */ /* 0x004fe400078e0051 */
[----:B------:R-:W-:Y:S02]  /*3490*/  IMAD.MOV.U32 R81, RZ, RZ, R136 ;  /* 0x000000ffff517224 */ /* 0x000fe400078e0088 */
[----:B------:R-:W-:Y:S01]  /*34a0*/  IMAD.MOV R13, RZ, RZ, -R13 ;  /* 0x000000ffff0d7224 */ /* 0x000fe200078e0a0d */
[----:B------:R-:W-:Y:S01]  /*34b0*/  ISETP.GT.U32.AND P1, PT, R252, R17, PT ;  /* 0x00000011fc00720c */ /* 0x000fe20003f24070 */
[----:B------:R-:W-:Y:S01]  /*34c0*/  IMAD.MOV.U32 R73, RZ, RZ, R81 ;  /* 0x000000ffff497224 */ /* 0x000fe200078e0051 */
[----:B------:R-:W2:Y:S01]  /*34d0*/  LDL R136, [R1+0xf04] ;  /* 0x000f040001887983 */ /* 0x000ea20000100800 */
[----:B------:R-:W-:Y:S02]  /*34e0*/  IMAD.MOV.U32 R81, RZ, RZ, R82 ;  /* 0x000000ffff517224 */ /* 0x000fe400078e0052 */
[----:B------:R-:W-:-:S02]  /*34f0*/  IMAD.MOV.U32 R82, RZ, RZ, R89 ;  /* 0x000000ffff527224 */ /* 0x000fc400078e0059 */
[----:B------:R-:W-:Y:S02]  /*3500*/  IMAD.MOV.U32 R72, RZ, RZ, R73 ;  /* 0x000000ffff487224 */ /* 0x000fe400078e0049 */
[----:B------:R-:W-:Y:S02]  /*3510*/  IMAD.MOV.U32 R73, RZ, RZ, R81 ;  /* 0x000000ffff497224 */ /* 0x000fe400078e0051 */
[----:B------:R-:W-:Y:S02]  /*3520*/  IMAD.MOV.U32 R67, RZ, RZ, R72 ;  /* 0x000000ffff437224 */ /* 0x000fe400078e0048 */
[----:B------:R-:W-:Y:S02]  /*3530*/  IMAD.MOV.U32 R72, RZ, RZ, R88 ;  /* 0x000000ffff487224 */ /* 0x000fe400078e0058 */
[----:B---3--:R-:W-:Y:S02]  /*3540*/  IMAD.MOV.U32 R88, RZ, RZ, R121 ;  /* 0x000000ffff587224 */ /* 0x008fe400078e0079 */
[----:B------:R-:W3:Y:S02]  /*3550*/  LDL R121, [R1+0xd48] ;  /* 0x000d480001797983 */ /* 0x000ee40000100800 */
[----:B------:R-:W-:-:S02]  /*3560*/  IMAD.MOV.U32 R66, RZ, RZ, R88 ;  /* 0x000000ffff427224 */ /* 0x000fc400078e0058 */
[----:B----4-:R-:W-:Y:S02]  /*3570*/  IMAD.MOV.U32 R123, RZ, RZ, R130 ;  /* 0x000000ffff7b7224 */ /* 0x010fe400078e0082 */
[----:B------:R-:W4:Y:S02]  /*3580*/  LDL R130, [R1+0xec0] ;  /* 0x000ec00001827983 */ /* 0x000f240000100800 */
[----:B------:R-:W-:-:S04]  /*3590*/  IMAD.MOV.U32 R122, RZ, RZ, R123 ;  /* 0x000000ffff7a7224 */ /* 0x000fc800078e007b */
[----:B------:R-:W-:Y:S02]  /*35a0*/  IMAD.MOV.U32 R120, RZ, RZ, R122 ;  /* 0x000000ffff787224 */ /* 0x000fe400078e007a */
[----:B------:R-:W-:-:S04]  /*35b0*/  IMAD.MOV.U32 R91, RZ, RZ, R128 ;  /* 0x000000ffff5b7224 */ /* 0x000fc800078e0080 */
[----:B------:R-:W-:Y:S02]  /*35c0*/  IMAD.MOV.U32 R89, RZ, RZ, R91 ;  /* 0x000000ffff597224 */ /* 0x000fe400078e005b */
[----:B------:R-:W-:Y:S02]  /*35d0*/  IMAD.MOV.U32 R91, RZ, RZ, R104 ;  /* 0x000000ffff5b7224 */ /* 0x000fe400078e0068 */
[----:B------:R-:W-:Y:S02]  /*35e0*/  IMAD.MOV.U32 R104, RZ, RZ, R106 ;  /* 0x000000ffff687224 */ /* 0x000fe400078e006a */
[----:B------:R-:W-:Y:S02]  /*35f0*/  IMAD.MOV.U32 R106, RZ, RZ, R120 ;  /* 0x000000ffff6a7224 */ /* 0x000fe400078e0078 */
[----:B------:R-:W-:Y:S02]  /*3600*/  IMAD.MOV.U32 R81, RZ, RZ, R89 ;  /* 0x000000ffff517224 */ /* 0x000fe400078e0059 */
[----:B------:R-:W-:-:S04]  /*3610*/  IMAD.MOV.U32 R89, RZ, RZ, R106 ;  /* 0x000000ffff597224 */ /* 0x000fc800078e006a */
[----:B------:R-:W-:-:S04]  /*3620*/  IMAD.MOV.U32 R65, RZ, RZ, R89 ;  /* 0x000000ffff417224 */ /* 0x000fc800078e0059 */
        /* <DEDUP_REMOVED lines=9> */
[----:B------:R-:W2:Y:S01]  /*36c0*/  LDL R65, [R1+0xe8c] ;  /* 0x000e8c0001417983 */ /* 0x000ea20000100800 */
[----:B------:R-:W-:Y:S02]  /*36d0*/  IMAD.MOV.U32 R57, RZ, RZ, R58 ;  /* 0x000000ffff397224 */ /* 0x000fe400078e003a */
[----:B------:R-:W-:Y:S02]  /*36e0*/  IMAD.MOV.U32 R58, RZ, RZ, R59 ;  /* 0x000000ffff3a7224 */ /* 0x000fe400078e003b */
[----:B------:R-:W-:Y:S01]  /*36f0*/  IMAD.MOV.U32 R59, RZ, RZ, R64 ;  /* 0x000000ffff3b7224 */ /* 0x000fe200078e0040 */
[----:B------:R-:W-:Y:S01]  /*3700*/  IABS R119, R57 ;  /* 0x0000003900777213 */ /* 0x000fe20000000000 */
[----:B------:R-:W-:-:S02]  /*3710*/  IMAD.MOV.U32 R57, RZ, RZ, R58 ;  /* 0x000000ffff397224 */ /* 0x000fc400078e003a */
[----:B------:R-:W-:Y:S02]  /*3720*/  IMAD.MOV.U32 R72, RZ, RZ, R80 ;  /* 0x000000ffff487224 */ /* 0x000fe400078e0050 */
[----:B------:R-:W-:Y:S02]  /*3730*/  IMAD.MOV.U32 R80, RZ, RZ, R83 ;  /* 0x000000ffff507224 */ /* 0x000fe400078e0053 */
[----:B------:R-:W-:Y:S02]  /*3740*/  IMAD.MOV.U32 R58, RZ, RZ, R59 ;  /* 0x000000ffff3a7224 */ /* 0x000fe400078e003b */
[----:B------:R-:W-:Y:S01]  /*3750*/  IMAD.MOV.U32 R83, RZ, RZ, R98 ;  /* 0x000000ffff537224 */ /* 0x000fe200078e0062 */
[----:B------:R-:W-:Y:S01]  /*3760*/  IABS R118, R57 ;  /* 0x0000003900767213 */ /* 0x000fe20000000000 */
[----:B------:R-:W3:Y:S01]  /*3770*/  LDL R98, [R1+0xe84] ;  /* 0x000e840001627983 */ /* 0x000ee20000100800 */
[----:B------:R-:W-:-:S05]  /*3780*/  IMAD.MOV.U32 R57, RZ, RZ, R58 ;  /* 0x000000ffff397224 */ /* 0x000fca00078e003a */
[----:B------:R-:W-:Y:S02]  /*3790*/  IABS R117, R57 ;  /* 0x0000003900757213 */ /* 0x000fe40000000000 */
[----:B------:R-:W4:Y:S01]  /*37a0*/  LDL R57, [R1+0xea4] ;  /* 0x000ea40001397983 */ /* 0x000f220000100800 */
[----:B--2---:R-:W-:Y:S02]  /*37b0*/  IMAD.MOV.U32 R64, RZ, RZ, R65 ;  /* 0x000000ffff407224 */ /* 0x004fe400078e0041 */
[----:B------:R-:W-:Y:S02]  /*37c0*/  IMAD.MOV.U32 R65, RZ, RZ, R67 ;  /* 0x000000ffff417224 */ /* 0x000fe400078e0043 */
[----:B------:R-:W-:Y:S02]  /*37d0*/  IMAD.MOV.U32 R67, RZ, RZ, R82 ;  /* 0x000000ffff437224 */ /* 0x000fe400078e0052 */
[----:B------:R-:W-:Y:S02]  /*37e0*/  IMAD.MOV.U32 R82, RZ, RZ, R107 ;  /* 0x000000ffff527224 */ /* 0x000fe400078e006b */
[----:B------:R-:W-:Y:S01]  /*37f0*/  IMAD.MOV.U32 R59, RZ, RZ, R65 ;  /* 0x000000ffff3b7224 */ /* 0x000fe200078e0041 */
[----:B------:R-:W2:Y:S01]  /*3800*/  LDL R107, [R1+0xe7c] ;  /* 0x000e7c00016b7983 */ /* 0x000ea20000100800 */
[----:B------:R-:W-:-:S02]  /*3810*/  IMAD.MOV.U32 R65, RZ, RZ, R67 ;  /* 0x000000ffff417224 */ /* 0x000fc400078e0043 */
[----:B------:R-:W-:Y:S02]  /*3820*/  IMAD.MOV.U32 R67, RZ, RZ, R82 ;  /* 0x000000ffff437224 */ /* 0x000fe400078e0052 */
[----:B------:R-:W2:Y:S01]  /*3830*/  LDL R82, [R1+0xe80] ;  /* 0x000e800001527983 */ /* 0x000ea20000100800 */
[----:B---3--:R-:W-:Y:S02]  /*3840*/  IMAD.MOV.U32 R66, RZ, RZ, R98 ;  /* 0x000000ffff427224 */ /* 0x008fe400078e0062 */
[----:B------:R-:W-:Y:S02]  /*3850*/  IMAD.MOV.U32 R58, RZ, RZ, R65 ;  /* 0x000000ffff3a7224 */ /* 0x000fe400078e0041 */
[----:B------:R-:W-:Y:S02]  /*3860*/  IMAD.MOV.U32 R56, RZ, RZ, R64 ;  /* 0x000000ffff387224 */ /* 0x000fe400078e0040 */
[----:B------:R-:W-:Y:S02]  /*3870*/  IMAD.MOV.U32 R65, RZ, RZ, R67 ;  /* 0x000000ffff417224 */ /* 0x000fe400078e0043 */
[----:B------:R-:W-:Y:S01]  /*3880*/  IMAD.MOV.U32 R64, RZ, RZ, R66 ;  /* 0x000000ffff407224 */ /* 0x000fe200078e0042 */
[----:B----4-:R-:W-:Y:S01]  /*3890*/  IABS R116, R57 ;  /* 0x0000003900747213 */ /* 0x010fe20000000000 */
[----:B------:R-:W-:Y:S01]  /*38a0*/  IMAD.MOV.U32 R51, RZ, RZ, R56 ;  /* 0x000000ffff337224 */ /* 0x000fe200078e0038 */
[----:B------:R-:W3:Y:S01]  /*38b0*/  LDL R66, [R1+0xe60] ;  /* 0x000e600001427983 */ /* 0x000ee20000100800 */
[----:B------:R-:W-:-:S02]  /*38c0*/  IMAD.MOV.U32 R56, RZ, RZ, R64 ;  /* 0x000000ffff387224 */ /* 0x000fc400078e0040 */
[----:B------:R-:W-:Y:S01]  /*38d0*/  IMAD.MOV.U32 R50, RZ, RZ, R51 ;  /* 0x000000ffff327224 */ /* 0x000fe200078e0033 */
[----:B------:R-:W4:Y:S01]  /*38e0*/  LDL R64, [R1+0xe68] ;  /* 0x000e680001407983 */ /* 0x000f220000100800 */
[----:B------:R-:W-:Y:S02]  /*38f0*/  IMAD.MOV.U32 R51, RZ, RZ, R56 ;  /* 0x000000ffff337224 */ /* 0x000fe400078e0038 */
[----:B------:R-:W-:Y:S02]  /*3900*/  IMAD.MOV.U32 R49, RZ, RZ, R50 ;  /* 0x000000ffff317224 */ /* 0x000fe400078e0032 */
[----:B------:R-:W-:Y:S02]  /*3910*/  IMAD.MOV.U32 R50, RZ, RZ, R51 ;  /* 0x000000ffff327224 */ /* 0x000fe400078e0033 */
[----:B--2---:R-:W-:-:S04]  /*3920*/  IMAD.MOV.U32 R67, RZ, RZ, R82 ;  /* 0x000000ffff437224 */ /* 0x004fc800078e0052 */
[----:B------:R-:W-:-:S04]  /*3930*/  IMAD.MOV.U32 R57, RZ, RZ, R67 ;  /* 0x000000ffff397224 */ /* 0x000fc800078e0043 */
[----:B------:R-:W-:Y:S02]  /*3940*/  IMAD.MOV.U32 R56, RZ, RZ, R57 ;  /* 0x000000ffff387224 */ /* 0x000fe400078e0039 */
[----:B------:R-:W-:Y:S02]  /*3950*/  IMAD.MOV.U32 R57, RZ, RZ, R58 ;  /* 0x000000ffff397224 */ /* 0x000fe400078e003a */
[----:B------:R-:W-:Y:S02]  /*3960*/  IMAD.MOV.U32 R51, RZ, RZ, R56 ;  /* 0x000000ffff337224 */ /* 0x000fe400078e0038 */
[----:B------:R-:W-:Y:S02]  /*3970*/  IMAD.MOV.U32 R56, RZ, RZ, R57 ;  /* 0x000000ffff387224 */ /* 0x000fe400078e0039 */
[----:B------:R-:W2:Y:S01]  /*3980*/  LDL R57, [R1+0xe54] ;  /* 0x000e540001397983 */ /* 0x000ea20000100800 */
[----:B------:R-:W-:Y:S01]  /*3990*/  IABS R110, R49 ;  /* 0x00000031006e7213 */ /* 0x000fe20000000000 */
[----:B------:R-:W-:-:S02]  /*39a0*/  IMAD.MOV.U32 R49, RZ, RZ, R50 ;  /* 0x000000ffff317224 */ /* 0x000fc400078e0032 */
[----:B------:R-:W-:-:S03]  /*39b0*/  IMAD.MOV.U32 R50, RZ, RZ, R51 ;  /* 0x000000ffff327224 */ /* 0x000fc600078e0033 */
[----:B------:R-:W-:Y:S01]  /*39c0*/  IABS R109, R49 ;  /* 0x00000031006d7213 */ /* 0x000fe20000000000 */
[----:B------:R-:W-:-:S05]  /*39d0*/  IMAD.MOV.U32 R49, RZ, RZ, R50 ;  /* 0x000000ffff317224 */ /* 0x000fca00078e0032 */
[----:B------:R-:W-:Y:S01]  /*39e0*/  IABS R108, R49 ;  /* 0x00000031006c7213 */ /* 0x000fe20000000000 */
[----:B--2---:R-:W-:Y:S02]  /*39f0*/  IMAD.MOV.U32 R51, RZ, RZ, R57 ;  /* 0x000000ffff337224 */ /* 0x004fe400078e0039 */
[----:B------:R-:W-:Y:S02]  /*3a00*/  IMAD.MOV.U32 R57, RZ, RZ, R74 ;  /* 0x000000ffff397224 */ /* 0x000fe400078e004a */
[----:B------:R-:W-:Y:S02]  /*3a10*/  IMAD.MOV.U32 R74, RZ, RZ, R81 ;  /* 0x000000ffff4a7224 */ /* 0x000fe400078e0051 */
[----:B------:R-:W-:Y:S02]  /*3a20*/  IMAD.MOV.U32 R50, RZ, RZ, R51 ;  /* 0x000000ffff327224 */ /* 0x000fe400078e0033 */
[----:B------:R-:W-:Y:S02]  /*3a30*/  IMAD.MOV.U32 R51, RZ, RZ, R57 ;  /* 0x000000ffff337224 */ /* 0x000fe400078e0039 */
[----:B------:R-:W-:-:S02]  /*3a40*/  IMAD.MOV.U32 R57, RZ, RZ, R74 ;  /* 0x000000ffff397224 */ /* 0x000fc400078e004a */
[----:B------:R-:W-:Y:S02]  /*3a50*/  IMAD.MOV.U32 R49, RZ, RZ, R50 ;  /* 0x000000ffff317224 */ /* 0x000fe400078e0032 */
[----:B------:R-:W-:Y:S02]  /*3a60*/  IMAD.MOV.U32 R50, RZ, RZ, R57 ;  /* 0x000000ffff327224 */ /* 0x000fe400078e0039 */
[----:B----4-:R-:W-:Y:S02]  /*3a70*/  IMAD.MOV.U32 R57, RZ, RZ, R64 ;  /* 0x000000ffff397224 */ /* 0x010fe400078e0040 */
[----:B---3--:R-:W-:Y:S02]  /*3a80*/  IMAD.MOV.U32 R64, RZ, RZ, R66 ;  /* 0x000000ffff407224 */ /* 0x008fe400078e0042 */
[----:B------:R-:W-:Y:S02]  /*3a90*/  IMAD.MOV.U32 R48, RZ, RZ, R57 ;  /* 0x000000ffff307224 */ /* 0x000fe400078e0039 */
[----:B------:R-:W-:-:S02]  /*3aa0*/  IMAD.MOV.U32 R57, RZ, RZ, R64 ;  /* 0x000000ffff397224 */ /* 0x000fc400078e0040 */
[----:B------:R-:W-:Y:S02]  /*3ab0*/  IMAD.MOV.U32 R43, RZ, RZ, R48 ;  /* 0x000000ffff2b7224 */ /* 0x000fe400078e0030 */
[----:B------:R-:W-:Y:S02]  /*3ac0*/  IMAD.MOV.U32 R48, RZ, RZ, R57 ;  /* 0x000000ffff307224 */ /* 0x000fe400078e0039 */
[----:B------:R-:W-:Y:S01]  /*3ad0*/  IMAD.MOV.U32 R42, RZ, RZ, R43 ;  /* 0x000000ffff2a7224 */ /* 0x000fe200078e002b */
[----:B------:R-:W2:Y:S01]  /*3ae0*/  LDL R57, [R1+0xe38] ;  /* 0x000e380001397983 */ /* 0x000ea20000100800 */
[----:B------:R-:W-:Y:S02]  /*3af0*/  IMAD.MOV.U32 R43, RZ, RZ, R48 ;  /* 0x000000ffff2b7224 */ /* 0x000fe400078e0030 */
[----:B------:R-:W-:Y:S02]  /*3b00*/  IMAD.MOV.U32 R48, RZ, RZ, R49 ;  /* 0x000000ffff307224 */ /* 0x000fe400078e0031 */
[----:B------:R-:W-:-:S02]  /*3b10*/  IMAD.MOV.U32 R49, RZ, RZ, R56 ;  /* 0x000000ffff317224 */ /* 0x000fc400078e0038 */
[----:B------:R-:W-:Y:S02]  /*3b20*/  IMAD.MOV.U32 R56, RZ, RZ, R65 ;  /* 0x000000ffff387224 */ /* 0x000fe400078e0041 */
[----:B------:R-:W3:Y:S01]  /*3b30*/  LDL R65, [R1+0xe30] ;  /* 0x000e300001417983 */ /* 0x000ee20000100800 */
[----:B------:R-:W-:Y:S02]  /*3b40*/  IMAD.MOV.U32 R41, RZ, RZ, R42 ;  /* 0x000000ffff297224 */ /* 0x000fe400078e002a */
[----:B------:R-:W-:-:S03]  /*3b50*/  IMAD.MOV.U32 R42, RZ, RZ, R43 ;  /* 0x000000ffff2a7224 */ /* 0x000fc600078e002b */
[----:B------:R-:W-:Y:S01]  /*3b60*/  IABS R103, R41 ;  /* 0x0000002900677213 */ /* 0x000fe20000000000 */
[----:B------:R-:W-:Y:S02]  /*3b70*/  IMAD.MOV.U32 R41, RZ, RZ, R42 ;  /* 0x000000ffff297224 */ /* 0x000fe400078e002a */
[----:B------:R-:W-:-:S03]  /*3b80*/  IMAD.MOV.U32 R66, RZ, RZ, R80 ;  /* 0x000000ffff427224 */ /* 0x000fc600078e0050 */
[----:B------:R-:W-:Y:S02]  /*3b90*/  IABS R102, R41 ;  /* 0x0000002900667213 */ /* 0x000fe40000000000 */
[----:B------:R-:W4:Y:S01]  /*3ba0*/  LDL R41, [R1+0xe5c] ;  /* 0x000e5c0001297983 */ /* 0x000f220000100800 */
[----:B------:R-:W-:-:S03]  /*3bb0*/  IMAD.MOV.U32 R80, RZ, RZ, R83 ;  /* 0x000000ffff507224 */ /* 0x000fc600078e0053 */
[----:B------:R-:W2:Y:S01]  /*3bc0*/  LDL R83, [R1+0xe3c] ;  /* 0x000e3c0001537983 */ /* 0x000ea20000100800 */
[----:B------:R-:W-:Y:S02]  /*3bd0*/  IMAD.MOV.U32 R43, RZ, RZ, R48 ;  /* 0x000000ffff2b7224 */ /* 0x000fe400078e0030 */
[----:B------:R-:W-:Y:S02]  /*3be0*/  IMAD.MOV.U32 R48, RZ, RZ, R56 ;  /* 0x000000ffff307224 */ /* 0x000fe400078e0038 */
[----:B---3--:R-:W-:Y:S02]  /*3bf0*/  IMAD.MOV.U32 R56, RZ, RZ, R65 ;  /* 0x000000ffff387224 */ /* 0x008fe400078e0041 */
[----:B------:R-:W3:Y:S01]  /*3c00*/  LDL R65, [R1+0xe34] ;  /* 0x000e340001417983 */ /* 0x000ee20000100800 */
[----:B------:R-:W-:Y:S02]  /*3c10*/  IMAD.MOV.U32 R42, RZ, RZ, R43 ;  /* 0x000000ffff2a7224 */ /* 0x000fe400078e002b */
[----:B------:R-:W-:Y:S01]  /*3c20*/  IMAD.MOV.U32 R43, RZ, RZ, R56 ;  /* 0x000000ffff2b7224 */ /* 0x000fe200078e0038 */
[----:B----4-:R-:W-:Y:S01]  /*3c30*/  IABS R101, R41 ;  /* 0x0000002900657213 */ /* 0x010fe20000000000 */
[----:B------:R-:W-:-:S02]  /*3c40*/  IMAD.MOV.U32 R41, RZ, RZ, R42 ;  /* 0x000000ffff297224 */ /* 0x000fc400078e002a */
[----:B--2---:R-:W-:-:S03]  /*3c50*/  IMAD.MOV.U32 R64, RZ, RZ, R83 ;  /* 0x000000ffff407224 */ /* 0x004fc600078e0053 */
[----:B------:R-:W-:Y:S01]  /*3c60*/  IABS R100, R41 ;  /* 0x0000002900647213 */ /* 0x000fe20000000000 */
        /* <DEDUP_REMOVED lines=8> */
[----:B---3--:R-:W-:Y:S01]  /*3cf0*/  IMAD.MOV.U32 R56, RZ, RZ, R65 ;  /* 0x000000ffff387224 */ /* 0x008fe200078e0041 */
[----:B------:R-:W2:Y:S03]  /*3d00*/  LDL R99, [R1+0xe58] ;  /* 0x000e580001637983 */ /* 0x000ea60000100800 */
[----:B------:R-:W-:-:S04]  /*3d10*/  IMAD.MOV.U32 R42, RZ, RZ, R56 ;  /* 0x000000ffff2a7224 */ /* 0x000fc800078e0038 */
[----:B------:R-:W-:Y:S02]  /*3d20*/  IMAD.MOV.U32 R41, RZ, RZ, R42 ;  /* 0x000000ffff297224 */ /* 0x000fe400078e002a */
[----:B------:R-:W-:Y:S02]  /*3d30*/  IMAD.MOV.U32 R42, RZ, RZ, R43 ;  /* 0x000000ffff2a7224 */ /* 0x000fe400078e002b */
[----:B------:R-:W-:Y:S02]  /*3d40*/  IMAD.MOV.U32 R43, RZ, RZ, R48 ;  /* 0x000000ffff2b7224 */ /* 0x000fe400078e0030 */
[----:B------:R-:W-:Y:S02]  /*3d50*/  IMAD.MOV.U32 R48, RZ, RZ, R49 ;  /* 0x000000ffff307224 */ /* 0x000fe400078e0031 */
[----:B------:R-:W-:Y:S02]  /*3d60*/  IMAD.MOV.U32 R49, RZ, RZ, R58 ;  /* 0x000000ffff317224 */ /* 0x000fe400078e003a */
[----:B------:R-:W-:-:S02]  /*3d70*/  IMAD.MOV.U32 R58, RZ, RZ, R73 ;  /* 0x000000ffff3a7224 */ /* 0x000fc400078e0049 */
[----:B------:R-:W3:Y:S01]  /*3d80*/  LDL R73, [R1+0xe04] ;  /* 0x000e040001497983 */ /* 0x000ee20000100800 */
        /* <DEDUP_REMOVED lines=15> */
[----:B------:R-:W4:Y:S01]  /*3e80*/  LDL R75, [R1+0xe18] ;  /* 0x000e1800014b7983 */ /* 0x000f220000100800 */
[----:B---3--:R-:W-:-:S04]  /*3e90*/  IMAD.MOV.U32 R49, RZ, RZ, R73 ;  /* 0x000000ffff317224 */ /* 0x008fc800078e0049 */
[----:B------:R-:W-:Y:S02]  /*3ea0*/  IMAD.MOV.U32 R43, RZ, RZ, R49 ;  /* 0x000000ffff2b7224 */ /* 0x000fe400078e0031 */
[----:B------:R-:W3:Y:S01]  /*3eb0*/  LDL R49, [R1+0xe0c] ;  /* 0x000e0c0001317983 */ /* 0x000ee20000100800 */
[----:B------:R-:W-:Y:S02]  /*3ec0*/  IMAD.MOV.U32 R88, RZ, RZ, R121 ;  /* 0x000000ffff587224 */ /* 0x000fe400078e0079 */
[----:B------:R-:W-:Y:S01]  /*3ed0*/  IMAD.MOV.U32 R89, RZ, RZ, R113 ;  /* 0x000000ffff597224 */ /* 0x000fe200078e0071 */
[----:B------:R-:W-:Y:S01]  /*3ee0*/  IABS R95, R33 ;  /* 0x00000021005f7213 */ /* 0x000fe20000000000 */
[----:B------:R-:W-:Y:S01]  /*3ef0*/  IMAD.MOV.U32 R82, RZ, RZ, R88 ;  /* 0x000000ffff527224 */ /* 0x000fe200078e0058 */
[----:B------:R-:W2:Y:S01]  /*3f00*/  LDL R121, [R1+0xbb4] ;  /* 0x000bb40001797983 */ /* 0x000ea20000100800 */
[----:B------:R-:W-:Y:S02]  /*3f10*/  IMAD.MOV.U32 R88, RZ, RZ, R89 ;  /* 0x000000ffff587224 */ /* 0x000fe400078e0059 */
[----:B------:R-:W-:Y:S01]  /*3f20*/  IMAD.MOV.U32 R89, RZ, RZ, R91 ;  /* 0x000000ffff597224 */ /* 0x000fe200078e005b */
[----:B------:R-:W2:Y:S01]  /*3f30*/  LDL R113, [R1+0xe94] ;  /* 0x000e940001717983 */ /* 0x000ea20000100800 */
        /* <DEDUP_REMOVED lines=9> */
[----:B------:R-:W-:Y:S01]  /*3fd0*/  IMAD.MOV.U32 R41, RZ, RZ, R42 ;  /* 0x000000ffff297224 */ /* 0x000fe200078e002a */
[----:B------:R-:W-:Y:S01]  /*3fe0*/  IABS R94, R33 ;  /* 0x00000021005e7213 */ /* 0x000fe20000000000 */
        /* <DEDUP_REMOVED lines=8> */
[----:B------:R-:W-:Y:S01]  /*4070*/  IABS R93, R33 ;  /* 0x00000021005d7213 */ /* 0x000fe20000000000 */
[----:B------:R-:W-:-:S02]  /*4080*/  IMAD.MOV.U32 R33, RZ, RZ, R34 ;  /* 0x000000ffff217224 */ /* 0x000fc400078e0022 */
[----:B------:R-:W-:Y:S02]  /*4090*/  IMAD.MOV.U32 R34, RZ, RZ, R41 ;  /* 0x000000ffff227224 */ /* 0x000fe400078e0029 */
[----:B------:R-:W-:Y:S02]  /*40a0*/  IMAD.MOV.U32 R56, RZ, RZ, R65 ;  /* 0x000000ffff387224 */ /* 0x000fe400078e0041 */
[----:B----4-:R-:W-:Y:S01]  /*40b0*/  IMAD.MOV.U32 R57, RZ, RZ, R75 ;  /* 0x000000ffff397224 */ /* 0x010fe200078e004b */
[----:B------:R-:W-:Y:S01]  /*40c0*/  IABS R92, R33 ;  /* 0x00000021005c7213 */ /* 0x000fe20000000000 */
[----:B---3--:R-:W-:Y:S02]  /*40d0*/  IMAD.MOV.U32 R43, RZ, RZ, R49 ;  /* 0x000000ffff2b7224 */ /* 0x008fe400078e0031 */
        /* <DEDUP_REMOVED lines=26> */
[----:B------:R-:W3:Y:S01]  /*4280*/  LDL R40, [R1+0xde4] ;  /* 0x000de40001287983 */ /* 0x000ee20000100800 */
[----:B------:R-:W-:-:S02]  /*4290*/  IMAD.MOV.U32 R26, RZ, RZ, R27 ;  /* 0x000000ffff1a7224 */ /* 0x000fc400078e001b */
[----:B------:R-:W-:Y:S02]  /*42a0*/  IMAD.MOV.U32 R27, RZ, RZ, R32 ;  /* 0x000000ffff1b7224 */ /* 0x000fe400078e0020 */
[----:B------:R-:W-:Y:S02]  /*42b0*/  IMAD.MOV.U32 R25, RZ, RZ, R26 ;  /* 0x000000ffff197224 */ /* 0x000fe400078e001a */
[----:B------:R-:W-:Y:S02]  /*42c0*/  IMAD.MOV.U32 R32, RZ, RZ, R33 ;  /* 0x000000ffff207224 */ /* 0x000fe400078e0021 */
[----:B------:R-:W-:Y:S01]  /*42d0*/  IMAD.MOV.U32 R33, RZ, RZ, R34 ;  /* 0x000000ffff217224 */ /* 0x000fe200078e0022 */
[----:B------:R-:W-:Y:S01]  /*42e0*/  IABS R87, R25 ;  /* 0x0000001900577213 */ /* 0x000fe20000000000 */
[----:B------:R-:W-:Y:S01]  /*42f0*/  IMAD.MOV.U32 R34, RZ, RZ, R35 ;  /* 0x000000ffff227224 */ /* 0x000fe200078e0023 */
[----:B------:R-:W4:Y:S01]  /*4300*/  LDL R25, [R1+0xe10] ;  /* 0x000e100001197983 */ /* 0x000f220000100800 */
[----:B------:R-:W-:-:S02]  /*4310*/  IMAD.MOV.U32 R57, RZ, RZ, R64 ;  /* 0x000000ffff397224 */ /* 0x000fc400078e0040 */
[----:B------:R-:W-:Y:S02]  /*4320*/  IMAD.MOV.U32 R64, RZ, RZ, R66 ;  /* 0x000000ffff407224 */ /* 0x000fe400078e0042 */
[----:B------:R-:W-:Y:S02]  /*4330*/  IMAD.MOV.U32 R66, RZ, RZ, R80 ;  /* 0x000000ffff427224 */ /* 0x000fe400078e0050 */
[----:B------:R-:W2:Y:S01]  /*4340*/  LDL R80, [R1+0xde8] ;  /* 0x000de80001507983 */ /* 0x000ea20000100800 */
[----:B---3--:R-:W-:-:S03]  /*4350*/  IMAD.MOV.U32 R35, RZ, RZ, R40 ;  /* 0x000000ffff237224 */ /* 0x008fc600078e0028 */
[----:B------:R-:W3:Y:S01]  /*4360*/  LDL R40, [R1+0xdec] ;  /* 0x000dec0001287983 */ /* 0x000ee20000100800 */
[----:B------:R-:W-:Y:S02]  /*4370*/  IMAD.MOV.U32 R26, RZ, RZ, R27 ;  /* 0x000000ffff1a7224 */ /* 0x000fe400078e001b */
[----:B------:R-:W-:Y:S02]  /*4380*/  IMAD.MOV.U32 R27, RZ, RZ, R32 ;  /* 0x000000ffff1b7224 */ /* 0x000fe400078e0020 */
[----:B------:R-:W-:Y:S02]  /*4390*/  IMAD.MOV.U32 R32, RZ, RZ, R34 ;  /* 0x000000ffff207224 */ /* 0x000fe400078e0022 */
[----:B------:R-:W-:Y:S02]  /*43a0*/  IMAD.MOV.U32 R34, RZ, RZ, R35 ;  /* 0x000000ffff227224 */ /* 0x000fe400078e0023 */
[----:B------:R-:W-:Y:S01]  /*43b0*/  IMAD.MOV.U32 R56, RZ, RZ, R64 ;  /* 0x000000ffff387224 */ /* 0x000fe200078e0040 */
[----:B----4-:R-:W-:Y:S01]  /*43c0*/  IABS R86, R25 ;  /* 0x0000001900567213 */ /* 0x010fe20000000000 */
[----:B------:R-:W-:-:S02]  /*43d0*/  IMAD.MOV.U32 R25, RZ, RZ, R26 ;  /* 0x000000ffff197224 */ /* 0x000fc400078e001a */
[----:B------:R-:W-:Y:S02]  /*43e0*/  IMAD.MOV.U32 R64, RZ, RZ, R66 ;  /* 0x000000ffff407224 */ /* 0x000fe400078e0042 */
[----:B------:R-:W-:Y:S02]  /*43f0*/  IMAD.MOV.U32 R26, RZ, RZ, R27 ;  /* 0x000000ffff1a7224 */ /* 0x000fe400078e001b */
[----:B--2---:R-:W-:Y:S02]  /*4400*/  IMAD.MOV.U32 R66, RZ, RZ, R80 ;  /* 0x000000ffff427224 */ /* 0x004fe400078e0050 */
[----:B------:R-:W-:Y:S01]  /*4410*/  IMAD.MOV.U32 R27, RZ, RZ, R34 ;  /* 0x000000ffff1b7224 */ /* 0x000fe200078e0022 */
[----:B------:R-:W-:Y:S01]  /*4420*/  IABS R85, R25 ;  /* 0x0000001900557213 */ /* 0x000fe20000000000 */
[----:B------:R-:W-:Y:S02]  /*4430*/  IMAD.MOV.U32 R51, RZ, RZ, R66 ;  /* 0x000000ffff337224 */ /* 0x000fe400078e0042 */
[----:B------:R-:W-:-:S05]  /*4440*/  IMAD.MOV.U32 R25, RZ, RZ, R26 ;  /* 0x000000ffff197224 */ /* 0x000fca00078e001a */
[----:B------:R-:W-:Y:S01]  /*4450*/  IABS R84, R25 ;  /* 0x0000001900547213 */ /* 0x000fe20000000000 */
[----:B---3--:R-:W-:-:S04]  /*4460*/  IMAD.MOV.U32 R35, RZ, RZ, R40 ;  /* 0x000000ffff237224 */ /* 0x008fc800078e0028 */
[----:B------:R-:W-:-:S04]  /*4470*/  IMAD.MOV.U32 R34, RZ, RZ, R35 ;  /* 0x000000ffff227224 */ /* 0x000fc800078e0023 */
        /* <DEDUP_REMOVED lines=12> */
[----:B------:R-:W2:Y:S01]  /*4540*/  LDL R58, [R1+0xdbc] ;  /* 0x000dbc00013a7983 */ /* 0x000ea20000100800 */
        /* <DEDUP_REMOVED lines=10> */
[----:B------:R-:W-:Y:S01]  /*45f0*/  IMAD.MOV.U32 R15, RZ, RZ, R24 ;  /* 0x000000ffff0f7224 */ /* 0x000fe200078e0018 */
[----:B------:R-:W-:Y:S01]  /*4600*/  IABS R79, R19 ;  /* 0x00000013004f7213 */ /* 0x000fe20000000000 */
[----:B------:R-:W-:-:S02]  /*4610*/  IMAD.MOV.U32 R19, RZ, RZ, R14 ;  /* 0x000000ffff137224 */ /* 0x000fc400078e000e */
[----:B------:R-:W-:-:S03]  /*4620*/  IMAD.MOV.U32 R14, RZ, RZ, R15 ;  /* 0x000000ffff0e7224 */ /* 0x000fc600078e000f */
[----:B------:R-:W-:Y:S01]  /*4630*/  IABS R78, R19 ;  /* 0x00000013004e7213 */ /* 0x000fe20000000000 */
[----:B------:R-:W-:-:S05]  /*4640*/  IMAD.MOV.U32 R19, RZ, RZ, R14 ;  /* 0x000000ffff137224 */ /* 0x000fca00078e000e */
[----:B------:R-:W-:Y:S02]  /*4650*/  IABS R77, R19 ;  /* 0x00000013004d7213 */ /* 0x000fe40000000000 */
[----:B------:R-:W3:Y:S01]  /*4660*/  LDL R19, [R1+0xde0] ;  /* 0x000de00001137983 */ /* 0x000ee20000100800 */
[----:B--2---:R-:W-:-:S04]  /*4670*/  IMAD.MOV.U32 R32, RZ, RZ, R58 ;  /* 0x000000ffff207224 */ /* 0x004fc800078e003a */
[----:B------:R-:W-:Y:S02]  /*4680*/  IMAD.MOV.U32 R25, RZ, RZ, R32 ;  /* 0x000000ffff197224 */ /* 0x000fe400078e0020 */
[----:B------:R-:W2:Y:S02]  /*4690*/  LDL R32, [R1+0xdc0] ;  /* 0x000dc00001207983 */ /* 0x000ea40000100800 */
[----:B------:R-:W-:-:S04]  /*46a0*/  IMAD.MOV.U32 R24, RZ, RZ, R25 ;  /* 0x000000ffff187224 */ /* 0x000fc800078e0019 */
[----:B------:R-:W-:-:S04]  /*46b0*/  IMAD.MOV.U32 R15, RZ, RZ, R24 ;  /* 0x000000ffff0f7224 */ /* 0x000fc800078e0018 */
[----:B------:R-:W-:Y:S01]  /*46c0*/  IMAD.MOV.U32 R14, RZ, RZ, R15 ;  /* 0x000000ffff0e7224 */ /* 0x000fe200078e000f */
[----:B---3--:R-:W-:Y:S01]  /*46d0*/  IABS R76, R19 ;  /* 0x00000013004c7213 */ /* 0x008fe20000000000 */
[----:B--2---:R-:W-:-:S04]  /*46e0*/  IMAD.MOV.U32 R25, RZ, RZ, R32 ;  /* 0x000000ffff197224 */ /* 0x004fc800078e0020 */
[----:B------:R-:W-:-:S04]  /*46f0*/  IMAD.MOV.U32 R24, RZ, RZ, R25 ;  /* 0x000000ffff187224 */ /* 0x000fc800078e0019 */
[----:B------:R-:W-:-:S04]  /*4700*/  IMAD.MOV.U32 R15, RZ, RZ, R24 ;  /* 0x000000ffff0f7224 */ /* 0x000fc800078e0018 */
[----:B------:R-:W-:-:S04]  /*4710*/  IMAD.MOV.U32 R19, RZ, RZ, R15 ;  /* 0x000000ffff137224 */ /* 0x000fc800078e000f */
[----:B------:R-:W-:Y:S02]  /*4720*/  IMAD.MOV.U32 R23, RZ, RZ, R19 ;  /* 0x000000ffff177224 */ /* 0x000fe400078e0013 */
[----:B------:R-:W-:Y:S02]  /*4730*/  IMAD.MOV.U32 R19, RZ, RZ, R14 ;  /* 0x000000ffff137224 */ /* 0x000fe400078e000e */
[----:B------:R-:W2:Y:S01]  /*4740*/  LDL R14, [R1+0xd9c] ;  /* 0x000d9c00010e7983 */ /* 0x000ea20000100800 */
[----:B------:R-:W-:Y:S02]  /*4750*/  IMAD.MOV.U32 R96, RZ, RZ, R97 ;  /* 0x000000ffff607224 */ /* 0x000fe400078e0061 */
[----:B------:R-:W-:Y:S01]  /*4760*/  IMAD.MOV.U32 R22, RZ, RZ, R23 ;  /* 0x000000ffff167224 */ /* 0x000fe200078e0017 */
[----:B------:R-:W3:Y:S01]  /*4770*/  LDL R97, [R1+0xe44] ;  /* 0x000e440001617983 */ /* 0x000ee20000100800 */
[----:B------:R-:W-:-:S04]  /*4780*/  IMAD.MOV.U32 R82, RZ, RZ, R96 ;  /* 0x000000ffff527224 */ /* 0x000fc800078e0060 */
[----:B------:R-:W-:Y:S02]  /*4790*/  IMAD.MOV.U32 R81, RZ, RZ, R82 ;  /* 0x000000ffff517224 */ /* 0x000fe400078e0052 */
[----:B------:R-:W-:Y:S01]  /*47a0*/  IMAD.MOV.U32 R23, RZ, RZ, R19 ;  /* 0x000000ffff177224 */ /* 0x000fe200078e0013 */
[----:B------:R-:W4:Y:S01]  /*47b0*/  LDL R82, [R1+0xdf8] ;  /* 0x000df80001527983 */ /* 0x000f220000100800 */
[----:B------:R-:W-:-:S04]  /*47c0*/  IMAD.MOV.U32 R67, RZ, RZ, R81 ;  /* 0x000000ffff437224 */ /* 0x000fc800078e0051 */
[----:B------:R-:W-:Y:S02]  /*47d0*/  IMAD.MOV.U32 R32, RZ, RZ, R67 ;  /* 0x000000ffff207224 */ /* 0x000fe400078e0043 */
[----:B------:R-:W-:Y:S01]  /*47e0*/  IMAD.MOV.U32 R40, RZ, RZ, R41 ;  /* 0x000000ffff287224 */ /* 0x000fe200078e0029 */
[----:B------:R-:W4:Y:S01]  /*47f0*/  LDL R67, [R1+0xdb8] ;  /* 0x000db80001437983 */ /* 0x000f220000100800 */
[----:B------:R-:W-:-:S03]  /*4800*/  IMAD.MOV.U32 R25, RZ, RZ, R32 ;  /* 0x000000ffff197224 */ /* 0x000fc600078e0020 */
[----:B------:R-:W3:Y:S01]  /*4810*/  LDL R32, [R1+0xdb4] ;  /* 0x000db40001207983 */ /* 0x000ee20000100800 */
[----:B--2---:R-:W-:-:S03]  /*4820*/  IMAD.MOV.U32 R19, RZ, RZ, R14 ;  /* 0x000000ffff137224 */ /* 0x004fc600078e000e */
[----:B------:R-:W2:Y:S01]  /*4830*/  LDL R14, [R1+0xd98] ;  /* 0x000d9800010e7983 */ /* 0x000ea20000100800 */
[----:B------:R-:W-:Y:S02]  /*4840*/  IMAD.MOV.U32 R35, RZ, RZ, R40 ;  /* 0x000000ffff237224 */ /* 0x000fe400078e0028 */
[----:B------:R-:W-:Y:S02]  /*4850*/  IMAD.MOV.U32 R21, RZ, RZ, R22 ;  /* 0x000000ffff157224 */ /* 0x000fe400078e0016 */
[----:B------:R-:W-:Y:S02]  /*4860*/  IMAD.MOV.U32 R22, RZ, RZ, R23 ;  /* 0x000000ffff167224 */ /* 0x000fe400078e0017 */
[----:B------:R-:W-:Y:S02]  /*4870*/  IMAD.MOV.U32 R23, RZ, RZ, R19 ;  /* 0x000000ffff177224 */ /* 0x000fe400078e0013 */
[----:B------:R-:W-:Y:S02]  /*4880*/  IMAD.MOV.U32 R20, RZ, RZ, R21 ;  /* 0x000000ffff147224 */ /* 0x000fe400078e0015 */
[----:B------:R-:W-:-:S02]  /*4890*/  IMAD.MOV.U32 R21, RZ, RZ, R22 ;  /* 0x000000ffff157224 */ /* 0x000fc400078e0016 */
[----:B---3--:R-:W-:Y:S02]  /*48a0*/  IMAD.MOV.U32 R24, RZ, RZ, R32 ;  /* 0x000000ffff187224 */ /* 0x008fe400078e0020 */
[----:B------:R-:W-:-:S04]  /*48b0*/  IMAD.MOV.U32 R32, RZ, RZ, R35 ;  /* 0x000000ffff207224 */ /* 0x000fc800078e0023 */
[----:B------:R-:W-:Y:S02]  /*48c0*/  IMAD.MOV.U32 R15, RZ, RZ, R32 ;  /* 0x000000ffff0f7224 */ /* 0x000fe400078e0020 */
[----:B------:R-:W-:Y:S01]  /*48d0*/  IMAD.MOV.U32 R22, RZ, RZ, R23 ;  /* 0x000000ffff167224 */ /* 0x000fe200078e0017 */
        /* <DEDUP_REMOVED lines=10> */
[----:B------:R-:W-:-:S04]  /*4980*/  IMAD.MOV.U32 R23, RZ, RZ, R14 ;  /* 0x000000ffff177224 */ /* 0x000fc800078e000e */
[----:B------:R-:W-:-:S05]  /*4990*/  IMAD.MOV.U32 R20, RZ, RZ, R23 ;  /* 0x000000ffff147224 */ /* 0x000fca00078e0017 */
[----:B------:R-:W-:Y:S01]  /*49a0*/  IABS R68, R20 ;  /* 0x0000001400447213 */ /* 0x000fe20000000000 */
[----:B------:R-:W-:Y:S02]  /*49b0*/  IMAD.MOV.U32 R20, RZ, RZ, R21 ;  /* 0x000000ffff147224 */ /* 0x000fe400078e0015 */
[----:B------:R-:W-:Y:S02]  /*49c0*/  IMAD.MOV.U32 R21, RZ, RZ, R22 ;  /* 0x000000ffff157224 */ /* 0x000fe400078e0016 */
[----:B------:R-:W-:Y:S02]  /*49d0*/  IMAD.MOV.U32 R22, RZ, RZ, R33 ;  /* 0x000000ffff167224 */ /* 0x000fe400078e0021 */
[----:B------:R-:W-:Y:S02]  /*49e0*/  IMAD.MOV.U32 R33, RZ, RZ, R48 ;  /* 0x000000ffff217224 */ /* 0x000fe400078e0030 */
[----:B------:R-:W2:Y:S01]  /*49f0*/  LDL R48, [R1+0xd70] ;  /* 0x000d700001307983 */ /* 0x000ea20000100800 */
[----:B------:R-:W-:-:S02]  /*4a00*/  IMAD.MOV.U32 R98, RZ, RZ, R121 ;  /* 0x000000ffff627224 */ /* 0x000fc400078e0079 */
[----:B------:R-:W-:Y:S01]  /*4a10*/  IMAD.MOV.U32 R41, RZ, RZ, R50 ;  /* 0x000000ffff297224 */ /* 0x000fe200078e0032 */
[----:B------:R-:W3:Y:S01]  /*4a20*/  LDL R121, [R1+0xebc] ;  /* 0x000ebc0001797983 */ /* 0x000ee20000100800 */
[----:B------:R-:W-:Y:S02]  /*4a30*/  IMAD.MOV.U32 R96, RZ, RZ, R98 ;  /* 0x000000ffff607224 */ /* 0x000fe400078e0062 */
[----:B------:R-:W-:Y:S01]  /*4a40*/  IMAD.MOV.U32 R40, RZ, RZ, R41 ;  /* 0x000000ffff287224 */ /* 0x000fe200078e0029 */
[----:B------:R-:W4:Y:S01]  /*4a50*/  LDL R98, [R1+0xe48] ;  /* 0x000e480001627983 */ /* 0x000f220000100800 */
[----:B------:R-:W-:Y:S02]  /*4a60*/  IMAD.MOV.U32 R73, RZ, RZ, R96 ;  /* 0x000000ffff497224 */ /* 0x000fe400078e0060 */
[----:B------:R-:W-:Y:S01]  /*4a70*/  IMAD.MOV.U32 R24, RZ, RZ, R25 ;  /* 0x000000ffff187224 */ /* 0x000fe200078e0019 */
[----:B------:R-:W4:Y:S01]  /*4a80*/  LDL R96, [R1+0xe40] ;  /* 0x000e400001607983 */ /* 0x000f220000100800 */
[----:B------:R-:W-:-:S02]  /*4a90*/  IMAD.MOV.U32 R49, RZ, RZ, R73 ;  /* 0x000000ffff317224 */ /* 0x000fc400078e0049 */
[----:B------:R-:W-:Y:S01]  /*4aa0*/  IMAD.MOV.U32 R25, RZ, RZ, R40 ;  /* 0x000000ffff197224 */ /* 0x000fe200078e0028 */
[----:B------:R-:W4:Y:S01]  /*4ab0*/  LDL R73, [R1+0xdcc] ;  /* 0x000dcc0001497983 */ /* 0x000f220000100800 */
[----:B------:R-:W-:-:S04]  /*4ac0*/  IMAD.MOV.U32 R35, RZ, RZ, R49 ;  /* 0x000000ffff237224 */ /* 0x000fc800078e0031 */
[----:B------:R-:W-:Y:S02]  /*4ad0*/  IMAD.MOV.U32 R32, RZ, RZ, R35 ;  /* 0x000000ffff207224 */ /* 0x000fe400078e0023 */
[----:B------:R-:W-:Y:S02]  /*4ae0*/  IMAD.MOV.U32 R15, RZ, RZ, R24 ;  /* 0x000000ffff0f7224 */ /* 0x000fe400078e0018 */
[----:B------:R-:W-:Y:S02]  /*4af0*/  IMAD.MOV.U32 R31, RZ, RZ, R20 ;  /* 0x000000ffff1f7224 */ /* 0x000fe400078e0014 */
[----:B------:R-:W-:Y:S02]  /*4b00*/  IMAD.MOV.U32 R24, RZ, RZ, R25 ;  /* 0x000000ffff187224 */ /* 0x000fe400078e0019 */
[----:B------:R-:W-:Y:S02]  /*4b10*/  IMAD.MOV.U32 R25, RZ, RZ, R32 ;  /* 0x000000ffff197224 */ /* 0x000fe400078e0020 */
[----:B------:R-:W-:Y:S01]  /*4b20*/  IMAD.MOV.U32 R20, RZ, RZ, R21 ;  /* 0x000000ffff147224 */ /* 0x000fe200078e0015 */
[----:B------:R-:W3:Y:S01]  /*4b30*/  LDL R32, [R1+0xd90] ;  /* 0x000d900001207983 */ /* 0x000ee20000100800 */
[----:B------:R-:W-:-:S02]  /*4b40*/  IMAD.MOV.U32 R21, RZ, RZ, R22 ;  /* 0x000000ffff157224 */ /* 0x000fc400078e0016 */
[----:B------:R-:W-:Y:S02]  /*4b50*/  IMAD.MOV.U32 R30, RZ, RZ, R31 ;  /* 0x000000ffff1e7224 */ /* 0x000fe400078e001f */
[----:B------:R-:W-:Y:S02]  /*4b60*/  IMAD.MOV.U32 R31, RZ, RZ, R20 ;  /* 0x000000ffff1f7224 */ /* 0x000fe400078e0014 */
[----:B------:R-:W-:Y:S02]  /*4b70*/  IMAD.MOV.U32 R29, RZ, RZ, R30 ;  /* 0x000000ffff1d7224 */ /* 0x000fe400078e001e */
[----:B------:R-:W-:Y:S02]  /*4b80*/  IMAD.MOV.U32 R20, RZ, RZ, R21 ;  /* 0x000000ffff147224 */ /* 0x000fe400078e0015 */
[----:B------:R-:W-:Y:S02]  /*4b90*/  IMAD.MOV.U32 R30, RZ, RZ, R31 ;  /* 0x000000ffff1e7224 */ /* 0x000fe400078e001f */
[----:B------:R-:W-:-:S02]  /*4ba0*/  IMAD.MOV.U32 R28, RZ, RZ, R29 ;  /* 0x000000ffff1c7224 */ /* 0x000fc400078e001d */
[----:B------:R-:W-:-:S03]  /*4bb0*/  IMAD.MOV.U32 R29, RZ, RZ, R30 ;  /* 0x000000ffff1d7224 */ /* 0x000fc600078e001e */
[----:B------:R-:W-:Y:S01]  /*4bc0*/  IABS R63, R28 ;  /* 0x0000001c003f7213 */ /* 0x000fe20000000000 */
[----:B------:R-:W-:-:S05]  /*4bd0*/  IMAD.MOV.U32 R28, RZ, RZ, R29 ;  /* 0x000000ffff1c7224 */ /* 0x000fca00078e001d */
[----:B------:R-:W-:Y:S02]  /*4be0*/  IABS R62, R28 ;  /* 0x0000001c003e7213 */ /* 0x000fe40000000000 */
[----:B------:R-:W4:Y:S01]  /*4bf0*/  LDL R28, [R1+0xd94] ;  /* 0x000d9400011c7983 */ /* 0x000f220000100800 */
[----:B--2---:R-:W-:-:S04]  /*4c00*/  IMAD.MOV.U32 R22, RZ, RZ, R48 ;  /* 0x000000ffff167224 */ /* 0x004fc800078e0030 */
[----:B------:R-:W-:Y:S02]  /*4c10*/  IMAD.MOV.U32 R21, RZ, RZ, R22 ;  /* 0x000000ffff157224 */ /* 0x000fe400078e0016 */
[----:B------:R-:W2:Y:S01]  /*4c20*/  LDL R22, [R1+0xd78] ;  /* 0x000d780001167983 */ /* 0x000ea20000100800 */
[----:B------:R-:W-:Y:S02]  /*4c30*/  IMAD.MOV.U32 R31, RZ, RZ, R20 ;  /* 0x000000ffff1f7224 */ /* 0x000fe400078e0014 */
[----:B------:R-:W-:-:S04]  /*4c40*/  IMAD.MOV.U32 R20, RZ, RZ, R21 ;  /* 0x000000ffff147224 */ /* 0x000fc800078e0015 */
[----:B------:R-:W-:Y:S02]  /*4c50*/  IMAD.MOV.U32 R30, RZ, RZ, R20 ;  /* 0x000000ffff1e7224 */ /* 0x000fe400078e0014 */
[----:B---3--:R-:W-:Y:S02]  /*4c60*/  IMAD.MOV.U32 R14, RZ, RZ, R32 ;  /* 0x000000ffff0e7224 */ /* 0x008fe400078e0020 */
[----:B------:R-:W-:-:S04]  /*4c70*/  IMAD.MOV.U32 R32, RZ, RZ, R34 ;  /* 0x000000ffff207224 */ /* 0x000fc800078e0022 */
[----:B------:R-:W-:Y:S01]  /*4c80*/  IMAD.MOV.U32 R23, RZ, RZ, R32 ;  /* 0x000000ffff177224 */ /* 0x000fe200078e0020 */
[----:B----4-:R-:W-:Y:S01]  /*4c90*/  IABS R61, R28 ;  /* 0x0000001c003d7213 */ /* 0x010fe20000000000 */
[----:B--2---:R-:W-:Y:S02]  /*4ca0*/  IMAD.MOV.U32 R21, RZ, RZ, R22 ;  /* 0x000000ffff157224 */ /* 0x004fe400078e0016 */
[----:B------:R-:W-:Y:S02]  /*4cb0*/  IMAD.MOV.U32 R22, RZ, RZ, R23 ;  /* 0x000000ffff167224 */ /* 0x000fe400078e0017 */
[----:B------:R-:W-:Y:S02]  /*4cc0*/  IMAD.MOV.U32 R23, RZ, RZ, R14 ;  /* 0x000000ffff177224 */ /* 0x000fe400078e000e */
[----:B------:R-:W-:Y:S01]  /*4cd0*/  IMAD.MOV.U32 R20, RZ, RZ, R21 ;  /* 0x000000ffff147224 */ /* 0x000fe200078e0015 */
[----:B------:R-:W2:Y:S01]  /*4ce0*/  LDL R14, [R1+0xd64] ;  /* 0x000d6400010e7983 */ /* 0x000ea20000100800 */
[----:B------:R-:W-:-:S02]  /*4cf0*/  IMAD.MOV.U32 R21, RZ, RZ, R23 ;  /* 0x000000ffff157224 */ /* 0x000fc400078e0017 */
[----:B------:R-:W-:Y:S01]  /*4d00*/  IMAD.MOV.U32 R29, RZ, RZ, R20 ;  /* 0x000000ffff1d7224 */ /* 0x000fe200078e0014 */
[----:B------:R-:W3:Y:S01]  /*4d10*/  LDL R23, [R1+0xd6c] ;  /* 0x000d6c0001177983 */ /* 0x000ee20000100800 */
[----:B------:R-:W-:-:S04]  /*4d20*/  IMAD.MOV.U32 R20, RZ, RZ, R21 ;  /* 0x000000ffff147224 */ /* 0x000fc800078e0015 */
[----:B------:R-:W-:-:S05]  /*4d30*/  IMAD.MOV.U32 R28, RZ, RZ, R20 ;  /* 0x000000ffff1c7224 */ /* 0x000fca00078e0014 */
[----:B------:R-:W-:Y:S01]  /*4d40*/  IABS R60, R28 ;  /* 0x0000001c003c7213 */ /* 0x000fe20000000000 */
[----:B------:R-:W-:Y:S02]  /*4d50*/  IMAD.MOV.U32 R28, RZ, RZ, R29 ;  /* 0x000000ffff1c7224 */ /* 0x000fe400078e001d */
[----:B------:R-:W-:Y:S02]  /*4d60*/  IMAD.MOV.U32 R29, RZ, RZ, R30 ;  /* 0x000000ffff1d7224 */ /* 0x000fe400078e001e */
[----:B------:R-:W-:Y:S01]  /*4d70*/  IMAD.MOV.U32 R39, RZ, RZ, R28 ;  /* 0x000000ffff277224 */ /* 0x000fe200078e001c */
[----:B------:R-:W4:Y:S01]  /*4d80*/  LDL R30, [R1+0xd20] ;  /* 0x000d2000011e7983 */ /* 0x000f220000100800 */
[----:B------:R-:W-:-:S03]  /*4d90*/  IMAD.MOV.U32 R28, RZ, RZ, R29 ;  /* 0x000000ffff1c7224 */ /* 0x000fc600078e001d */
[----:B------:R-:W2:Y:S01]  /*4da0*/  LDL R29, [R1+0xd4c] ;  /* 0x000d4c00011d7983 */ /* 0x000ea20000100800 */
[----:B------:R-:W-:Y:S02]  /*4db0*/  IMAD.MOV.U32 R38, RZ, RZ, R39 ;  /* 0x000000ffff267224 */ /* 0x000fe400078e0027 */
[----:B------:R-:W-:Y:S02]  /*4dc0*/  IMAD.MOV.U32 R39, RZ, RZ, R28 ;  /* 0x000000ffff277224 */ /* 0x000fe400078e001c */
[----:B------:R-:W-:Y:S02]  /*4dd0*/  IMAD.MOV.U32 R37, RZ, RZ, R38 ;  /* 0x000000ffff257224 */ /* 0x000fe400078e0026 */
[----:B------:R-:W-:Y:S02]  /*4de0*/  IMAD.MOV.U32 R38, RZ, RZ, R39 ;  /* 0x000000ffff267224 */ /* 0x000fe400078e0027 */
[----:B------:R-:W-:Y:S02]  /*4df0*/  IMAD.MOV.U32 R128, RZ, RZ, R131 ;  /* 0x000000ffff807224 */ /* 0x000fe400078e0083 */
[----:B------:R-:W4:Y:S01]  /*4e00*/  LDL R131, [R1+0xd24] ;  /* 0x000d240001837983 */ /* 0x000f220000100800 */
[----:B------:R-:W-:-:S02]  /*4e10*/  IMAD.MOV.U32 R36, RZ, RZ, R37 ;  /* 0x000000ffff247224 */ /* 0x000fc400078e0025 */
[----:B------:R-:W-:Y:S02]  /*4e20*/  IMAD.MOV.U32 R91, RZ, RZ, R104 ;  /* 0x000000ffff5b7224 */ /* 0x000fe400078e0068 */
[----:B------:R-:W-:Y:S02]  /*4e30*/  IMAD.MOV.U32 R51, RZ, RZ, R56 ;  /* 0x000000ffff337224 */ /* 0x000fe400078e0038 */
[----:B------:R-:W-:Y:S01]  /*4e40*/  IMAD.MOV.U32 R37, RZ, RZ, R38 ;  /* 0x000000ffff257224 */ /* 0x000fe200078e0026 */
[----:B------:R-:W-:Y:S01]  /*4e50*/  IABS R55, R36 ;  /* 0x0000002400377213 */ /* 0x000fe20000000000 */
[----:B------:R-:W-:Y:S01]  /*4e60*/  IMAD.MOV.U32 R89, RZ, RZ, R91 ;  /* 0x000000ffff597224 */ /* 0x000fe200078e005b */
[----:B------:R-:W4:Y:S01]  /*4e70*/  LDL R104, [R1+0xe64] ;  /* 0x000e640001687983 */ /* 0x000f220000100800 */
[----:B------:R-:W-:Y:S02]  /*4e80*/  IMAD.MOV.U32 R49, RZ, RZ, R51 ;  /* 0x000000ffff317224 */ /* 0x000fe400078e0033 */
[----:B------:R-:W-:-:S02]  /*4e90*/  IMAD.MOV.U32 R36, RZ, RZ, R37 ;  /* 0x000000ffff247224 */ /* 0x000fc400078e0025 */
[----:B------:R-:W-:Y:S02]  /*4ea0*/  IMAD.MOV.U32 R50, RZ, RZ, R59 ;  /* 0x000000ffff327224 */ /* 0x000fe400078e003b */
[----:B------:R-:W-:Y:S01]  /*4eb0*/  IMAD.MOV.U32 R74, RZ, RZ, R89 ;  /* 0x000000ffff4a7224 */ /* 0x000fe200078e0059 */
[----:B------:R-:W-:Y:S01]  /*4ec0*/  IABS R54, R36 ;  /* 0x0000002400367213 */ /* 0x000fe20000000000 */
[----:B------:R-:W-:Y:S01]  /*4ed0*/  IMAD.MOV.U32 R35, RZ, RZ, R49 ;  /* 0x000000ffff237224 */ /* 0x000fe200078e0031 */
[----:B------:R-:W4:Y:S01]  /*4ee0*/  LDL R89, [R1+0xe1c] ;  /* 0x000e1c0001597983 */ /* 0x000f220000100800 */
[----:B------:R-:W-:Y:S02]  /*4ef0*/  IMAD.MOV.U32 R41, RZ, RZ, R50 ;  /* 0x000000ffff297224 */ /* 0x000fe400078e0032 */
[----:B------:R-:W-:Y:S02]  /*4f00*/  IMAD.MOV.U32 R59, RZ, RZ, R74 ;  /* 0x000000ffff3b7224 */ /* 0x000fe400078e004a */
[----:B------:R-:W-:Y:S01]  /*4f10*/  IMAD.MOV.U32 R51, RZ, RZ, R64 ;  /* 0x000000ffff337224 */ /* 0x000fe200078e0040 */
[----:B------:R-:W4:Y:S01]  /*4f20*/  LDL R74, [R1+0xdd0] ;  /* 0x000dd000014a7983 */ /* 0x000f220000100800 */
[----:B------:R-:W-:-:S02]  /*4f30*/  IMAD.MOV.U32 R34, RZ, RZ, R35 ;  /* 0x000000ffff227224 */ /* 0x000fc400078e0023 */
[----:B------:R-:W-:Y:S01]  /*4f40*/  IMAD.MOV.U32 R40, RZ, RZ, R41 ;  /* 0x000000ffff287224 */ /* 0x000fe200078e0029 */
[----:B------:R-:W4:Y:S01]  /*4f50*/  LDL R64, [R1+0xda0] ;  /* 0x000da00001407983 */ /* 0x000f220000100800 */
[----:B------:R-:W-:Y:S02]  /*4f60*/  IMAD.MOV.U32 R41, RZ, RZ, R59 ;  /* 0x000000ffff297224 */ /* 0x000fe400078e003b */
[----:B------:R-:W-:Y:S01]  /*4f70*/  IMAD.MOV.U32 R49, RZ, RZ, R51 ;  /* 0x000000ffff317224 */ /* 0x000fe200078e0033 */
[----:B------:R-:W4:Y:S01]  /*4f80*/  LDL R59, [R1+0xd8c] ;  /* 0x000d8c00013b7983 */ /* 0x000f220000100800 */
[----:B------:R-:W-:Y:S02]  /*4f90*/  IMAD.MOV.U32 R32, RZ, RZ, R34 ;  /* 0x000000ffff207224 */ /* 0x000fe400078e0022 */
[----:B------:R-:W-:Y:S02]  /*4fa0*/  IMAD.MOV.U32 R65, RZ, RZ, R90 ;  /* 0x000000ffff417224 */ /* 0x000fe400078e005a */
[----:B---3--:R-:W-:Y:S01]  /*4fb0*/  IMAD.MOV.U32 R21, RZ, RZ, R23 ;  /* 0x000000ffff157224 */ /* 0x008fe200078e0017 */
[----:B------:R-:W3:Y:S01]  /*4fc0*/  LDL R90, [R1+0xe20] ;  /* 0x000e2000015a7983 */ /* 0x000ee20000100800 */
[----:B------:R-:W-:-:S04]  /*4fd0*/  IMAD.MOV.U32 R23, RZ, RZ, R19 ;  /* 0x000000ffff177224 */ /* 0x000fc800078e0013 */
[----:B------:R-:W-:Y:S02]  /*4fe0*/  IMAD.MOV.U32 R20, RZ, RZ, R23 ;  /* 0x000000ffff147224 */ /* 0x000fe400078e0017 */
[----:B--2---:R-:W-:Y:S02]  /*4ff0*/  IMAD.MOV.U32 R28, RZ, RZ, R29 ;  /* 0x000000ffff1c7224 */ /* 0x004fe400078e001d */
        /* <DEDUP_REMOVED lines=12> */
[----:B------:R-:W-:-:S03]  /*50c0*/  IMAD.MOV.U32 R37, RZ, RZ, R39 ;  /* 0x000000ffff257224 */ /* 0x000fc600078e0027 */
[----:B------:R-:W-:Y:S01]  /*50d0*/  IABS R53, R36 ;  /* 0x0000002400357213 */ /* 0x000fe20000000000 */
[----:B------:R-:W-:Y:S02]  /*50e0*/  IMAD.MOV.U32 R36, RZ, RZ, R37 ;  /* 0x000000ffff247224 */ /* 0x000fe400078e0025 */
[----:B------:R-:W-:Y:S02]  /*50f0*/  IMAD.MOV.U32 R37, RZ, RZ, R38 ;  /* 0x000000ffff257224 */ /* 0x000fe400078e0026 */
[----:B------:R-:W-:Y:S02]  /*5100*/  IMAD.MOV.U32 R14, RZ, RZ, R24 ;  /* 0x000000ffff0e7224 */ /* 0x000fe400078e0018 */
[----:B------:R-:W-:Y:S02]  /*5110*/  IMAD.MOV.U32 R38, RZ, RZ, R28 ;  /* 0x000000ffff267224 */ /* 0x000fe400078e001c */
[----:B------:R-:W-:Y:S02]  /*5120*/  IMAD.MOV.U32 R24, RZ, RZ, R40 ;  /* 0x000000ffff187224 */ /* 0x000fe400078e0028 */
[----:B----4-:R-:W-:Y:S01]  /*5130*/  IMAD.MOV.U32 R28, RZ, RZ, R30 ;  /* 0x000000ffff1c7224 */ /* 0x010fe200078e001e */
[----:B------:R-:W-:Y:S01]  /*5140*/  IABS R52, R36 ;  /* 0x0000002400347213 */ /* 0x000fe20000000000 */
[----:B------:R-:W-:-:S02]  /*5150*/  IMAD.MOV.U32 R19, RZ, RZ, R32 ;  /* 0x000000ffff137224 */ /* 0x000fc400078e0020 */
[----:B------:R-:W-:Y:S02]  /*5160*/  IMAD.MOV.U32 R40, RZ, RZ, R41 ;  /* 0x000000ffff287224 */ /* 0x000fe400078e0029 */
[----:B------:R-:W-:Y:S01]  /*5170*/  IMAD.MOV.U32 R30, RZ, RZ, R33 ;  /* 0x000000ffff1e7224 */ /* 0x000fe200078e0021 */
[----:B------:R-:W2:Y:S01]  /*5180*/  LDL R41, [R1+0xbc8] ;  /* 0x000bc80001297983 */ /* 0x000ea20000100800 */
[----:B------:R-:W-:Y:S02]  /*5190*/  IMAD.MOV.U32 R51, RZ, RZ, R65 ;  /* 0x000000ffff337224 */ /* 0x000fe400078e0041 */
[----:B------:R-:W-:Y:S01]  /*51a0*/  IMAD.MOV.U32 R32, RZ, RZ, R49 ;  /* 0x000000ffff207224 */ /* 0x000fe200078e0031 */
[----:B------:R-:W4:Y:S01]  /*51b0*/  LDL R65, [R1+0xda4] ;  /* 0x000da40001417983 */ /* 0x000f220000100800 */
[----:B------:R-:W-:Y:S02]  /*51c0*/  IMAD.MOV.U32 R36, RZ, RZ, R37 ;  /* 0x000000ffff247224 */ /* 0x000fe400078e0025 */
[----:B------:R-:W-:Y:S01]  /*51d0*/  IMAD.MOV.U32 R37, RZ, RZ, R38 ;  /* 0x000000ffff257224 */ /* 0x000fe200078e0026 */
[----:B------:R-:W3:Y:S01]  /*51e0*/  LDL R49, [R1+0xbc0] ;  /* 0x000bc00001317983 */ /* 0x000ee20000100800 */
        /* <DEDUP_REMOVED lines=8> */
[----:B------:R-:W4:Y:S01]  /*5270*/  LDL R30, [R1+0xd04] ;  /* 0x000d0400011e7983 */ /* 0x000f220000100800 */
[----:B------:R-:W-:-:S02]  /*5280*/  IMAD R18, R252, R13, R11 ;  /* 0x0000000dfc127224 */ /* 0x000fc400078e020b */
[----:B------:R-:W-:-:S03]  /*5290*/  IMAD.HI.U32 R11, R3, R10, RZ ;  /* 0x0000000a030b7227 */ /* 0x000fc600078e00ff */
[----:B------:R-:W-:Y:S01]  /*52a0*/  ISETP.GT.U32.AND P0, PT, R252, R18, PT ;  /* 0x00000012fc00720c */ /* 0x000fe20003f04070 */
[----:B------:R-:W-:Y:S02]  /*52b0*/  IMAD.MOV R11, RZ, RZ, -R11 ;  /* 0x000000ffff0b7224 */ /* 0x000fe400078e0a0b */
[----:B------:R-:W-:-:S04]  /*52c0*/  IMAD.HI.U32 R8, R3, R6, RZ ;  /* 0x0000000603087227 */ /* 0x000fc800078e00ff */
[----:B------:R-:W-:Y:S02]  /*52d0*/  IMAD R13, R252, R11, R10 ;  /* 0x0000000bfc0d7224 */ /* 0x000fe400078e020a */
[----:B------:R-:W-:Y:S02]  /*52e0*/  IMAD.MOV R8, RZ, RZ, -R8 ;  /* 0x000000ffff087224 */ /* 0x000fe400078e0a08 */
[----:B------:R-:W-:-:S04]  /*52f0*/  IMAD.HI.U32 R10, R3, R9, RZ ;  /* 0x00000009030a7227 */ /* 0x000fc800078e00ff */
[----:B------:R-:W-:Y:S01]  /*5300*/  @!P0 IMAD.IADD R18, R18, 0x1, -R252 ;  /* 0x0000000112128824 */ /* 0x000fe200078e0afc */
[C---:B------:R-:W-:Y:S01]  /*5310*/  ISETP.GT.U32.AND P0, PT, R252.reuse, R13, PT ;  /* 0x0000000dfc00720c */ /* 0x040fe20003f04070 */
[----:B------:R-:W-:Y:S02]  /*5320*/  IMAD R12, R252, R8, R6 ;  /* 0x00000008fc0c7224 */ /* 0x000fe400078e0206 */
[----:B------:R-:W-:-:S04]  /*5330*/  IMAD.HI.U32 R8, R3, R7, RZ ;  /* 0x0000000703087227 */ /* 0x000fc800078e00ff */
[----:B------:R-:W-:Y:S02]  /*5340*/  IMAD.MOV R10, RZ, RZ, -R10 ;  /* 0x000000ffff0a7224 */ /* 0x000fe400078e0a0a */
[----:B------:R-:W-:Y:S02]  /*5350*/  IMAD.MOV R8, RZ, RZ, -R8 ;  /* 0x000000ffff087224 */ /* 0x000fe400078e0a08 */
[C---:B------:R-:W-:Y:S01]  /*5360*/  IMAD R9, R252.reuse, R10, R9 ;  /* 0x0000000afc097224 */ /* 0x040fe200078e0209 */
[----:B------:R-:W-:Y:S01]  /*5370*/  ISETP.GT.U32.AND P4, PT, R252, R12, PT ;  /* 0x0000000cfc00720c */ /* 0x000fe20003f84070 */
[--C-:B------:R-:W-:Y:S02]  /*5380*/  @!P3 IMAD.IADD R16, R16, 0x1, -R252.reuse ;  /* 0x000000011010b824 */ /* 0x100fe400078e0afc */
[C---:B------:R-:W-:Y:S01]  /*5390*/  IMAD R11, R252.reuse, R8, R7 ;  /* 0x00000008fc0b7224 */ /* 0x040fe200078e0207 */
[C---:B------:R-:W-:Y:S01]  /*53a0*/  ISETP.GT.U32.AND P3, PT, R252.reuse, R9, PT ;  /* 0x00000009fc00720c */ /* 0x040fe20003f64070 */
[----:B------:R-:W-:Y:S01]  /*53b0*/  IMAD.MOV.U32 R120, RZ, RZ, R131 ;  /* 0x000000ffff787224 */ /* 0x000fe200078e0083 */
[C---:B------:R-:W-:Y:S01]  /*53c0*/  ISETP.GT.U32.AND P5, PT, R252.reuse, R16, PT ;  /* 0x00000010fc00720c */ /* 0x040fe20003fa4070 */
[----:B------:R-:W-:Y:S01]  /*53d0*/  @!P0 IMAD.IADD R13, R13, 0x1, -R252 ;  /* 0x000000010d0d8824 */ /* 0x000fe200078e0afc */
[----:B------:R-:W-:Y:S01]  /*53e0*/  ISETP.GT.U32.AND P0, PT, R252, R11, PT ;  /* 0x0000000bfc00720c */ /* 0x000fe20003f04070 */
[----:B------:R-:W-:-:S02]  /*53f0*/  IMAD.MOV.U32 R106, RZ, RZ, R120 ;  /* 0x000000ffff6a7224 */ /* 0x000fc400078e0078 */
[----:B------:R-:W-:Y:S02]  /*5400*/  @!P1 IMAD.IADD R17, R17, 0x1, -R252 ;  /* 0x0000000111119824 */ /* 0x000fe400078e0afc */
[----:B------:R-:W-:Y:S02]  /*5410*/  IMAD.MOV.U32 R56, RZ, RZ, R57 ;  /* 0x000000ffff387224 */ /* 0x000fe400078e0039 */
[----:B------:R-:W-:Y:S02]  /*5420*/  IMAD.MOV.U32 R21, RZ, RZ, R14 ;  /* 0x000000ffff157224 */ /* 0x000fe400078e000e */
[--C-:B------:R-:W-:Y:S02]  /*5430*/  @!P4 IMAD.IADD R12, R12, 0x1, -R252.reuse ;  /* 0x000000010c0cc824 */ /* 0x100fe400078e0afc */
[----:B------:R-:W-:Y:S01]  /*5440*/  @!P3 IMAD.IADD R9, R9, 0x1, -R252 ;  /* 0x000000010909b824 */ /* 0x000fe200078e0afc */
[----:B------:R-:W-:Y:S01]  /*5450*/  ISETP.GT.U32.AND P6, PT, R252, R13, PT ;  /* 0x0000000dfc00720c */ /* 0x000fe20003fc4070 */
[----:B------:R-:W-:-:S02]  /*5460*/  IMAD.MOV.U32 R83, RZ, RZ, R106 ;  /* 0x000000ffff537224 */ /* 0x000fc400078e006a */
[----:B------:R-:W-:Y:S01]  /*5470*/  IMAD.MOV.U32 R91, RZ, RZ, R105 ;  /* 0x000000ffff5b7224 */ /* 0x000fe200078e0069 */
[C---:B------:R-:W-:Y:S01]  /*5480*/  ISETP.GT.U32.AND P1, PT, R252.reuse, R18, PT ;  /* 0x00000012fc00720c */ /* 0x040fe20003f24070 */
[----:B------:R-:W-:Y:S01]  /*5490*/  IMAD.MOV.U32 R57, RZ, RZ, R72 ;  /* 0x000000ffff397224 */ /* 0x000fe200078e0048 */
[----:B------:R-:W-:Y:S01]  /*54a0*/  ISETP.GT.U32.AND P2, PT, R252, R17, PT ;  /* 0x00000011fc00720c */ /* 0x000fe20003f44070 */
        /* <DEDUP_REMOVED lines=13> */
[----:B------:R-:W-:Y:S01]  /*5580*/  @!P5 IMAD.IADD R16, R16, 0x1, -R252 ;  /* 0x000000011010d824 */ /* 0x000fe200078e0afc */
[C---:B------:R-:W-:Y:S01]  /*5590*/  ISETP.GT.U32.AND P5, PT, R252.reuse, R12, PT ;  /* 0x0000000cfc00720c */ /* 0x040fe20003fa4070 */
[----:B------:R-:W-:Y:S01]  /*55a0*/  IMAD.MOV.U32 R21, RZ, RZ, R14 ;  /* 0x000000ffff157224 */ /* 0x000fe200078e000e */
[----:B------:R-:W4:Y:S01]  /*55b0*/  LDL R106, [R1+0xe70] ;  /* 0x000e7000016a7983 */ /* 0x000f220000100800 */
[----:B------:R-:W-:Y:S01]  /*55c0*/  @!P0 IMAD.IADD R11, R11, 0x1, -R252 ;  /* 0x000000010b0b8824 */ /* 0x000fe200078e0afc */
[----:B------:R-:W-:Y:S01]  /*55d0*/  ISETP.GT.U32.AND P0, PT, R252, R9, PT ;  /* 0x00000009fc00720c */ /* 0x000fe20003f04070 */
        /* <DEDUP_REMOVED lines=10> */
[----:B------:R-:W-:Y:S01]  /*5680*/  IMAD.MOV.U32 R50, RZ, RZ, R75 ;  /* 0x000000ffff327224 */ /* 0x000fe200078e004b */
[----:B------:R-:W-:Y:S01]  /*5690*/  IABS R38, R28 ;  /* 0x0000001c00267213 */ /* 0x000fe20000000000 */
[----:B------:R-:W-:-:S02]  /*56a0*/  IMAD.MOV.U32 R66, RZ, RZ, R80 ;  /* 0x000000ffff427224 */ /* 0x000fc400078e0050 */
[--C-:B------:R-:W-:Y:S01]  /*56b0*/  @!P1 IMAD.IADD R18, R18, 0x1, -R252.reuse ;  /* 0x0000000112129824 */ /* 0x100fe200078e0afc */
[----:B------:R-:W-:Y:S01]  /*56c0*/  IABS R28, R22 ;  /* 0x00000016001c7213 */ /* 0x000fe20000000000 */
[----:B------:R-:W-:Y:S01]  /*56d0*/  @!P2 IMAD.IADD R17, R17, 0x1, -R252 ;  /* 0x000000011111a824 */ /* 0x000fe200078e0afc */
[----:B------:R-:W4:Y:S01]  /*56e0*/  LDL R91, [R1+0xe2c] ;  /* 0x000e2c00015b7983 */ /* 0x000f220000100800 */
        /* <DEDUP_REMOVED lines=9> */
[--C-:B------:R-:W-:Y:S02]  /*5780*/  @!P6 IMAD.IADD R13, R13, 0x1, -R252.reuse ;  /* 0x000000010d0de824 */ /* 0x100fe400078e0afc */
[--C-:B------:R-:W-:Y:S01]  /*5790*/  @!P5 IMAD.IADD R12, R12, 0x1, -R252.reuse ;  /* 0x000000010c0cd824 */ /* 0x100fe200078e0afc */
[----:B------:R-:W4:Y:S01]  /*57a0*/  LDL R75, [R1+0xddc] ;  /* 0x000ddc00014b7983 */ /* 0x000f220000100800 */
[----:B------:R-:W-:Y:S01]  /*57b0*/  @!P0 IMAD.IADD R9, R9, 0x1, -R252 ;  /* 0x0000000109098824 */ /* 0x000fe200078e0afc */
[----:B------:R-:W-:Y:S02]  /*57c0*/  IABS R46, R36 ;  /* 0x00000024002e7213 */ /* 0x000fe40000000000 */
[----:B------:R-:W4:Y:S04]  /*57d0*/  LDL R81, [R1+0xdf4] ;  /* 0x000df40001517983 */ /* 0x000f280000100800 */
[----:B------:R-:W4:Y:S04]  /*57e0*/  LDL R57, [R1+0xd7c] ;  /* 0x000d7c0001397983 */ /* 0x000f280000100800 */
[----:B------:R-:W4:Y:S04]  /*57f0*/  LDL R58, [R1+0xd80] ;  /* 0x000d8000013a7983 */ /* 0x000f280000100800 */
[----:B------:R-:W4:Y:S04]  /*5800*/  LDL R66, [R1+0xda8] ;  /* 0x000da80001427983 */ /* 0x000f280000100800 */
[----:B------:R-:W4:Y:S04]  /*5810*/  LDL R34, [R1+0xb90] ;  /* 0x000b900001227983 */ /* 0x000f280000100800 */
[----:B------:R-:W4:Y:S01]  /*5820*/  LDL R21, [R1+0xba4] ;  /* 0x000ba40001157983 */ /* 0x000f220000100800 */
[----:B------:R-:W-:-:S04]  /*5830*/  IMAD.HI.U32 R6, R3, R251, RZ ;  /* 0x000000fb03067227 */ /* 0x000fc800078e00ff */
[----:B------:R-:W-:-:S04]  /*5840*/  IMAD.MOV R6, RZ, RZ, -R6 ;  /* 0x000000ffff067224 */ /* 0x000fc800078e0a06 */
[----:B------:R-:W-:Y:S02]  /*5850*/  IMAD R251, R252, R6, R251 ;  /* 0x00000006fcfb7224 */ /* 0x000fe400078e02fb */
[----:B------:R-:W-:-:S04]  /*5860*/  IMAD.HI.U32 R6, R3, R249, RZ ;  /* 0x000000f903067227 */ /* 0x000fc800078e00ff */
[----:B------:R-:W-:Y:S02]  /*5870*/  IMAD.MOV R6, RZ, RZ, -R6 ;  /* 0x000000ffff067224 */ /* 0x000fe400078e0a06 */
[----:B------:R-:W-:-:S04]  /*5880*/  IMAD.HI.U32 R7, R3, R250, RZ ;  /* 0x000000fa03077227 */ /* 0x000fc800078e00ff */
[----:B------:R-:W-:Y:S02]  /*5890*/  IMAD R249, R252, R6, R249 ;  /* 0x00000006fcf97224 */ /* 0x000fe400078e02f9 */
[----:B------:R-:W-:-:S04]  /*58a0*/  IMAD.HI.U32 R6, R3, R246, RZ ;  /* 0x000000f603067227 */ /* 0x000fc800078e00ff */
[----:B------:R-:W-:Y:S02]  /*58b0*/  IMAD.MOV R7, RZ, RZ, -R7 ;  /* 0x000000ffff077224 */ /* 0x000fe400078e0a07 */
[----:B------:R-:W-:Y:S02]  /*58c0*/  IMAD.MOV R6, RZ, RZ, -R6 ;  /* 0x000000ffff067224 */ /* 0x000fe400078e0a06 */
[----:B------:R-:W-:Y:S02]  /*58d0*/  IMAD R250, R252, R7, R250 ;  /* 0x00000007fcfa7224 */ /* 0x000fe400078e02fa */
[----:B------:R-:W-:Y:S01]  /*58e0*/  IMAD.HI.U32 R7, R3, R247, RZ ;  /* 0x000000f703077227 */ /* 0x000fe200078e00ff */
[----:B------:R-:W-:-:S03]  /*58f0*/  IABS R245, R245 ;  /* 0x000000f500f57213 */ /* 0x000fc60000000000 */
[----:B------:R-:W-:Y:S02]  /*5900*/  IMAD R246, R252, R6, R246 ;  /* 0x00000006fcf67224 */ /* 0x000fe400078e02f6 */
[----:B------:R-:W-:Y:S01]  /*5910*/  IMAD.HI.U32 R6, R3, R244, RZ ;  /* 0x000000f403067227 */ /* 0x000fe200078e00ff */
[----:B------:R-:W-:-:S03]  /*5920*/  IABS R241, R241 ;  /* 0x000000f100f17213 */ /* 0x000fc60000000000 */
[----:B------:R-:W-:Y:S02]  /*5930*/  IMAD.MOV R7, RZ, RZ, -R7 ;  /* 0x000000ffff077224 */ /* 0x000fe400078e0a07 */
[----:B------:R-:W-:Y:S02]  /*5940*/  IMAD.MOV R6, RZ, RZ, -R6 ;  /* 0x000000ffff067224 */ /* 0x000fe400078e0a06 */
[----:B------:R-:W-:Y:S02]  /*5950*/  IMAD R247, R252, R7, R247 ;  /* 0x00000007fcf77224 */ /* 0x000fe400078e02f7 */
[----:B------:R-:W-:-:S04]  /*5960*/  IMAD.HI.U32 R7, R3, R245, RZ ;  /* 0x000000f503077227 */ /* 0x000fc800078e00ff */
[----:B--2---:R-:W-:Y:S02]  /*5970*/  IMAD.MOV.U32 R40, RZ, RZ, R41 ;  /* 0x000000ffff287224 */ /* 0x004fe400078e0029 */
[----:B------:R-:W-:Y:S02]  /*5980*/  IMAD.MOV.U32 R41, RZ, RZ, R56 ;  /* 0x000000ffff297224 */ /* 0x000fe400078e0038 */
[----:B------:R-:W-:Y:S01]  /*5990*/  IMAD.MOV.U32 R14, RZ, RZ, R40 ;  /* 0x000000ffff0e7224 */ /* 0x000fe200078e0028 */
[----:B------:R-:W2:Y:S01]  /*59a0*/  LDL R56, [R1+0xd74] ;  /* 0x000d740001387983 */ /* 0x000ea20000100800 */
[----:B---3--:R-:W-:Y:S02]  /*59b0*/  IMAD.MOV.U32 R19, RZ, RZ, R49 ;  /* 0x000000ffff137224 */ /* 0x008fe400078e0031 */
[----:B------:R-:W-:Y:S02]  /*59c0*/  IMAD.MOV.U32 R49, RZ, RZ, R50 ;  /* 0x000000ffff317224 */ /* 0x000fe400078e0032 */
[----:B------:R-:W-:Y:S01]  /*59d0*/  IMAD.MOV.U32 R40, RZ, RZ, R41 ;  /* 0x000000ffff287224 */ /* 0x000fe200078e0029 */
[----:B------:R-:W3:Y:S01]  /*59e0*/  LDL R50, [R1+0xd58] ;  /* 0x000d580001327983 */ /* 0x000ee20000100800 */
[----:B------:R-:W-:-:S03]  /*59f0*/  IMAD.MOV.U32 R22, RZ, RZ, R19 ;  /* 0x000000ffff167224 */ /* 0x000fc600078e0013 */
[----:B------:R-:W3:Y:S04]  /*5a00*/  LDL R41, [R1+0xd2c] ;  /* 0x000d2c0001297983 */ /* 0x000ee80000100800 */
[----:B------:R-:W2:Y:S01]  /*5a10*/  LDL R19, [R1+0xbc4] ;  /* 0x000bc40001137983 */ /* 0x000ea20000100800 */
[----:B----4-:R-:W-:-:S03]  /*5a20*/  IABS R36, R30 ;  /* 0x0000001e00247213 */ /* 0x010fc60000000000 */
[----:B------:R0:W-:Y:S01]  /*5a30*/  STL [R1+0x1c], R18 ;  /* 0x00001c1201007387 */ /* 0x0001e20000100800 */
[----:B------:R-:W-:-:S03]  /*5a40*/  IABS R30, R20 ;  /* 0x00000014001e7213 */ /* 0x000fc60000000000 */
[----:B------:R-:W-:Y:S01]  /*5a50*/  STL [R1+0x18], R17 ;  /* 0x0000181101007387 */ /* 0x000fe20000100800 */
[----:B------:R-:W-:-:S03]  /*5a60*/  IABS R20, R14 ;  /* 0x0000000e00147213 */ /* 0x000fc60000000000 */
[----:B------:R-:W-:Y:S01]  /*5a70*/  STL [R1+0x14], R16 ;  /* 0x0000141001007387 */ /* 0x000fe20000100800 */
[----:B------:R-:W-:-:S03]  /*5a80*/  IMAD.MOV.U32 R14, RZ, RZ, R15 ;  /* 0x000000ffff0e7224 */ /* 0x000fc600078e000f */
[----:B------:R-:W-:Y:S04]  /*5a90*/  STL [R1+0x10], R13 ;  /* 0x0000100d01007387 */ /* 0x000fe80000100800 */
[----:B------:R1:W-:Y:S04]  /*5aa0*/  STL [R1+0xc], R12 ;  /* 0x00000c0c01007387 */ /* 0x0003e80000100800 */
[----:B------:R-:W-:Y:S04]  /*5ab0*/  STL [R1+0x8], R9 ;  /* 0x0000080901007387 */ /* 0x000fe80000100800 */
[----:B------:R-:W0:Y:S01]  /*5ac0*/  LDL R15, [R1+0xbd0] ;  /* 0x000bd000010f7983 */ /* 0x000e220000100800 */
[----:B------:R-:W-:Y:S01]  /*5ad0*/  IMAD R244, R252, R6, R244 ;  /* 0x00000006fcf47224 */ /* 0x000fe200078e02f4 */
[----:B------:R-:W-:Y:S01]  /*5ae0*/  IABS R242, R242 ;  /* 0x000000f200f27213 */ /* 0x000fe20000000000 */
[----:B------:R-:W-:Y:S01]  /*5af0*/  IMAD.HI.U32 R6, R3, R241, RZ ;  /* 0x000000f103067227 */ /* 0x000fe200078e00ff */
[----:B------:R-:W-:-:S03]  /*5b00*/  IABS R239, R239 ;  /* 0x000000ef00ef7213 */ /* 0x000fc60000000000 */
        /* <DEDUP_REMOVED lines=136> */
[----:B------:R-:W-:Y:S01]  /*6390*/  IMAD.MOV R7, RZ, RZ, -R7 ;  /* 0x000000ffff077224 */ /* 0x000fe200078e0a07 */
[----:B------:R-:W-:Y:S01]  /*63a0*/  IABS R196, R196 ;  /* 0x000000c400c47213 */ /* 0x000fe20000000000 */
[----:B------:R-:W-:Y:S01]  /*63b0*/  IMAD.MOV R6, RZ, RZ, -R6 ;  /* 0x000000ffff067224 */ /* 0x000fe200078e0a06 */
[C---:B------:R-:W-:Y:S01]  /*63c0*/  ISETP.GT.U32.AND P1, PT, R252.reuse, R251, PT ;  /* 0x000000fbfc00720c */ /* 0x040fe20003f24070 */
[C---:B------:R-:W-:Y:S02]  /*63d0*/  IMAD R202, R252.reuse, R7, R202 ;  /* 0x00000007fcca7224 */ /* 0x040fe400078e02ca */
[----:B------:R-:W-:Y:S01]  /*63e0*/  IMAD.HI.U32 R7, R3, R200, RZ ;  /* 0x000000c803077227 */ /* 0x000fe200078e00ff */
[----:B------:R-:W-:-:S03]  /*63f0*/  ISETP.GT.U32.AND P2, PT, R252, R250, PT ;  /* 0x000000fafc00720c */ /* 0x000fc60003f44070 */
[----:B------:R-:W-:Y:S01]  /*6400*/  IMAD.HI.U32 R8, R3, R248, RZ ;  /* 0x000000f803087227 */ /* 0x000fe200078e00ff */
[----:B------:R-:W-:-:S03]  /*6410*/  IABS R197, R197 ;  /* 0x000000c500c57213 */ /* 0x000fc60000000000 */
[----:B------:R-:W-:Y:S02]  /*6420*/  IMAD R199, R252, R6, R199 ;  /* 0x00000006fcc77224 */ /* 0x000fe400078e02c7 */
[----:B------:R-:W-:Y:S01]  /*6430*/  IMAD.HI.U32 R6, R3, R196, RZ ;  /* 0x000000c403067227 */ /* 0x000fe200078e00ff */
[----:B------:R-:W-:-:S03]  /*6440*/  IABS R194, R194 ;  /* 0x000000c200c27213 */ /* 0x000fc60000000000 */
[----:B------:R-:W-:Y:S02]  /*6450*/  IMAD.MOV R7, RZ, RZ, -R7 ;  /* 0x000000ffff077224 */ /* 0x000fe400078e0a07 */
[----:B------:R-:W-:Y:S02]  /*6460*/  IMAD.MOV R8, RZ, RZ, -R8 ;  /* 0x000000ffff087224 */ /* 0x000fe400078e0a08 */
[----:B------:R-:W-:Y:S02]  /*6470*/  IMAD.MOV R6, RZ, RZ, -R6 ;  /* 0x000000ffff067224 */ /* 0x000fe400078e0a06 */
[C---:B------:R-:W-:Y:S02]  /*6480*/  IMAD R200, R252.reuse, R7, R200 ;  /* 0x00000007fcc87224 */ /* 0x040fe400078e02c8 */
[----:B------:R-:W-:Y:S02]  /*6490*/  IMAD R248, R252, R8, R248 ;  /* 0x00000008fcf87224 */ /* 0x000fe400078e02f8 */
[----:B------:R-:W-:Y:S01]  /*64a0*/  IMAD.HI.U32 R7, R3, R197, RZ ;  /* 0x000000c503077227 */ /* 0x000fe200078e00ff */
[----:B------:R-:W-:-:S03]  /*64b0*/  IABS R243, R243 ;  /* 0x000000f300f37213 */ /* 0x000fc60000000000 */
[C---:B------:R-:W-:Y:S02]  /*64c0*/  IMAD R196, R252.reuse, R6, R196 ;  /* 0x00000006fcc47224 */ /* 0x040fe400078e02c4 */
[----:B------:R-:W-:Y:S01]  /*64d0*/  @!P1 IMAD.IADD R251, R251, 0x1, -R252 ;  /* 0x00000001fbfb9824 */ /* 0x000fe200078e0afc */
[----:B------:R-:W-:Y:S01]  /*64e0*/  IABS R195, R195 ;  /* 0x000000c300c37213 */ /* 0x000fe20000000000 */
[----:B------:R-:W-:Y:S01]  /*64f0*/  IMAD.HI.U32 R6, R3, R194, RZ ;  /* 0x000000c203067227 */ /* 0x000fe200078e00ff */
[----:B------:R-:W-:-:S03]  /*6500*/  ISETP.GT.U32.AND P3, PT, R252, R248, PT ;  /* 0x000000f8fc00720c */ /* 0x000fc60003f64070 */
[----:B------:R-:W-:Y:S01]  /*6510*/  IMAD.MOV R7, RZ, RZ, -R7 ;  /* 0x000000ffff077224 */ /* 0x000fe200078e0a07 */
[----:B------:R-:W-:Y:S01]  /*6520*/  IABS R191, R191 ;  /* 0x000000bf00bf7213 */ /* 0x000fe20000000000 */
[----:B------:R-:W-:Y:S01]  /*6530*/  IMAD.MOV R6, RZ, RZ, -R6 ;  /* 0x000000ffff067224 */ /* 0x000fe200078e0a06 */
[----:B------:R-:W-:Y:S01]  /*6540*/  ISETP.GT.U32.AND P1, PT, R252, R251, PT ;  /* 0x000000fbfc00720c */ /* 0x000fe20003f24070 */
[----:B------:R-:W-:Y:S01]  /*6550*/  @!P2 IMAD.IADD R250, R250, 0x1, -R252 ;  /* 0x00000001fafaa824 */ /* 0x000fe200078e0afc */
[C---:B------:R-:W-:Y:S01]  /*6560*/  ISETP.GT.U32.AND P2, PT, R252.reuse, R247, PT ;  /* 0x000000f7fc00720c */ /* 0x040fe20003f44070 */
[C---:B------:R-:W-:Y:S01]  /*6570*/  IMAD R197, R252.reuse, R7, R197 ;  /* 0x00000007fcc57224 */ /* 0x040fe200078e02c5 */
[C---:B------:R-:W-:Y:S01]  /*6580*/  ISETP.GT.U32.AND P6, PT, R252.reuse, R11, PT ;  /* 0x0000000bfc00720c */ /* 0x040fe20003fc4070 */
        /* <DEDUP_REMOVED lines=8> */
[----:B------:R-:W-:Y:S01]  /*6610*/  IMAD.MOV R7, RZ, RZ, -R7 ;  /* 0x000000ffff077224 */ /* 0x000fe200078e0a07 */
[C---:B------:R-:W-:Y:S01]  /*6620*/  ISETP.GT.U32.AND P4, PT, R252.reuse, R249, PT ;  /* 0x000000f9fc00720c */ /* 0x040fe20003f84070 */
[----:B------:R-:W-:Y:S02]  /*6630*/  IMAD.MOV R6, RZ, RZ, -R6 ;  /* 0x000000ffff067224 */ /* 0x000fe400078e0a06 */
[C---:B------:R-:W-:Y:S02]  /*6640*/  IMAD R243, R252.reuse, R8, R243 ;  /* 0x00000008fcf37224 */ /* 0x040fe400078e02f3 */
[C---:B------:R-:W-:Y:S01]  /*6650*/  IMAD R195, R252.reuse, R7, R195 ;  /* 0x00000007fcc37224 */ /* 0x040fe200078e02c3 */
[----:B------:R-:W-:Y:S01]  /*6660*/  ISETP.GT.U32.AND P0, PT, R252, R246, PT ;  /* 0x000000f6fc00720c */ /* 0x000fe20003f04070 */
[----:B------:R-:W-:-:S04]  /*6670*/  IMAD.HI.U32 R7, R3, R192, RZ ;  /* 0x000000c003077227 */ /* 0x000fc800078e00ff */
[--C-:B------:R-:W-:Y:S01]  /*6680*/  @!P3 IMAD.IADD R248, R248, 0x1, -R252.reuse ;  /* 0x00000001f8f8b824 */ /* 0x100fe200078e0afc */
[C---:B------:R-:W-:Y:S01]  /*6690*/  ISETP.GT.U32.AND P3, PT, R252.reuse, R245, PT ;  /* 0x000000f5fc00720c */ /* 0x040fe20003f64070 */
[C---:B------:R-:W-:Y:S02]  /*66a0*/  IMAD R191, R252.reuse, R6, R191 ;  /* 0x00000006fcbf7224 */ /* 0x040fe400078e02bf */
[----:B------:R-:W-:Y:S01]  /*66b0*/  @!P1 IMAD.IADD R251, R251, 0x1, -R252 ;  /* 0x00000001fbfb9824 */ /* 0x000fe200078e0afc */
[----:B------:R-:W-:Y:S01]  /*66c0*/  ISETP.GT.U32.AND P1, PT, R252, R244, PT ;  /* 0x000000f4fc00720c */ /* 0x000fe20003f24070 */
[----:B------:R-:W-:Y:S01]  /*66d0*/  IMAD.HI.U32 R6, R3, R189, RZ ;  /* 0x000000bd03067227 */ /* 0x000fe200078e00ff */
[----:B------:R-:W-:-:S03]  /*66e0*/  IABS R190, R190 ;  /* 0x000000be00be7213 */ /* 0x000fc60000000000 */
[--C-:B------:R-:W-:Y:S01]  /*66f0*/  @!P2 IMAD.IADD R247, R247, 0x1, -R252.reuse ;  /* 0x00000001f7f7a824 */ /* 0x100fe200078e0afc */
[C---:B------:R-:W-:Y:S01]  /*6700*/  ISETP.GT.U32.AND P2, PT, R252.reuse, R243, PT ;  /* 0x000000f3fc00720c */ /* 0x040fe20003f44070 */
[----:B------:R-:W-:Y:S02]  /*6710*/  IMAD.MOV R7, RZ, RZ, -R7 ;  /* 0x000000ffff077224 */ /* 0x000fe400078e0a07 */
[----:B------:R-:W-:Y:S01]  /*6720*/  @!P6 IMAD.IADD R11, R11, 0x1, -R252 ;  /* 0x000000010b0be824 */ /* 0x000fe200078e0afc */
[----:B------:R-:W-:Y:S01]  /*6730*/  ISETP.GT.U32.AND P6, PT, R252, R248, PT ;  /* 0x000000f8fc00720c */ /* 0x000fe20003fc4070 */
[----:B------:R-:W-:Y:S01]  /*6740*/  IMAD.MOV R6, RZ, RZ, -R6 ;  /* 0x000000ffff067224 */ /* 0x000fe200078e0a06 */
[----:B------:R-:W-:Y:S01]  /*6750*/  IABS R186, R186 ;  /* 0x000000ba00ba7213 */ /* 0x000fe20000000000 */
[----:B------:R-:W-:Y:S01]  /*6760*/  @!P5 IMAD.IADD R250, R250, 0x1, -R252 ;  /* 0x00000001fafad824 */ /* 0x000fe200078e0afc */
[C---:B------:R-:W-:Y:S01]  /*6770*/  ISETP.GT.U32.AND P5, PT, R252.reuse, R247, PT ;  /* 0x000000f7fc00720c */ /* 0x040fe20003fa4070 */
[----:B------:R-:W-:-:S02]  /*6780*/  IMAD R192, R252, R7, R192 ;  /* 0x00000007fcc07224 */ /* 0x000fc400078e02c0 */
[----:B------:R-:W-:Y:S01]  /*6790*/  IMAD.HI.U32 R7, R3, R190, RZ ;  /* 0x000000be03077227 */ /* 0x000fe200078e00ff */
[----:B------:R-:W-:-:S03]  /*67a0*/  IABS R187, R187 ;  /* 0x000000bb00bb7213 */ /* 0x000fc60000000000 */
[----:B------:R-:W-:Y:S02]  /*67b0*/  IMAD R189, R252, R6, R189 ;  /* 0x00000006fcbd7224 */ /* 0x000fe400078e02bd */
[----:B------:R-:W-:Y:S02]  /*67c0*/  @!P4 IMAD.IADD R249, R249, 0x1, -R252 ;  /* 0x00000001f9f9c824 */ /* 0x000fe400078e0afc */
[----:B------:R-:W-:Y:S01]  /*67d0*/  IMAD.HI.U32 R6, R3, R186, RZ ;  /* 0x000000ba03067227 */ /* 0x000fe200078e00ff */
[----:B------:R-:W-:-:S03]  /*67e0*/  IABS R184, R184 ;  /* 0x000000b800b87213 */ /* 0x000fc60000000000 */
[----:B------:R-:W-:Y:S02]  /*67f0*/  IMAD.MOV R7, RZ, RZ, -R7 ;  /* 0x000000ffff077224 */ /* 0x000fe400078e0a07 */
[--C-:B------:R-:W-:Y:S01]  /*6800*/  @!P0 IMAD.IADD R246, R246, 0x1, -R252.reuse ;  /* 0x00000001f6f68824 */ /* 0x100fe200078e0afc */
[----:B------:R-:W-:Y:S01]  /*6810*/  ISETP.GT.U32.AND P4, PT, R252, R249, PT ;  /* 0x000000f9fc00720c */ /* 0x000fe20003f84070 */
[----:B------:R-:W-:Y:S02]  /*6820*/  @!P3 IMAD.IADD R245, R245, 0x1, -R252 ;  /* 0x00000001f5f5b824 */ /* 0x000fe400078e0afc */
[----:B------:R-:W-:Y:S02]  /*6830*/  IMAD.MOV R6, RZ, RZ, -R6 ;  /* 0x000000ffff067224 */ /* 0x000fe400078e0a06 */
[----:B------:R-:W-:Y:S02]  /*6840*/  @!P1 IMAD.IADD R244, R244, 0x1, -R252 ;  /* 0x00000001f4f49824 */ /* 0x000fe400078e0afc */
[----:B------:R-:W-:-:S02]  /*6850*/  IMAD R190, R252, R7, R190 ;  /* 0x00000007fcbe7224 */ /* 0x000fc400078e02be */
[----:B------:R-:W-:Y:S02]  /*6860*/  @!P2 IMAD.IADD R243, R243, 0x1, -R252 ;  /* 0x00000001f3f3a824 */ /* 0x000fe400078e0afc */
[----:B------:R-:W-:Y:S01]  /*6870*/  IMAD.HI.U32 R7, R3, R187, RZ ;  /* 0x000000bb03077227 */ /* 0x000fe200078e00ff */
[----:B------:R-:W-:-:S03]  /*6880*/  ISETP.GT.U32.AND P1, PT, R252, R245, PT ;  /* 0x000000f5fc00720c */ /* 0x000fc60003f24070 */
[----:B------:R-:W-:Y:S01]  /*6890*/  @!P6 IMAD.IADD R248, R248, 0x1, -R252 ;  /* 0x00000001f8f8e824 */ /* 0x000fe200078e0afc */
[C---:B------:R-:W-:Y:S01]  /*68a0*/  ISETP.GT.U32.AND P6, PT, R252.reuse, R246, PT ;  /* 0x000000f6fc00720c */ /* 0x040fe20003fc4070 */
[C---:B------:R-:W-:Y:S01]  /*68b0*/  IMAD R186, R252.reuse, R6, R186 ;  /* 0x00000006fcba7224 */ /* 0x040fe200078e02ba */
[----:B------:R-:W-:Y:S01]  /*68c0*/  ISETP.GT.U32.AND P2, PT, R252, R244, PT ;  /* 0x000000f4fc00720c */ /* 0x000fe20003f44070 */
[----:B------:R-:W-:Y:S01]  /*68d0*/  IMAD.HI.U32 R6, R3, R184, RZ ;  /* 0x000000b803067227 */ /* 0x000fe200078e00ff */
[----:B------:R-:W-:-:S03]  /*68e0*/  IABS R185, R185 ;  /* 0x000000b900b97213 */ /* 0x000fc60000000000 */
[----:B------:R-:W-:Y:S01]  /*68f0*/  @!P5 IMAD.IADD R247, R247, 0x1, -R252 ;  /* 0x00000001f7f7d824 */ /* 0x000fe200078e0afc */
[C---:B------:R-:W-:Y:S01]  /*6900*/  ISETP.GT.U32.AND P5, PT, R252.reuse, R243, PT ;  /* 0x000000f3fc00720c */ /* 0x040fe20003fa4070 */
[----:B------:R-:W-:Y:S01]  /*6910*/  IMAD.MOV R7, RZ, RZ, -R7 ;  /* 0x000000ffff077224 */ /* 0x000fe200078e0a07 */
[----:B------:R-:W-:Y:S01]  /*6920*/  IABS R181, R181 ;  /* 0x000000b500b57213 */ /* 0x000fe20000000000 */
[----:B------:R-:W-:Y:S02]  /*6930*/  IMAD.MOV R6, RZ, RZ, -R6 ;  /* 0x000000ffff067224 */ /* 0x000fe400078e0a06 */
[C---:B------:R-:W-:Y:S02]  /*6940*/  IMAD R187, R252.reuse, R7, R187 ;  /* 0x00000007fcbb7224 */ /* 0x040fe400078e02bb */
[----:B------:R-:W-:Y:S01]  /*6950*/  IMAD.HI.U32 R7, R3, R185, RZ ;  /* 0x000000b903077227 */ /* 0x000fe200078e00ff */
[----:B------:R-:W-:Y:S01]  /*6960*/  IABS R182, R182 ;  /* 0x000000b600b67213 */ /* 0x000fe20000000000 */
[----:B------:R4:W-:Y:S02]  /*6970*/  STL [R1+0x4], R11 ;  /* 0x0000040b01007387 */ /* 0x0009e40000100800 */
[----:B------:R-:W-:-:S02]  /*6980*/  IMAD R184, R252, R6, R184 ;  /* 0x00000006fcb87224 */ /* 0x000fc400078e02b8 */
[--C-:B------:R-:W-:Y:S02]  /*6990*/  @!P4 IMAD.IADD R249, R249, 0x1, -R252.reuse ;  /* 0x00000001f9f9c824 */ /* 0x100fe400078e0afc */
[----:B------:R-:W-:Y:S01]  /*69a0*/  IMAD.HI.U32 R6, R3, R181, RZ ;  /* 0x000000b503067227 */ /* 0x000fe200078e00ff */
[----:B------:R3:W-:Y:S03]  /*69b0*/  STL [R1+0xfe0], R251 ;  /* 0x000fe0fb01007387 */ /* 0x0007e60000100800 */
[----:B------:R-:W-:Y:S01]  /*69c0*/  IMAD.MOV R7, RZ, RZ, -R7 ;  /* 0x000000ffff077224 */ /* 0x000fe200078e0a07 */
[----:B------:R3:W-:Y:S01]  /*69d0*/  STL [R1+0xfdc], R250 ;  /* 0x000fdcfa01007387 */ /* 0x0007e20000100800 */
[--C-:B------:R-:W-:Y:S01]  /*69e0*/  @!P6 IMAD.IADD R246, R246, 0x1, -R252.reuse ;  /* 0x00000001f6f6e824 */ /* 0x100fe200078e0afc */
[----:B------:R-:W-:Y:S01]  /*69f0*/  IABS R179, R179 ;  /* 0x000000b300b37213 */ /* 0x000fe20000000000 */
[----:B------:R-:W-:Y:S01]  /*6a00*/  @!P1 IMAD.IADD R245, R245, 0x1, -R252 ;  /* 0x00000001f5f59824 */ /* 0x000fe200078e0afc */
[----:B------:R-:W-:Y:S01]  /*6a10*/  STL [R1+0xfe4], R249 ;  /* 0x000fe4f901007387 */ /* 0x000fe20000100800 */
[----:B------:R-:W-:-:S02]  /*6a20*/  IMAD.MOV R6, RZ, RZ, -R6 ;  /* 0x000000ffff067224 */ /* 0x000fc400078e0a06 */
[--C-:B------:R-:W-:Y:S01]  /*6a30*/  @!P2 IMAD.IADD R244, R244, 0x1, -R252.reuse ;  /* 0x00000001f4f4a824 */ /* 0x100fe200078e0afc */
[----:B------:R3:W-:Y:S01]  /*6a40*/  STL [R1+0xfe8], R248 ;  /* 0x000fe8f801007387 */ /* 0x0007e20000100800 */
[C---:B------:R-:W-:Y:S01]  /*6a50*/  IMAD R185, R252.reuse, R7, R185 ;  /* 0x00000007fcb97224 */ /* 0x040fe200078e02b9 */
[----:B------:R-:W-:Y:S01]  /*6a60*/  IABS R45, R37 ;  /* 0x00000025002d7213 */ /* 0x000fe20000000000 */
[----:B------:R-:W-:Y:S01]  /*6a70*/  @!P5 IMAD.IADD R243, R243, 0x1, -R252 ;  /* 0x00000001f3f3d824 */ /* 0x000fe200078e0afc */
[----:B------:R-:W-:Y:S01]  /*6a80*/  STL [R1+0xfec], R247 ;  /* 0x000fecf701007387 */ /* 0x000fe20000100800 */
[C---:B------:R-:W-:Y:S01]  /*6a90*/  IMAD.HI.U32 R7, R3.reuse, R182, RZ ;  /* 0x000000b603077227 */ /* 0x040fe200078e00ff */
[----:B------:R-:W-:Y:S02]  /*6aa0*/  IABS R37, R29 ;  /* 0x0000001d00257213 */ /* 0x000fe40000000000 */
[----:B------:R-:W-:Y:S01]  /*6ab0*/  STL [R1+0xff0], R246 ;  /* 0x000ff0f601007387 */ /* 0x000fe20000100800 */
[----:B------:R-:W-:Y:S01]  /*6ac0*/  IMAD R181, R252, R6, R181 ;  /* 0x00000006fcb57224 */ /* 0x000fe200078e02b5 */
[----:B------:R-:W-:Y:S01]  /*6ad0*/  IABS R29, R21 ;  /* 0x00000015001d7213 */ /* 0x000fe20000000000 */
[----:B------:R-:W-:Y:S01]  /*6ae0*/  IMAD.HI.U32 R6, R3, R179, RZ ;  /* 0x000000b303067227 */ /* 0x000fe200078e00ff */
[----:B------:R3:W-:Y:S01]  /*6af0*/  STL [R1+0xff8], R245 ;  /* 0x000ff8f501007387 */ /* 0x0007e20000100800 */
[----:B--2---:R-:W-:-:S02]  /*6b00*/  IABS R21, R19 ;  /* 0x0000001300157213 */ /* 0x004fc40000000000 */
[----:B------:R-:W-:Y:S01]  /*6b10*/  IABS R180, R180 ;  /* 0x000000b400b47213 */ /* 0x000fe20000000000 */
[----:B------:R-:W-:Y:S01]  /*6b20*/  STL [R1+0xffc], R244 ;  /* 0x000ffcf401007387 */ /* 0x000fe20000100800 */
[----:B------:R-:W-:Y:S01]  /*6b30*/  IMAD.MOV R7, RZ, RZ, -R7 ;  /* 0x000000ffff077224 */ /* 0x000fe200078e0a07 */
[----:B------:R-:W-:Y:S02]  /*6b40*/  IABS R19, R14 ;  /* 0x0000000e00137213 */ /* 0x000fe40000000000 */
[----:B------:R2:W-:Y:S01]  /*6b50*/  STL [R1+0x1000], R243 ;  /* 0x001000f301007387 */ /* 0x0005e20000100800 */
[----:B0-----:R-:W-:Y:S01]  /*6b60*/  IABS R18, R15 ;  /* 0x0000000f00127213 */ /* 0x001fe20000000000 */
[----:B------:R-:W-:Y:S02]  /*6b70*/  IMAD.MOV R6, RZ, RZ, -R6 ;  /* 0x000000ffff067224 */ /* 0x000fe400078e0a06 */
[----:B------:R-:W2:Y:S01]  /*6b80*/  LDL R14, [R1+0xbd4] ;  /* 0x000bd400010e7983 */ /* 0x000ea20000100800 */
[----:B------:R-:W-:Y:S01]  /*6b90*/  IABS R176, R176 ;  /* 0x000000b000b07213 */ /* 0x000fe20000000000 */
[----:B------:R-:W-:-:S02]  /*6ba0*/  IMAD R182, R252, R7, R182 ;  /* 0x00000007fcb67224 */ /* 0x000fc400078e02b6 */
[----:B------:R-:W2:Y:S01]  /*6bb0*/  LDL R15, [R1+0xbd8] ;  /* 0x000bd800010f7983 */ /* 0x000ea20000100800 */
[C---:B------:R-:W-:Y:S01]  /*6bc0*/  IMAD.HI.U32 R7, R3.reuse, R180, RZ ;  /* 0x000000b403077227 */ /* 0x040fe200078e00ff */
[----:B------:R-:W-:Y:S02]  /*6bd0*/  IABS R177, R177 ;  /* 0x000000b100b17213 */ /* 0x000fe40000000000 */
[----:B------:R-:W-:Y:S01]  /*6be0*/  IABS R174, R174 ;  /* 0x000000ae00ae7213 */ /* 0x000fe20000000000 */
[C---:B------:R-:W-:Y:S01]  /*6bf0*/  IMAD R179, R252.reuse, R6, R179 ;  /* 0x00000006fcb37224 */ /* 0x040fe200078e02b3 */
[----:B------:R-:W-:Y:S01]  /*6c00*/  IABS R175, R175 ;  /* 0x000000af00af7213 */ /* 0x000fe20000000000 */
[C---:B------:R-:W-:Y:S01]  /*6c10*/  IMAD.HI.U32 R6, R3.reuse, R176, RZ ;  /* 0x000000b003067227 */ /* 0x040fe200078e00ff */
[----:B-1----:R-:W2:Y:S03]  /*6c20*/  LDL R12, [R1+0xbe8] ;  /* 0x000be800010c7983 */ /* 0x002ea60000100800 */
[----:B------:R-:W-:Y:S01]  /*6c30*/  IMAD.MOV R7, RZ, RZ, -R7 ;  /* 0x000000ffff077224 */ /* 0x000fe200078e0a07 */
[----:B------:R-:W-:Y:S01]  /*6c40*/  IABS R171, R171 ;  /* 0x000000ab00ab7213 */ /* 0x000fe20000000000 */
[----:B------:R-:W-:Y:S01]  /*6c50*/  IMAD.MOV R6, RZ, RZ, -R6 ;  /* 0x000000ffff067224 */ /* 0x000fe200078e0a06 */
[----:B------:R-:W-:Y:S01]  /*6c60*/  IABS R172, R172 ;  /* 0x000000ac00ac7213 */ /* 0x000fe20000000000 */
[C---:B------:R-:W-:Y:S01]  /*6c70*/  IMAD R180, R252.reuse, R7, R180 ;  /* 0x00000007fcb47224 */ /* 0x040fe200078e02b4 */
[----:B------:R-:W-:Y:S01]  /*6c80*/  IABS R169, R169 ;  /* 0x000000a900a97213 */ /* 0x000fe20000000000 */
[C---:B------:R-:W-:Y:S01]  /*6c90*/  IMAD.HI.U32 R7, R3.reuse, R177, RZ ;  /* 0x000000b103077227 */ /* 0x040fe200078e00ff */
[----:B----4-:R-:W4:Y:S03]  /*6ca0*/  LDL R11, [R1+0xbec] ;  /* 0x000bec00010b7983 */ /* 0x010f260000100800 */
[----:B------:R-:W-:Y:S01]  /*6cb0*/  IMAD R176, R252, R6, R176 ;  /* 0x00000006fcb07224 */ /* 0x000fe200078e02b0 */
[----:B------:R-:W-:Y:S01]  /*6cc0*/  IABS R170, R170 ;  /* 0x000000aa00aa7213 */ /* 0x000fe20000000000 */
[----:B------:R-:W-:Y:S01]  /*6cd0*/  IMAD.HI.U32 R6, R3, R174, RZ ;  /* 0x000000ae03067227 */ /* 0x000fe200078e00ff */
[----:B------:R-:W-:Y:S01]  /*6ce0*/  IABS R166, R166 ;  /* 0x000000a600a67213 */ /* 0x000fe20000000000 */
[----:B---3--:R-:W3:Y:S02]  /*6cf0*/  LDL R251, [R1+0xc00] ;  /* 0x000c000001fb7983 */ /* 0x008ee40000100800 */
[----:B------:R-:W-:-:S02]  /*6d00*/  IMAD.MOV R7, RZ, RZ, -R7 ;  /* 0x000000ffff077224 */ /* 0x000fc400078e0a07 */
[----:B------:R-:W-:Y:S01]  /*6d10*/  IMAD.MOV R6, RZ, RZ, -R6 ;  /* 0x000000ffff067224 */ /* 0x000fe200078e0a06 */
[----:B------:R-:W-:Y:S01]  /*6d20*/  IABS R167, R167 ;  /* 0x000000a700a77213 */ /* 0x000fe20000000000 */
[C---:B------:R-:W-:Y:S01]  /*6d30*/  IMAD R177, R252.reuse, R7, R177 ;  /* 0x00000007fcb17224 */ /* 0x040fe200078e02b1 */
[----:B------:R-:W-:Y:S01]  /*6d40*/  IABS R164, R164 ;  /* 0x000000a400a47213 */ /* 0x000fe20000000000 */
[C---:B------:R-:W-:Y:S01]  /*6d50*/  IMAD.HI.U32 R7, R3.reuse, R175, RZ ;  /* 0x000000af03077227 */ /* 0x040fe200078e00ff */
[----:B------:R-:W-:Y:S01]  /*6d60*/  IABS R165, R165 ;  /* 0x000000a500a57213 */ /* 0x000fe20000000000 */
[----:B------:R-:W3:Y:S02]  /*6d70*/  LDL R13, [R1+0xbe4] ;  /* 0x000be400010d7983 */ /* 0x000ee40000100800 */
[----:B------:R-:W-:Y:S02]  /*6d80*/  IMAD R174, R252, R6, R174 ;  /* 0x00000006fcae7224 */ /* 0x000fe400078e02ae */
[----:B------:R-:W-:Y:S01]  /*6d90*/  IMAD.HI.U32 R6, R3, R171, RZ ;  /* 0x000000ab03067227 */ /* 0x000fe200078e00ff */
[----:B------:R-:W-:Y:S01]  /*6da0*/  IABS R161, R161 ;  /* 0x000000a100a17213 */ /* 0x000fe20000000000 */
[----:B------:R-:W3:Y:S02]  /*6db0*/  LDL R250, [R1+0xbfc] ;  /* 0x000bfc0001fa7983 */ /* 0x000ee40000100800 */
        /* <DEDUP_REMOVED lines=18> */
[----:B------:R-:W-:Y:S02]  /*6ee0*/  IABS R155, R155 ;  /* 0x0000009b009b7213 */ /* 0x000fe40000000000 */
[----:B------:R-:W-:Y:S01]  /*6ef0*/  IABS R151, R151 ;  /* 0x0000009700977213 */ /* 0x000fe20000000000 */
[----:B------:R-:W-:Y:S01]  /*6f00*/  IMAD R169, R252, R6, R169 ;  /* 0x00000006fca97224 */ /* 0x000fe200078e02a9 */
[----:B------:R-:W-:Y:S01]  /*6f10*/  IABS R152, R152 ;  /* 0x0000009800987213 */ /* 0x000fe20000000000 */
[----:B------:R-:W-:Y:S01]  /*6f20*/  IMAD.HI.U32 R6, R3, R166, RZ ;  /* 0x000000a603067227 */ /* 0x000fe200078e00ff */
[----:B------:R-:W-:-:S02]  /*6f30*/  IABS R149, R149 ;  /* 0x0000009500957213 */ /* 0x000fc40000000000 */
[----:B------:R-:W-:Y:S01]  /*6f40*/  IABS R150, R150 ;  /* 0x0000009600967213 */ /* 0x000fe20000000000 */
[----:B------:R-:W-:Y:S01]  /*6f50*/  IMAD.MOV R7, RZ, RZ, -R7 ;  /* 0x000000ffff077224 */ /* 0x000fe200078e0a07 */
[----:B------:R-:W-:Y:S01]  /*6f60*/  IABS R146, R146 ;  /* 0x0000009200927213 */ /* 0x000fe20000000000 */
        /* <DEDUP_REMOVED lines=62> */
[C---:B------:R-:W-:Y:S01]  /*7350*/  ISETP.GT.U32.AND P4, PT, R252.reuse, R242, PT ;  /* 0x000000f2fc00720c */ /* 0x040fe20003f84070 */
[C---:B------:R-:W-:Y:S01]  /*7360*/  IMAD R156, R252.reuse, R6, R156 ;  /* 0x00000006fc9c7224 */ /* 0x040fe200078e029c */
[----:B------:R-:W-:Y:S01]  /*7370*/  IABS R99, R99 ;  /* 0x0000006300637213 */ /* 0x000fe20000000000 */
[----:B------:R-:W-:Y:S01]  /*7380*/  IMAD.HI.U32 R6, R3, R154, RZ ;  /* 0x0000009a03067227 */ /* 0x000fe200078e00ff */
[----:B------:R-:W-:-:S02]  /*7390*/  ISETP.GT.U32.AND P0, PT, R252, R241, PT ;  /* 0x000000f1fc00720c */ /* 0x000fc40003f04070 */
[----:B------:R-:W-:Y:S01]  /*73a0*/  IABS R208, R208 ;  /* 0x000000d000d07213 */ /* 0x000fe20000000000 */
[----:B------:R-:W-:Y:S01]  /*73b0*/  IMAD.MOV R7, RZ, RZ, -R7 ;  /* 0x000000ffff077224 */ /* 0x000fe200078e0a07 */
[C---:B------:R-:W-:Y:S01]  /*73c0*/  ISETP.GT.U32.AND P3, PT, R252.reuse, R240, PT ;  /* 0x000000f0fc00720c */ /* 0x040fe20003f64070 */
[----:B------:R-:W-:Y:S01]  /*73d0*/  IMAD.MOV R6, RZ, RZ, -R6 ;  /* 0x000000ffff067224 */ /* 0x000fe200078e0a06 */
[----:B------:R-:W-:Y:S01]  /*73e0*/  IABS R96, R96 ;  /* 0x0000006000607213 */ /* 0x000fe20000000000 */
[C---:B------:R-:W-:Y:S01]  /*73f0*/  IMAD R157, R252.reuse, R7, R157 ;  /* 0x00000007fc9d7224 */ /* 0x040fe200078e029d */
[----:B------:R-:W-:Y:S01]  /*7400*/  IABS R203, R203 ;  /* 0x000000cb00cb7213 */ /* 0x000fe20000000000 */
[C---:B------:R-:W-:Y:S01]  /*7410*/  IMAD.HI.U32 R7, R3.reuse, R155, RZ ;  /* 0x0000009b03077227 */ /* 0x040fe200078e00ff */
[----:B------:R-:W-:Y:S02]  /*7420*/  IABS R97, R97 ;  /* 0x0000006100617213 */ /* 0x000fe40000000000 */
[----:B------:R-:W-:Y:S01]  /*7430*/  IABS R198, R198 ;  /* 0x000000c600c67213 */ /* 0x000fe20000000000 */
[C---:B------:R-:W-:Y:S01]  /*7440*/  IMAD R154, R252.reuse, R6, R154 ;  /* 0x00000006fc9a7224 */ /* 0x040fe200078e029a */
[----:B------:R-:W-:Y:S01]  /*7450*/  ISETP.GT.U32.AND P2, PT, R252, R237, PT ;  /* 0x000000edfc00720c */ /* 0x000fe20003f44070 */
        /* <DEDUP_REMOVED lines=102> */
[----:B------:R-:W0:Y:S01]  /*7ac0*/  S2R R247, SR_TID.X ;  /* 0x0000000000f77919 */ /* 0x000e220000002100 */
[----:B------:R-:W-:Y:S02]  /*7ad0*/  IMAD.MOV R6, RZ, RZ, -R6 ;  /* 0x000000ffff067224 */ /* 0x000fe400078e0a06 */
[----:B------:R-:W-:Y:S01]  /*7ae0*/  IMAD R137, R252, R7, R137 ;  /* 0x00000007fc897224 */ /* 0x000fe200078e0289 */
[----:B------:R-:W3:Y:S01]  /*7af0*/  LDL R246, [R1+0xc1c] ;  /* 0x000c1c0001f67983 */ /* 0x000ee20000100800 */
[----:B------:R-:W-:-:S04]  /*7b00*/  IMAD.HI.U32 R7, R3, R135, RZ ;  /* 0x0000008703077227 */ /* 0x000fc800078e00ff */
[----:B------:R-:W-:Y:S02]  /*7b10*/  IMAD R134, R252, R6, R134 ;  /* 0x00000006fc867224 */ /* 0x000fe400078e0286 */
[----:B------:R-:W-:-:S04]  /*7b20*/  IMAD.HI.U32 R6, R3, R131, RZ ;  /* 0x0000008303067227 */ /* 0x000fc800078e00ff */
[----:B------:R-:W-:Y:S02]  /*7b30*/  IMAD.MOV R7, RZ, RZ, -R7 ;  /* 0x000000ffff077224 */ /* 0x000fe400078e0a07 */
[----:B------:R-:W-:Y:S02]  /*7b40*/  IMAD.MOV R6, RZ, RZ, -R6 ;  /* 0x000000ffff067224 */ /* 0x000fe400078e0a06 */
[----:B------:R-:W-:Y:S02]  /*7b50*/  IMAD R135, R252, R7, R135 ;  /* 0x00000007fc877224 */ /* 0x000fe400078e0287 */
        /* <DEDUP_REMOVED lines=43> */
[----:B------:R-:W-:-:S04]  /*7e10*/  IMAD.HI.U32 R7, R3, R115, RZ ;  /* 0x0000007303077227 */ /* 0x000fc800078e00ff */
[----:B------:R-:W-:Y:S02]  /*7e20*/  IMAD R114, R252, R6, R114 ;  /* 0x00000006fc727224 */ /* 0x000fe400078e0272 */
[----:B------:R-:W-:-:S04]  /*7e30*/  IMAD.HI.U32 R6, R3, R111, RZ ;  /* 0x0000006f03067227 */ /* 0x000fc800078e00ff */
[----:B------:R-:W-:Y:S02]  /*7e40*/  IMAD.MOV R8, RZ, RZ, -R8 ;  /* 0x000000ffff087224 */ /* 0x000fe400078e0a08 */
[----:B------:R-:W-:Y:S02]  /*7e50*/  IMAD.MOV R7, RZ, RZ, -R7 ;  /* 0x000000ffff077224 */ /* 0x000fe400078e0a07 */
[----:B------:R-:W-:Y:S02]  /*7e60*/  IMAD.MOV R6, RZ, RZ, -R6 ;  /* 0x000000ffff067224 */ /* 0x000fe400078e0a06 */
[C---:B------:R-:W-:Y:S02]  /*7e70*/  IMAD R238, R252.reuse, R8, R238 ;  /* 0x00000008fcee7224 */ /* 0x040fe400078e02ee */
        /* <DEDUP_REMOVED lines=48> */
[----:B------:R-:W-:Y:S01]  /*8180*/  @!P4 IMAD.IADD R242, R242, 0x1, -R252 ;  /* 0x00000001f2f2c824 */ /* 0x000fe200078e0afc */
[C---:B------:R-:W-:Y:S01]  /*8190*/  ISETP.GT.U32.AND P4, PT, R252.reuse, R239, PT ;  /* 0x000000effc00720c */ /* 0x040fe20003f84070 */
[----:B------:R-:W-:Y:S02]  /*81a0*/  IMAD R99, R252, R6, R99 ;  /* 0x00000006fc637224 */ /* 0x000fe400078e0263 */
[----:B------:R-:W-:-:S04]  /*81b0*/  IMAD.HI.U32 R6, R3, R96, RZ ;  /* 0x0000006003067227 */ /* 0x000fc800078e00ff */
[----:B------:R-:W-:Y:S02]  /*81c0*/  IMAD.MOV R8, RZ, RZ, -R8 ;  /* 0x000000ffff087224 */ /* 0x000fe400078e0a08 */
[----:B------:R-:W-:Y:S02]  /*81d0*/  IMAD.MOV R7, RZ, RZ, -R7 ;  /* 0x000000ffff077224 */ /* 0x000fe400078e0a07 */
[----:B------:R-:W-:Y:S01]  /*81e0*/  @!P0 IMAD.IADD R241, R241, 0x1, -R252 ;  /* 0x00000001f1f18824 */ /* 0x000fe200078e0afc */
[C---:B------:R-:W-:Y:S01]  /*81f0*/  ISETP.GT.U32.AND P0, PT, R252.reuse, R242, PT ;  /* 0x000000f2fc00720c */ /* 0x040fe20003f04070 */
[----:B------:R-:W-:Y:S01]  /*8200*/  IMAD.MOV R6, RZ, RZ, -R6 ;  /* 0x000000ffff067224 */ /* 0x000fe200078e0a06 */
[----:B--2---:R-:W-:Y:S01]  /*8210*/  IABS R17, R14 ;  /* 0x0000000e00117213 */ /* 0x004fe20000000000 */
[C---:B------:R-:W-:Y:S01]  /*8220*/  IMAD R208, R252.reuse, R8, R208 ;  /* 0x00000008fcd07224 */ /* 0x040fe200078e02d0 */
[----:B------:R-:W-:Y:S01]  /*8230*/  IABS R16, R15 ;  /* 0x0000000f00107213 */ /* 0x000fe20000000000 */
[----:B------:R-:W-:Y:S01]  /*8240*/  IMAD R100, R252, R7, R100 ;  /* 0x00000007fc647224 */ /* 0x000fe200078e0264 */
[----:B------:R-:W2:Y:S01]  /*8250*/  LDL R14, [R1+0xbdc] ;  /* 0x000bdc00010e7983 */ /* 0x000ea20000100800 */
[----:B------:R-:W-:Y:S01]  /*8260*/  @!P3 IMAD.IADD R240, R240, 0x1, -R252 ;  /* 0x00000001f0f0b824 */ /* 0x000fe200078e0afc */
[C---:B------:R-:W-:Y:S01]  /*8270*/  ISETP.GT.U32.AND P3, PT, R252.reuse, R241, PT ;  /* 0x000000f1fc00720c */ /* 0x040fe20003f64070 */
[----:B------:R-:W-:Y:S01]  /*8280*/  IMAD.HI.U32 R8, R3, R203, RZ ;  /* 0x000000cb03087227 */ /* 0x000fe200078e00ff */
[----:B------:R-:W3:Y:S01]  /*8290*/  LDL R15, [R1+0xbe0] ;  /* 0x000be000010f7983 */ /* 0x000ee20000100800 */
[----:B------:R-:W-:-:S02]  /*82a0*/  ISETP.GT.U32.AND P1, PT, R252, R238, PT ;  /* 0x000000eefc00720c */ /* 0x000fc40003f24070 */
[----:B------:R-:W-:-:S04]  /*82b0*/  IMAD.HI.U32 R7, R3, R97, RZ ;  /* 0x0000006103077227 */ /* 0x000fc800078e00ff */
[----:B------:R-:W-:Y:S02]  /*82c0*/  IMAD R96, R252, R6, R96 ;  /* 0x00000006fc607224 */ /* 0x000fe400078e0260 */
[----:B------:R-:W-:-:S04]  /*82d0*/  IMAD.HI.U32 R6, R3, R94, RZ ;  /* 0x0000005e03067227 */ /* 0x000fc800078e00ff */
[----:B------:R-:W-:Y:S02]  /*82e0*/  IMAD.MOV R8, RZ, RZ, -R8 ;  /* 0x000000ffff087224 */ /* 0x000fe400078e0a08 */
[----:B------:R-:W-:Y:S02]  /*82f0*/  IMAD.MOV R7, RZ, RZ, -R7 ;  /* 0x000000ffff077224 */ /* 0x000fe400078e0a07 */
[----:B------:R-:W-:Y:S01]  /*8300*/  @!P4 IMAD.IADD R239, R239, 0x1, -R252 ;  /* 0x00000001efefc824 */ /* 0x000fe200078e0afc */
[C---:B------:R-:W-:Y:S01]  /*8310*/  ISETP.GT.U32.AND P4, PT, R252.reuse, R236, PT ;  /* 0x000000ecfc00720c */ /* 0x040fe20003f84070 */
[----:B------:R-:W-:Y:S02]  /*8320*/  IMAD.MOV R6, RZ, RZ, -R6 ;  /* 0x000000ffff067224 */ /* 0x000fe400078e0a06 */
[C---:B------:R-:W-:Y:S02]  /*8330*/  IMAD R203, R252.reuse, R8, R203 ;  /* 0x00000008fccb7224 */ /* 0x040fe400078e02cb */
[----:B------:R-:W-:-:S02]  /*8340*/  IMAD R97, R252, R7, R97 ;  /* 0x00000007fc617224 */ /* 0x000fc400078e0261 */
        /* <DEDUP_REMOVED lines=8> */
[--C-:B------:R-:W-:Y:S01]  /*83d0*/  @!P3 IMAD.IADD R241, R241, 0x1, -R252.reuse ;  /* 0x00000001f1f1b824 */ /* 0x100fe200078e0afc */
[----:B------:R-:W-:Y:S01]  /*83e0*/  ISETP.GT.U32.AND P3, PT, R252, R234, PT ;  /* 0x000000eafc00720c */ /* 0x000fe20003f64070 */
[----:B------:R-:W-:Y:S01]  /*83f0*/  @!P1 IMAD.IADD R238, R238, 0x1, -R252 ;  /* 0x00000001eeee9824 */ /* 0x000fe200078e0afc */
[C---:B------:R-:W-:Y:S01]  /*8400*/  ISETP.GT.U32.AND P1, PT, R252.reuse, R233, PT ;  /* 0x000000e9fc00720c */ /* 0x040fe20003f24070 */
[----:B------:R-:W-:Y:S01]  /*8410*/  IMAD.MOV R6, RZ, RZ, -R6 ;  /* 0x000000ffff067224 */ /* 0x000fe200078e0a06 */
[----:B------:R-:W-:Y:S01]  /*8420*/  IABS R10, R12 ;  /* 0x0000000c000a7213 */ /* 0x000fe20000000000 */
[C---:B------:R-:W-:Y:S01]  /*8430*/  IMAD R198, R252.reuse, R8, R198 ;  /* 0x00000008fcc67224 */ /* 0x040fe200078e02c6 */
[----:B------:R-:W3:Y:S01]  /*8440*/  LDL R12, [R1+0xbf0] ;  /* 0x000bf000010c7983 */ /* 0x000ee20000100800 */
[----:B------:R-:W-:-:S02]  /*8450*/  IMAD R95, R252, R7, R95 ;  /* 0x00000007fc5f7224 */ /* 0x000fc400078e025f */
[----:B------:R-:W-:-:S04]  /*8460*/  IMAD.HI.U32 R8, R3, R193, RZ ;  /* 0x000000c103087227 */ /* 0x000fc800078e00ff */
[----:B------:R-:W-:-:S04]  /*8470*/  IMAD.HI.U32 R7, R3, R92, RZ ;  /* 0x0000005c03077227 */ /* 0x000fc800078e00ff */
[--C-:B------:R-:W-:Y:S01]  /*8480*/  @!P2 IMAD.IADD R237, R237, 0x1, -R252.reuse ;  /* 0x00000001ededa824 */ /* 0x100fe200078e0afc */
[----:B------:R-:W-:Y:S01]  /*8490*/  ISETP.GT.U32.AND P2, PT, R252, R232, PT ;  /* 0x000000e8fc00720c */ /* 0x000fe20003f44070 */
[----:B------:R-:W-:Y:S02]  /*84a0*/  @!P4 IMAD.IADD R236, R236, 0x1, -R252 ;  /* 0x00000001ececc824 */ /* 0x000fe400078e0afc */
        /* <DEDUP_REMOVED lines=8> */
[C---:B------:R-:W-:Y:S01]  /*8530*/  IMAD R92, R252.reuse, R7, R92 ;  /* 0x00000007fc5c7224 */ /* 0x040fe200078e025c */
[----:B------:R-:W-:Y:S01]  /*8540*/  ISETP.GT.U32.AND P4, PT, R252, R231, PT ;  /* 0x000000e7fc00720c */ /* 0x000fe20003f84070 */
[----:B------:R-:W-:-:S04]  /*8550*/  IMAD.HI.U32 R8, R3, R188, RZ ;  /* 0x000000bc03087227 */ /* 0x000fc800078e00ff */
[----:B------:R-:W-:-:S04]  /*8560*/  IMAD.HI.U32 R7, R3, R90, RZ ;  /* 0x0000005a03077227 */ /* 0x000fc800078e00ff */
[--C-:B------:R-:W-:Y:S01]  /*8570*/  @!P3 IMAD.IADD R234, R234, 0x1, -R252.reuse ;  /* 0x00000001eaeab824 */ /* 0x100fe200078e0afc */
[C---:B------:R-:W-:Y:S01]  /*8580*/  ISETP.GT.U32.AND P3, PT, R252.reuse, R235, PT ;  /* 0x000000ebfc00720c */ /* 0x040fe20003f64070 */
[C---:B------:R-:W-:Y:S02]  /*8590*/  IMAD R89, R252.reuse, R6, R89 ;  /* 0x00000006fc597224 */ /* 0x040fe400078e0259 */
[----:B------:R-:W-:Y:S02]  /*85a0*/  @!P1 IMAD.IADD R233, R233, 0x1, -R252 ;  /* 0x00000001e9e99824 */ /* 0x000fe400078e0afc */
[----:B------:R-:W-:Y:S01]  /*85b0*/  IMAD.HI.U32 R6, R3, R86, RZ ;  /* 0x0000005603067227 */ /* 0x000fe200078e00ff */
[----:B------:R-:W-:Y:S02]  /*85c0*/  ISETP.GT.U32.AND P1, PT, R252, R230, PT ;  /* 0x000000e6fc00720c */ /* 0x000fe40003f24070 */
[----:B----4-:R-:W-:Y:S01]  /*85d0*/  IABS R9, R11 ;  /* 0x0000000b00097213 */ /* 0x010fe20000000000 */
[----:B------:R-:W-:Y:S01]  /*85e0*/  IMAD.MOV R8, RZ, RZ, -R8 ;  /* 0x000000ffff087224 */ /* 0x000fe200078e0a08 */
[----:B------:R-:W4:Y:S01]  /*85f0*/  LDL R11, [R1+0xbf8] ;  /* 0x000bf800010b7983 */ /* 0x000f220000100800 */
[----:B------:R-:W-:-:S02]  /*8600*/  IMAD.MOV R7, RZ, RZ, -R7 ;  /* 0x000000ffff077224 */ /* 0x000fc400078e0a07 */
[----:B------:R-:W-:Y:S01]  /*8610*/  @!P2 IMAD.IADD R232, R232, 0x1, -R252 ;  /* 0x00000001e8e8a824 */ /* 0x000fe200078e0afc */
[C---:B------:R-:W-:Y:S01]  /*8620*/  ISETP.GT.U32.AND P2, PT, R252.reuse, R233, PT ;  /* 0x000000e9fc00720c */ /* 0x040fe20003f44070 */
        /* <DEDUP_REMOVED lines=12> */
[C---:B------:R-:W-:Y:S01]  /*86f0*/  ISETP.GT.U32.AND P4, PT, R252.reuse, R232, PT ;  /* 0x000000e8fc00720c */ /* 0x040fe20003f84070 */
[----:B------:R-:W-:Y:S01]  /*8700*/  @!P3 IMAD.IADD R235, R235, 0x1, -R252 ;  /* 0x00000001ebebb824 */ /* 0x000fe200078e0afc */
[C---:B------:R-:W-:Y:S01]  /*8710*/  ISETP.GT.U32.AND P3, PT, R252.reuse, R228, PT ;  /* 0x000000e4fc00720c */ /* 0x040fe20003f64070 */
[----:B------:R-:W-:Y:S02]  /*8720*/  IMAD.MOV R6, RZ, RZ, -R6 ;  /* 0x000000ffff067224 */ /* 0x000fe400078e0a06 */
[----:B------:R-:W-:-:S02]  /*8730*/  IMAD R183, R252, R8, R183 ;  /* 0x00000008fcb77224 */ /* 0x000fc400078e02b7 */
[C---:B------:R-:W-:Y:S01]  /*8740*/  IMAD R87, R252.reuse, R7, R87 ;  /* 0x00000007fc577224 */ /* 0x040fe200078e0257 */
[----:B------:R-:W-:Y:S01]  /*8750*/  ISETP.GT.U32.AND P5, PT, R252, R239, PT ;  /* 0x000000effc00720c */ /* 0x000fe20003fa4070 */
[----:B------:R-:W-:-:S04]  /*8760*/  IMAD.HI.U32 R8, R3, R178, RZ ;  /* 0x000000b203087227 */ /* 0x000fc800078e00ff */
[----:B------:R-:W-:-:S04]  /*8770*/  IMAD.HI.U32 R7, R3, R85, RZ ;  /* 0x0000005503077227 */ /* 0x000fc800078e00ff */
[----:B------:R-:W-:Y:S01]  /*8780*/  @!P1 IMAD.IADD R230, R230, 0x1, -R252 ;  /* 0x00000001e6e69824 */ /* 0x000fe200078e0afc */
[C---:B------:R-:W-:Y:S01]  /*8790*/  ISETP.GT.U32.AND P1, PT, R252.reuse, R227, PT ;  /* 0x000000e3fc00720c */ /* 0x040fe20003f24070 */
[C---:B------:R-:W-:Y:S02]  /*87a0*/  IMAD R84, R252.reuse, R6, R84 ;  /* 0x00000006fc547224 */ /* 0x040fe400078e0254 */
[----:B------:R-:W-:Y:S01]  /*87b0*/  @!P2 IMAD.IADD R233, R233, 0x1, -R252 ;  /* 0x00000001e9e9a824 */ /* 0x000fe200078e0afc */
[----:B------:R-:W-:Y:S01]  /*87c0*/  ISETP.GT.U32.AND P2, PT, R252, R226, PT ;  /* 0x000000e2fc00720c */ /* 0x000fe20003f44070 */
        /* <DEDUP_REMOVED lines=9> */
[----:B------:R-:W-:Y:S01]  /*8860*/  IMAD.HI.U32 R7, R3, R82, RZ ;  /* 0x0000005203077227 */ /* 0x000fe200078e00ff */
[----:B------:R-:W-:-:S03]  /*8870*/  ISETP.GT.U32.AND P6, PT, R252, R240, PT ;  /* 0x000000f0fc00720c */ /* 0x000fc60003fc4070 */
[--C-:B------:R-:W-:Y:S01]  /*8880*/  @!P4 IMAD.IADD R232, R232, 0x1, -R252.reuse ;  /* 0x00000001e8e8c824 */ /* 0x100fe200078e0afc */
[----:B------:R-:W-:Y:S01]  /*8890*/  ISETP.GT.U32.AND P4, PT, R252, R225, PT ;  /* 0x000000e1fc00720c */ /* 0x000fe20003f84070 */
[----:B------:R-:W-:Y:S02]  /*88a0*/  @!P3 IMAD.IADD R228, R228, 0x1, -R252 ;  /* 0x00000001e4e4b824 */ /* 0x000fe400078e0afc */
        /* <DEDUP_REMOVED lines=8> */
[----:B------:R-:W-:Y:S01]  /*8930*/  IMAD.MOV R6, RZ, RZ, -R6 ;  /* 0x000000ffff067224 */ /* 0x000fe200078e0a06 */
[----:B------:R-:W-:Y:S01]  /*8940*/  ISETP.GT.U32.AND P3, PT, R252, R223, PT ;  /* 0x000000dffc00720c */ /* 0x000fe20003f64070 */
[----:B------:R-:W-:-:S02]  /*8950*/  @!P2 IMAD.IADD R226, R226, 0x1, -R252 ;  /* 0x00000001e2e2a824 */ /* 0x000fc400078e0afc */
[C---:B------:R-:W-:Y:S02]  /*8960*/  IMAD R173, R252.reuse, R8, R173 ;  /* 0x00000008fcad7224 */ /* 0x040fe400078e02ad */
[C---:B------:R-:W-:Y:S02]  /*8970*/  IMAD R82, R252.reuse, R7, R82 ;  /* 0x00000007fc527224 */ /* 0x040fe400078e0252 */
[----:B------:R-:W-:Y:S01]  /*8980*/  IMAD.HI.U32 R8, R3, R168, RZ ;  /* 0x000000a803087227 */ /* 0x000fe200078e00ff */
[----:B------:R-:W-:-:S03]  /*8990*/  ISETP.GT.U32.AND P2, PT, R252, R226, PT ;  /* 0x000000e2fc00720c */ /* 0x000fc60003f44070 */
[----:B------:R-:W-:-:S04]  /*89a0*/  IMAD.HI.U32 R7, R3, R80, RZ ;  /* 0x0000005003077227 */ /* 0x000fc800078e00ff */
[----:B------:R-:W-:Y:S02]  /*89b0*/  IMAD R79, R252, R6, R79 ;  /* 0x00000006fc4f7224 */ /* 0x000fe400078e024f */
[----:B------:R-:W-:Y:S02]  /*89c0*/  @!P0 IMAD.IADD R224, R224, 0x1, -R252 ;  /* 0x00000001e0e08824 */ /* 0x000fe400078e0afc */
[----:B------:R-:W-:-:S04]  /*89d0*/  IMAD.HI.U32 R6, R3, R76, RZ ;  /* 0x0000004c03067227 */ /* 0x000fc800078e00ff */
[----:B------:R-:W-:Y:S02]  /*89e0*/  IMAD.MOV R8, RZ, RZ, -R8 ;  /* 0x000000ffff087224 */ /* 0x000fe400078e0a08 */
[----:B------:R-:W-:Y:S01]  /*89f0*/  IMAD.MOV R7, RZ, RZ, -R7 ;  /* 0x000000ffff077224 */ /* 0x000fe200078e0a07 */
[C---:B------:R-:W-:Y:S01]  /*8a00*/  ISETP.GT.U32.AND P0, PT, R252.reuse, R224, PT ;  /* 0x000000e0fc00720c */ /* 0x040fe20003f04070 */
[----:B------:R-:W-:Y:S01]  /*8a10*/  @!P4 IMAD.IADD R225, R225, 0x1, -R252 ;  /* 0x00000001e1e1c824 */ /* 0x000fe200078e0afc */
[C---:B------:R-:W-:Y:S01]  /*8a20*/  ISETP.GT.U32.AND P4, PT, R252.reuse, R222, PT ;  /* 0x000000defc00720c */ /* 0x040fe20003f84070 */
[----:B------:R-:W-:Y:S02]  /*8a30*/  IMAD.MOV R6, RZ, RZ, -R6 ;  /* 0x000000ffff067224 */ /* 0x000fe400078e0a06 */
[C---:B------:R-:W-:Y:S02]  /*8a40*/  IMAD R168, R252.reuse, R8, R168 ;  /* 0x00000008fca87224 */ /* 0x040fe400078e02a8 */
[----:B------:R-:W-:-:S02]  /*8a50*/  IMAD R80, R252, R7, R80 ;  /* 0x00000007fc507224 */ /* 0x000fc400078e0250 */
[----:B------:R-:W-:Y:S01]  /*8a60*/  @!P6 IMAD.IADD R240, R240, 0x1, -R252 ;  /* 0x00000001f0f0e824 */ /* 0x000fe200078e0afc */
[----:B------:R-:W-:Y:S01]  /*8a70*/  ISETP.GT.U32.AND P6, PT, R252, R238, PT ;  /* 0x000000eefc00720c */ /* 0x000fe20003fc4070 */
[----:B------:R-:W-:-:S04]  /*8a80*/  IMAD.HI.U32 R8, R3, R163, RZ ;  /* 0x000000a303087227 */ /* 0x000fc800078e00ff */
[----:B------:R-:W-:-:S04]  /*8a90*/  IMAD.HI.U32 R7, R3, R77, RZ ;  /* 0x0000004d03077227 */ /* 0x000fc800078e00ff */
[--C-:B------:R-:W-:Y:S01]  /*8aa0*/  @!P5 IMAD.IADD R237, R237, 0x1, -R252.reuse ;  /* 0x00000001ededd824 */ /* 0x100fe200078e0afc */
[----:B------:R-:W-:Y:S01]  /*8ab0*/  ISETP.GT.U32.AND P5, PT, R252, R231, PT ;  /* 0x000000e7fc00720c */ /* 0x000fe20003fa4070 */
[----:B------:R-:W-:Y:S01]  /*8ac0*/  @!P1 IMAD.IADD R228, R228, 0x1, -R252 ;  /* 0x00000001e4e49824 */ /* 0x000fe200078e0afc */
[C---:B------:R-:W-:Y:S01]  /*8ad0*/  ISETP.GT.U32.AND P1, PT, R252.reuse, R221, PT ;  /* 0x000000ddfc00720c */ /* 0x040fe20003f24070 */
[----:B------:R-:W-:Y:S02]  /*8ae0*/  IMAD R76, R252, R6, R76 ;  /* 0x00000006fc4c7224 */ /* 0x000fe400078e024c */
[----:B------:R-:W-:-:S04]  /*8af0*/  IMAD.HI.U32 R6, R3, R74, RZ ;  /* 0x0000004a03067227 */ /* 0x000fc800078e00ff */
[----:B------:R-:W-:Y:S01]  /*8b00*/  @!P3 IMAD.IADD R223, R223, 0x1, -R252 ;  /* 0x00000001dfdfb824 */ /* 0x000fe200078e0afc */
[----:B------:R-:W-:Y:S01]  /*8b10*/  ISETP.GT.U32.AND P3, PT, R252, R220, PT ;  /* 0x000000dcfc00720c */ /* 0x000fe20003f64070 */
[----:B------:R-:W-:Y:S02]  /*8b20*/  IMAD.MOV R8, RZ, RZ, -R8 ;  /* 0x000000ffff087224 */ /* 0x000fe400078e0a08 */
[----:B------:R-:W-:Y:S02]  /*8b30*/  IMAD.MOV R7, RZ, RZ, -R7 ;  /* 0x000000ffff077224 */ /* 0x000fe400078e0a07 */
[----:B------:R-:W-:Y:S02]  /*8b40*/  IMAD.MOV R6, RZ, RZ, -R6 ;  /* 0x000000ffff067224 */ /* 0x000fe400078e0a06 */
[----:B------:R-:W-:Y:S01]  /*8b50*/  @!P2 IMAD.IADD R226, R226, 0x1, -R252 ;  /* 0x00000001e2e2a824 */ /* 0x000fe200078e0afc */
[C---:B------:R-:W-:Y:S01]  /*8b60*/  ISETP.GT.U32.AND P2, PT, R252.reuse, R219, PT ;  /* 0x000000dbfc00720c */ /* 0x040fe20003f44070 */
[----:B------:R-:W-:-:S02]  /*8b70*/  IMAD R163, R252, R8, R163 ;  /* 0x00000008fca37224 */ /* 0x000fc400078e02a3 */
[----:B------:R-:W-:Y:S02]  /*8b80*/  IMAD R77, R252, R7, R77 ;  /* 0x00000007fc4d7224 */ /* 0x000fe400078e024d */
[----:B------:R-:W-:-:S04]  /*8b90*/  IMAD.HI.U32 R8, R3, R158, RZ ;  /* 0x0000009e03087227 */ /* 0x000fc800078e00ff */
[----:B------:R-:W-:-:S04]  /*8ba0*/  IMAD.HI.U32 R7, R3, R75, RZ ;  /* 0x0000004b03077227 */ /* 0x000fc800078e00ff */
[----:B------:R-:W-:Y:S02]  /*8bb0*/  IMAD R74, R252, R6, R74 ;  /* 0x00000006fc4a7224 */ /* 0x000fe400078e024a */
[--C-:B------:R-:W-:Y:S01]  /*8bc0*/  @!P4 IMAD.IADD R222, R222, 0x1, -R252.reuse ;  /* 0x00000001dedec824 */ /* 0x100fe200078e0afc */
[----:B------:R-:W-:Y:S01]  /*8bd0*/  ISETP.GT.U32.AND P4, PT, R252, R218, PT ;  /* 0x000000dafc00720c */ /* 0x000fe20003f84070 */
[----:B------:R-:W-:Y:S01]  /*8be0*/  @!P0 IMAD.IADD R224, R224, 0x1, -R252 ;  /* 0x00000001e0e08824 */ /* 0x000fe200078e0afc */
[----:B------:R-:W-:Y:S01]  /*8bf0*/  ISETP.GT.U32.AND P0, PT, R252, R217, PT ;  /* 0x000000d9fc00720c */ /* 0x000fe20003f04070 */
[----:B------:R-:W-:-:S04]  /*8c00*/  IMAD.HI.U32 R6, R3, R71, RZ ;  /* 0x0000004703067227 */ /* 0x000fc800078e00ff */
[----:B------:R-:W-:Y:S02]  /*8c10*/  IMAD.MOV R8, RZ, RZ, -R8 ;  /* 0x000000ffff087224 */ /* 0x000fe400078e0a08 */
[----:B------:R-:W-:Y:S02]  /*8c20*/  IMAD.MOV R7, RZ, RZ, -R7 ;  /* 0x000000ffff077224 */ /* 0x000fe400078e0a07 */
[--C-:B------:R-:W-:Y:S01]  /*8c30*/  @!P6 IMAD.IADD R238, R238, 0x1, -R252.reuse ;  /* 0x00000001eeeee824 */ /* 0x100fe200078e0afc */
[C---:B------:R-:W-:Y:S01]  /*8c40*/  ISETP.GT.U32.AND P6, PT, R252.reuse, R234, PT ;  /* 0x000000eafc00720c */ /* 0x040fe20003fc4070 */
[--C-:B------:R-:W-:Y:S01]  /*8c50*/  @!P5 IMAD.IADD R231, R231, 0x1, -R252.reuse ;  /* 0x00000001e7e7d824 */ /* 0x100fe200078e0afc */
[C---:B------:R-:W-:Y:S01]  /*8c60*/  ISETP.GT.U32.AND P5, PT, R252.reuse, R229, PT ;  /* 0x000000e5fc00720c */ /* 0x040fe20003fa4070 */
[----:B------:R-:W-:Y:S01]  /*8c70*/  @!P1 IMAD.IADD R221, R221, 0x1, -R252 ;  /* 0x00000001dddd9824 */ /* 0x000fe200078e0afc */
[----:B------:R-:W-:Y:S01]  /*8c80*/  ISETP.GT.U32.AND P1, PT, R252, R216, PT ;  /* 0x000000d8fc00720c */ /* 0x000fe20003f24070 */
[----:B------:R-:W-:-:S02]  /*8c90*/  IMAD.MOV R6, RZ, RZ, -R6 ;  /* 0x000000ffff067224 */ /* 0x000fc400078e0a06 */
[C---:B------:R-:W-:Y:S02]  /*8ca0*/  IMAD R158, R252.reuse, R8, R158 ;  /* 0x00000008fc9e7224 */ /* 0x040fe400078e029e */
[----:B------:R-:W-:Y:S02]  /*8cb0*/  IMAD R75, R252, R7, R75 ;  /* 0x00000007fc4b7224 */ /* 0x000fe400078e024b */
[----:B------:R-:W-:Y:S02]  /*8cc0*/  @!P3 IMAD.IADD R220, R220, 0x1, -R252 ;  /* 0x00000001dcdcb824 */ /* 0x000fe400078e0afc */
[----:B------:R-:W-:Y:S01]  /*8cd0*/  IMAD.HI.U32 R8, R3, R153, RZ ;  /* 0x0000009903087227 */ /* 0x000fe200078e00ff */
[----:B------:R-:W-:-:S03]  /*8ce0*/  ISETP.GT.U32.AND P3, PT, R252, R215, PT ;  /* 0x000000d7fc00720c */ /* 0x000fc60003f64070 */
[----:B------:R-:W-:-:S04]  /*8cf0*/  IMAD.HI.U32 R7, R3, R72, RZ ;  /* 0x0000004803077227 */ /* 0x000fc800078e00ff */
[----:B------:R-:W-:Y:S02]  /*8d00*/  IMAD R71, R252, R6, R71 ;  /* 0x00000006fc477224 */ /* 0x000fe400078e0247 */
[----:B------:R-:W-:-:S04]  /*8d10*/  IMAD.HI.U32 R6, R3, R69, RZ ;  /* 0x0000004503067227 */ /* 0x000fc800078e00ff */
[----:B------:R-:W-:Y:S01]  /*8d20*/  @!P2 IMAD.IADD R219, R219, 0x1, -R252 ;  /* 0x00000001dbdba824 */ /* 0x000fe200078e0afc */
[----:B------:R-:W-:Y:S01]  /*8d30*/  ISETP.GT.U32.AND P2, PT, R252, R220, PT ;  /* 0x000000dcfc00720c */ /* 0x000fe20003f44070 */
[----:B------:R-:W-:Y:S02]  /*8d40*/  IMAD.MOV R8, RZ, RZ, -R8 ;  /* 0x000000ffff087224 */ /* 0x000fe400078e0a08 */
[----:B------:R-:W-:Y:S02]  /*8d50*/  IMAD.MOV R7, RZ, RZ, -R7 ;  /* 0x000000ffff077224 */ /* 0x000fe400078e0a07 */
[----:B------:R-:W-:Y:S02]  /*8d60*/  IMAD.MOV R6, RZ, RZ, -R6 ;  /* 0x000000ffff067224 */ /* 0x000fe400078e0a06 */
[--C-:B------:R-:W-:Y:S01]  /*8d70*/  @!P4 IMAD.IADD R218, R218, 0x1, -R252.reuse ;  /* 0x00000001dadac824 */ /* 0x100fe200078e0afc */
[C---:B------:R-:W-:Y:S01]  /*8d80*/  ISETP.GT.U32.AND P4, PT, R252.reuse, R219, PT ;  /* 0x000000dbfc00720c */ /* 0x040fe20003f84070 */
[----:B------:R-:W-:Y:S01]  /*8d90*/  @!P0 IMAD.IADD R217, R217, 0x1, -R252 ;  /* 0x00000001d9d98824 */ /* 0x000fe200078e0afc */
[C---:B------:R-:W-:Y:S01]  /*8da0*/  ISETP.GT.U32.AND P0, PT, R252.reuse, R214, PT ;  /* 0x000000d6fc00720c */ /* 0x040fe20003f04070 */
[----:B------:R-:W-:-:S02]  /*8db0*/  IMAD R153, R252, R8, R153 ;  /* 0x00000008fc997224 */ /* 0x000fc400078e0299 */
[----:B------:R-:W-:Y:S02]  /*8dc0*/  IMAD R72, R252, R7, R72 ;  /* 0x00000007fc487224 */ /* 0x000fe400078e0248 */
[----:B------:R-:W-:-:S04]  /*8dd0*/  IMAD.HI.U32 R8, R3, R148, RZ ;  /* 0x0000009403087227 */ /* 0x000fc800078e00ff */
[----:B------:R-:W-:-:S04]  /*8de0*/  IMAD.HI.U32 R7, R3, R70, RZ ;  /* 0x0000004603077227 */ /* 0x000fc800078e00ff */
[--C-:B------:R-:W-:Y:S01]  /*8df0*/  @!P6 IMAD.IADD R234, R234, 0x1, -R252.reuse ;  /* 0x00000001eaeae824 */ /* 0x100fe200078e0afc */
[C---:B------:R-:W-:Y:S01]  /*8e00*/  ISETP.GT.U32.AND P6, PT, R252.reuse, R230, PT ;  /* 0x000000e6fc00720c */ /* 0x040fe20003fc4070 */
[C---:B------:R-:W-:Y:S02]  /*8e10*/  IMAD R69, R252.reuse, R6, R69 ;  /* 0x00000006fc457224 */ /* 0x040fe400078e0245 */
[--C-:B------:R-:W-:Y:S01]  /*8e20*/  @!P5 IMAD.IADD R229, R229, 0x1, -R252.reuse ;  /* 0x00000001e5e5d824 */ /* 0x100fe200078e0afc */
[----:B------:R-:W-:Y:S01]  /*8e30*/  ISETP.GT.U32.AND P5, PT, R252, R225, PT ;  /* 0x000000e1fc00720c */ /* 0x000fe20003fa4070 */
        /* <DEDUP_REMOVED lines=14> */
[----:B------:R-:W-:Y:S02]  /*8f20*/  IMAD R66, R252, R6, R66 ;  /* 0x00000006fc427224 */ /* 0x000fe400078e0242 */
[----:B------:R-:W-:-:S04]  /*8f30*/  IMAD.HI.U32 R6, R3, R64, RZ ;  /* 0x0000004003067227 */ /* 0x000fc800078e00ff */
[--C-:B------:R-:W-:Y:S01]  /*8f40*/  @!P4 IMAD.IADD R219, R219, 0x1, -R252.reuse ;  /* 0x00000001dbdbc824 */ /* 0x100fe200078e0afc */
[----:B------:R-:W-:Y:S01]  /*8f50*/  ISETP.GT.U32.AND P4, PT, R252, R212, PT ;  /* 0x000000d4fc00720c */ /* 0x000fe20003f84070 */
[----:B------:R-:W-:Y:S01]  /*8f60*/  @!P0 IMAD.IADD R214, R214, 0x1, -R252 ;  /* 0x00000001d6d68824 */ /* 0x000fe200078e0afc */
[----:B------:R-:W-:Y:S01]  /*8f70*/  ISETP.GT.U32.AND P0, PT, R252, R211, PT ;  /* 0x000000d3fc00720c */ /* 0x000fe20003f04070 */
[----:B------:R-:W-:Y:S02]  /*8f80*/  IMAD.MOV R8, RZ, RZ, -R8 ;  /* 0x000000ffff087224 */ /* 0x000fe400078e0a08 */
[----:B------:R-:W-:Y:S02]  /*8f90*/  IMAD.MOV R7, RZ, RZ, -R7 ;  /* 0x000000ffff077224 */ /* 0x000fe400078e0a07 */
[----:B------:R-:W-:Y:S01]  /*8fa0*/  @!P6 IMAD.IADD R230, R230, 0x1, -R252 ;  /* 0x00000001e6e6e824 */ /* 0x000fe200078e0afc */
[----:B------:R-:W-:Y:S01]  /*8fb0*/  ISETP.GT.U32.AND P6, PT, R252, R227, PT ;  /* 0x000000e3fc00720c */ /* 0x000fe20003fc4070 */
[----:B------:R-:W-:-:S02]  /*8fc0*/  IMAD.MOV R6, RZ, RZ, -R6 ;  /* 0x000000ffff067224 */ /* 0x000fc400078e0a06 */
[--C-:B------:R-:W-:Y:S01]  /*8fd0*/  @!P5 IMAD.IADD R225, R225, 0x1, -R252.reuse ;  /* 0x00000001e1e1d824 */ /* 0x100fe200078e0afc */
[C---:B------:R-:W-:Y:S01]  /*8fe0*/  ISETP.GT.U32.AND P5, PT, R252.reuse, R222, PT ;  /* 0x000000defc00720c */ /* 0x040fe20003fa4070 */
[----:B------:R-:W-:Y:S01]  /*8ff0*/  @!P1 IMAD.IADD R217, R217, 0x1, -R252 ;  /* 0x00000001d9d99824 */ /* 0x000fe200078e0afc */
[C---:B------:R-:W-:Y:S01]  /*9000*/  ISETP.GT.U32.AND P1, PT, R252.reuse, R210, PT ;  /* 0x000000d2fc00720c */ /* 0x040fe20003f24070 */
[C---:B------:R-:W-:Y:S02]  /*9010*/  IMAD R143, R252.reuse, R8, R143 ;  /* 0x00000008fc8f7224 */ /* 0x040fe400078e028f */
[----:B------:R-:W-:Y:S02]  /*9020*/  IMAD R67, R252, R7, R67 ;  /* 0x00000007fc437224 */ /* 0x000fe400078e0243 */
[----:B------:R-:W-:-:S04]  /*9030*/  IMAD.HI.U32 R8, R3, R138, RZ ;  /* 0x0000008a03087227 */ /* 0x000fc800078e00ff */
[----:B------:R-:W-:-:S04]  /*9040*/  IMAD.HI.U32 R7, R3, R65, RZ ;  /* 0x0000004103077227 */ /* 0x000fc800078e00ff */
[----:B------:R-:W-:Y:S02]  /*9050*/  IMAD R64, R252, R6, R64 ;  /* 0x00000006fc407224 */ /* 0x000fe400078e0240 */
        /* <DEDUP_REMOVED lines=10> */
[--C-:B------:R-:W-:Y:S01]  /*9100*/  @!P4 IMAD.IADD R212, R212, 0x1, -R252.reuse ;  /* 0x00000001d4d4c824 */ /* 0x100fe200078e0afc */
[----:B------:R-:W-:Y:S01]  /*9110*/  ISETP.GT.U32.AND P4, PT, R252, R207, PT ;  /* 0x000000cffc00720c */ /* 0x000fe20003f84070 */
[----:B------:R-:W-:Y:S02]  /*9120*/  @!P0 IMAD.IADD R211, R211, 0x1, -R252 ;  /* 0x00000001d3d38824 */ /* 0x000fe400078e0afc */
[----:B------:R-:W-:-:S04]  /*9130*/  IMAD.HI.U32 R8, R3, R133, RZ ;  /* 0x0000008503087227 */ /* 0x000fc800078e00ff */
[----:B------:R-:W-:-:S04]  /*9140*/  IMAD.HI.U32 R7, R3, R62, RZ ;  /* 0x0000003e03077227 */ /* 0x000fc800078e00ff */
[----:B------:R-:W-:Y:S01]  /*9150*/  @!P6 IMAD.IADD R227, R227, 0x1, -R252 ;  /* 0x00000001e3e3e824 */ /* 0x000fe200078e0afc */
[C---:B------:R-:W-:Y:S01]  /*9160*/  ISETP.GT.U32.AND P6, PT, R252.reuse, R223, PT ;  /* 0x000000dffc00720c */ /* 0x040fe20003fc4070 */
[----:B------:R-:W-:Y:S02]  /*9170*/  IMAD R61, R252, R6, R61 ;  /* 0x00000006fc3d7224 */ /* 0x000fe400078e023d */
[----:B------:R-:W-:-:S04]  /*9180*/  IMAD.HI.U32 R6, R3, R59, RZ ;  /* 0x0000003b03067227 */ /* 0x000fc800078e00ff */
[--C-:B------:R-:W-:Y:S01]  /*9190*/  @!P5 IMAD.IADD R222, R222, 0x1, -R252.reuse ;  /* 0x00000001deded824 */ /* 0x100fe200078e0afc */
[----:B------:R-:W-:Y:S01]  /*91a0*/  ISETP.GT.U32.AND P5, PT, R252, R218, PT ;  /* 0x000000dafc00720c */ /* 0x000fe20003fa4070 */
[----:B------:R-:W-:Y:S01]  /*91b0*/  @!P1 IMAD.IADD R210, R210, 0x1, -R252 ;  /* 0x00000001d2d29824 */ /* 0x000fe200078e0afc */
[C---:B------:R-:W-:Y:S01]  /*91c0*/  ISETP.GT.U32.AND P1, PT, R252.reuse, R211, PT ;  /* 0x000000d3fc00720c */ /* 0x040fe20003f24070 */
[----:B------:R-:W-:Y:S02]  /*91d0*/  IMAD.MOV R8, RZ, RZ, -R8 ;  /* 0x000000ffff087224 */ /* 0x000fe400078e0a08 */
[----:B------:R-:W-:Y:S01]  /*91e0*/  IMAD.MOV R7, RZ, RZ, -R7 ;  /* 0x000000ffff077224 */ /* 0x000fe200078e0a07 */
[C---:B------:R-:W-:Y:S01]  /*91f0*/  ISETP.GT.U32.AND P0, PT, R252.reuse, R206, PT ;  /* 0x000000cefc00720c */ /* 0x040fe20003f04070 */
[----:B------:R-:W-:Y:S02]  /*9200*/  IMAD.MOV R6, RZ, RZ, -R6 ;  /* 0x000000ffff067224 */ /* 0x000fe400078e0a06 */
[----:B------:R-:W-:Y:S01]  /*9210*/  @!P3 IMAD.IADD R209, R209, 0x1, -R252 ;  /* 0x00000001d1d1b824 */ /* 0x000fe200078e0afc */
[C---:B------:R-:W-:Y:S01]  /*9220*/  ISETP.GT.U32.AND P3, PT, R252.reuse, R210, PT ;  /* 0x000000d2fc00720c */ /* 0x040fe20003f64070 */
[----:B------:R-:W-:-:S02]  /*9230*/  IMAD R133, R252, R8, R133 ;  /* 0x00000008fc857224 */ /* 0x000fc400078e0285 */
        /* <DEDUP_REMOVED lines=15> */
[----:B------:R-:W-:Y:S02]  /*9330*/  IMAD R60, R252, R7, R60 ;  /* 0x00000007fc3c7224 */ /* 0x000fe400078e023c */
[--C-:B------:R-:W-:Y:S01]  /*9340*/  @!P5 IMAD.IADD R218, R218, 0x1, -R252.reuse ;  /* 0x00000001dadad824 */ /* 0x100fe200078e0afc */
[C---:B------:R-:W-:Y:S01]  /*9350*/  ISETP.GT.U32.AND P5, PT, R252.reuse, R214, PT ;  /* 0x000000d6fc00720c */ /* 0x040fe20003fa4070 */
        /* <DEDUP_REMOVED lines=9> */
[C---:B------:R-:W-:Y:S01]  /*93f0*/  ISETP.GT.U32.AND P3, PT, R252.reuse, R203, PT ;  /* 0x000000cbfc00720c */ /* 0x040fe20003f64070 */
        /* <DEDUP_REMOVED lines=17> */
[--C-:B------:R-:W-:Y:S01]  /*9510*/  @!P5 IMAD.IADD R214, R214, 0x1, -R252.reuse ;  /* 0x00000001d6d6d824 */ /* 0x100fe200078e0afc */
[----:B------:R-:W-:Y:S01]  /*9520*/  ISETP.GT.U32.AND P5, PT, R252, R212, PT ;  /* 0x000000d4fc00720c */ /* 0x000fe20003fa4070 */
[----:B------:R-:W-:Y:S01]  /*9530*/  @!P1 IMAD.IADD R204, R204, 0x1, -R252 ;  /* 0x00000001cccc9824 */ /* 0x000fe200078e0afc */
[C---:B------:R-:W-:Y:S01]  /*9540*/  ISETP.GT.U32.AND P1, PT, R252.reuse, R199, PT ;  /* 0x000000c7fc00720c */ /* 0x040fe20003f24070 */
[----:B------:R-:W-:Y:S02]  /*9550*/  IMAD.MOV R6, RZ, RZ, -R6 ;  /* 0x000000ffff067224 */ /* 0x000fe400078e0a06 */
[----:B------:R-:W-:-:S02]  /*9560*/  IMAD R118, R252, R8, R118 ;  /* 0x00000008fc767224 */ /* 0x000fc400078e0276 */
[C---:B------:R-:W-:Y:S02]  /*9570*/  IMAD R55, R252.reuse, R7, R55 ;  /* 0x00000007fc377224 */ /* 0x040fe400078e0237 */
[--C-:B------:R-:W-:Y:S01]  /*9580*/  @!P0 IMAD.IADD R207, R207, 0x1, -R252.reuse ;  /* 0x00000001cfcf8824 */ /* 0x100fe200078e0afc */
[----:B------:R-:W-:Y:S01]  /*9590*/  ISETP.GT.U32.AND P0, PT, R252, R200, PT ;  /* 0x000000c8fc00720c */ /* 0x000fe20003f04070 */
[----:B------:R-:W-:Y:S02]  /*95a0*/  @!P3 IMAD.IADD R203, R203, 0x1, -R252 ;  /* 0x00000001cbcbb824 */ /* 0x000fe400078e0afc */
[----:B------:R-:W-:-:S04]  /*95b0*/  IMAD.HI.U32 R8, R3, R113, RZ ;  /* 0x0000007103087227 */ /* 0x000fc800078e00ff */
[----:B------:R-:W-:-:S04]  /*95c0*/  IMAD.HI.U32 R7, R3, R52, RZ ;  /* 0x0000003403077227 */ /* 0x000fc800078e00ff */
[C---:B------:R-:W-:Y:S02]  /*95d0*/  IMAD R51, R252.reuse, R6, R51 ;  /* 0x00000006fc337224 */ /* 0x040fe400078e0233 */
[----:B------:R-:W-:Y:S01]  /*95e0*/  IMAD.HI.U32 R6, R3, R49, RZ ;  /* 0x0000003103067227 */ /* 0x000fe200078e00ff */
[----:B------:R-:W-:-:S03]  /*95f0*/  ISETP.GT.U32.AND P3, PT, R252, R198, PT ;  /* 0x000000c6fc00720c */ /* 0x000fc60003f64070 */
[----:B------:R-:W-:Y:S01]  /*9600*/  @!P2 IMAD.IADD R202, R202, 0x1, -R252 ;  /* 0x00000001cacaa824 */ /* 0x000fe200078e0afc */
[C---:B------:R-:W-:Y:S01]  /*9610*/  ISETP.GT.U32.AND P2, PT, R252.reuse, R203, PT ;  /* 0x000000cbfc00720c */ /* 0x040fe20003f44070 */
[----:B------:R-:W-:Y:S02]  /*9620*/  IMAD.MOV R8, RZ, RZ, -R8 ;  /* 0x000000ffff087224 */ /* 0x000fe400078e0a08 */
[----:B------:R-:W-:Y:S02]  /*9630*/  IMAD.MOV R7, RZ, RZ, -R7 ;  /* 0x000000ffff077224 */ /* 0x000fe400078e0a07 */
[----:B------:R-:W-:Y:S02]  /*9640*/  @!P4 IMAD.IADD R201, R201, 0x1, -R252 ;  /* 0x00000001c9c9c824 */ /* 0x000fe400078e0afc */
[----:B------:R-:W-:Y:S02]  /*9650*/  IMAD.MOV R6, RZ, RZ, -R6 ;  /* 0x000000ffff067224 */ /* 0x000fe400078e0a06 */
[----:B------:R-:W-:Y:S01]  /*9660*/  @!P6 IMAD.IADD R215, R215, 0x1, -R252 ;  /* 0x00000001d7d7e824 */ /* 0x000fe200078e0afc */
[C---:B------:R-:W-:Y:S01]  /*9670*/  ISETP.GT.U32.AND P6, PT, R252.reuse, R213, PT ;  /* 0x000000d5fc00720c */ /* 0x040fe20003fc4070 */
[----:B------:R-:W-:-:S02]  /*9680*/  IMAD R113, R252, R8, R113 ;  /* 0x00000008fc717224 */ /* 0x000fc400078e0271 */
[C---:B------:R-:W-:Y:S01]  /*9690*/  IMAD R52, R252.reuse, R7, R52 ;  /* 0x00000007fc347224 */ /* 0x040fe200078e0234 */
[----:B------:R-:W-:Y:S01]  /*96a0*/  ISETP.GT.U32.AND P4, PT, R252, R201, PT ;  /* 0x000000c9fc00720c */ /* 0x000fe20003f84070 */
[----:B------:R-:W-:-:S04]  /*96b0*/  IMAD.HI.U32 R8, R3, R108, RZ ;  /* 0x0000006c03087227 */ /* 0x000fc800078e00ff */
[----:B------:R-:W-:-:S04]  /*96c0*/  IMAD.HI.U32 R7, R3, R50, RZ ;  /* 0x0000003203077227 */ /* 0x000fc800078e00ff */
[--C-:B------:R-:W-:Y:S01]  /*96d0*/  @!P5 IMAD.IADD R212, R212, 0x1, -R252.reuse ;  /* 0x00000001d4d4d824 */ /* 0x100fe200078e0afc */
[C---:B------:R-:W-:Y:S01]  /*96e0*/  ISETP.GT.U32.AND P5, PT, R252.reuse, R206, PT ;  /* 0x000000cefc00720c */ /* 0x040fe20003fa4070 */
[----:B------:R-:W-:Y:S02]  /*96f0*/  @!P1 IMAD.IADD R199, R199, 0x1, -R252 ;  /* 0x00000001c7c79824 */ /* 0x000fe400078e0afc */
[C---:B------:R-:W-:Y:S02]  /*9700*/  IMAD R49, R252.reuse, R6, R49 ;  /* 0x00000006fc317224 */ /* 0x040fe400078e0231 */
[----:B------:R-:W-:Y:S01]  /*9710*/  IMAD.HI.U32 R6, R3, R46, RZ ;  /* 0x0000002e03067227 */ /* 0x000fe200078e00ff */
[----:B------:R-:W-:-:S03]  /*9720*/  ISETP.GT.U32.AND P1, PT, R252, R199, PT ;  /* 0x000000c7fc00720c */ /* 0x000fc60003f24070 */
        /* <DEDUP_REMOVED lines=19> */
[--C-:B------:R-:W-:Y:S01]  /*9860*/  @!P5 IMAD.IADD R206, R206, 0x1, -R252.reuse ;  /* 0x00000001ceced824 */ /* 0x100fe200078e0afc */
[C---:B------:R-:W-:Y:S01]  /*9870*/  ISETP.GT.U32.AND P5, PT, R252.reuse, R204, PT ;  /* 0x000000ccfc00720c */ /* 0x040fe20003fa4070 */
[----:B------:R-:W-:Y:S01]  /*9880*/  @!P4 IMAD.IADD R201, R201, 0x1, -R252 ;  /* 0x00000001c9c9c824 */ /* 0x000fe200078e0afc */
[----:B------:R-:W-:Y:S01]  /*9890*/  ISETP.GT.U32.AND P4, PT, R252, R194, PT ;  /* 0x000000c2fc00720c */ /* 0x000fe20003f84070 */
[----:B------:R-:W-:-:S02]  /*98a0*/  IMAD.MOV R6, RZ, RZ, -R6 ;  /* 0x000000ffff067224 */ /* 0x000fc400078e0a06 */
[C---:B------:R-:W-:Y:S02]  /*98b0*/  IMAD R103, R252.reuse, R8, R103 ;  /* 0x00000008fc677224 */ /* 0x040fe400078e0267 */
[----:B------:R-:W-:Y:S02]  /*98c0*/  IMAD R47, R252, R7, R47 ;  /* 0x00000007fc2f7224 */ /* 0x000fe400078e022f */
[----:B------:R-:W-:-:S04]  /*98d0*/  IMAD.HI.U32 R8, R3, R98, RZ ;  /* 0x0000006203087227 */ /* 0x000fc800078e00ff */
[----:B------:R-:W-:-:S04]  /*98e0*/  IMAD.HI.U32 R7, R3, R45, RZ ;  /* 0x0000002d03077227 */ /* 0x000fc800078e00ff */
[--C-:B------:R-:W-:Y:S01]  /*98f0*/  @!P0 IMAD.IADD R197, R197, 0x1, -R252.reuse ;  /* 0x00000001c5c58824 */ /* 0x100fe200078e0afc */
[C---:B------:R-:W-:Y:S01]  /*9900*/  ISETP.GT.U32.AND P0, PT, R252.reuse, R193, PT ;  /* 0x000000c1fc00720c */ /* 0x040fe20003f04070 */
        /* <DEDUP_REMOVED lines=8> */
[----:B------:R-:W-:Y:S02]  /*9990*/  @!P3 IMAD.IADD R195, R195, 0x1, -R252 ;  /* 0x00000001c3c3b824 */ /* 0x000fe400078e0afc */
[----:B------:R-:W-:Y:S01]  /*99a0*/  IMAD.MOV R6, RZ, RZ, -R6 ;  /* 0x000000ffff067224 */ /* 0x000fe200078e0a06 */
[C---:B------:R-:W-:Y:S01]  /*99b0*/  ISETP.GT.U32.AND P3, PT, R252.reuse, R190, PT ;  /* 0x000000befc00720c */ /* 0x040fe20003f64070 */
[----:B------:R-:W-:-:S02]  /*99c0*/  IMAD R98, R252, R8, R98 ;  /* 0x00000008fc627224 */ /* 0x000fc400078e0262 */
[C---:B------:R-:W-:Y:S02]  /*99d0*/  IMAD R45, R252.reuse, R7, R45 ;  /* 0x00000007fc2d7224 */ /* 0x040fe400078e022d */
        /* <DEDUP_REMOVED lines=29> */
[--C-:B------:R-:W-:Y:S01]  /*9bb0*/  @!P3 IMAD.IADD R190, R190, 0x1, -R252.reuse ;  /* 0x00000001bebeb824 */ /* 0x100fe200078e0afc */
[----:B------:R-:W-:Y:S01]  /*9bc0*/  ISETP.GT.U32.AND P3, PT, R252, R191, PT ;  /* 0x000000bffc00720c */ /* 0x000fe20003f64070 */
        /* <DEDUP_REMOVED lines=24> */
[--C-:B------:R-:W-:Y:S01]  /*9d50*/  @!P6 IMAD.IADD R202, R202, 0x1, -R252.reuse ;  /* 0x00000001cacae824 */ /* 0x100fe200078e0afc */
[C---:B------:R-:W-:Y:S01]  /*9d60*/  ISETP.GT.U32.AND P6, PT, R252.reuse, R198, PT ;  /* 0x000000c6fc00720c */ /* 0x040fe20003fc4070 */
[----:B------:R-:W-:Y:S01]  /*9d70*/  @!P3 IMAD.IADD R191, R191, 0x1, -R252 ;  /* 0x00000001bfbfb824 */ /* 0x000fe200078e0afc */
        /* <DEDUP_REMOVED lines=10> */
[----:B------:R-:W-:Y:S01]  /*9e20*/  ISETP.GT.U32.AND P0, PT, R252, R182, PT ;  /* 0x000000b6fc00720c */ /* 0x000fe20003f04070 */
[----:B------:R-:W-:Y:S02]  /*9e30*/  @!P1 IMAD.IADD R186, R186, 0x1, -R252 ;  /* 0x00000001baba9824 */ /* 0x000fe400078e0afc */
[----:B------:R-:W-:Y:S02]  /*9e40*/  IMAD.MOV R6, RZ, RZ, -R6 ;  /* 0x000000ffff067224 */ /* 0x000fe400078e0a06 */
[----:B------:R-:W-:-:S02]  /*9e50*/  IMAD R78, R252, R8, R78 ;  /* 0x00000008fc4e7224 */ /* 0x000fc400078e024e */
[----:B------:R-:W-:Y:S02]  /*9e60*/  IMAD R35, R252, R7, R35 ;  /* 0x00000007fc237224 */ /* 0x000fe400078e0223 */
[----:B------:R-:W-:-:S04]  /*9e70*/  IMAD.HI.U32 R8, R3, R73, RZ ;  /* 0x0000004903087227 */ /* 0x000fc800078e00ff */
[----:B------:R-:W-:-:S04]  /*9e80*/  IMAD.HI.U32 R7, R3, R32, RZ ;  /* 0x0000002003077227 */ /* 0x000fc800078e00ff */
[----:B------:R-:W-:Y:S01]  /*9e90*/  @!P2 IMAD.IADD R185, R185, 0x1, -R252 ;  /* 0x00000001b9b9a824 */ /* 0x000fe200078e0afc */
[C---:B------:R-:W-:Y:S01]  /*9ea0*/  ISETP.GT.U32.AND P2, PT, R252.reuse, R186, PT ;  /* 0x000000bafc00720c */ /* 0x040fe20003f44070 */
[C---:B------:R-:W-:Y:S02]  /*9eb0*/  IMAD R31, R252.reuse, R6, R31 ;  /* 0x00000006fc1f7224 */ /* 0x040fe400078e021f */
[----:B------:R-:W-:Y:S01]  /*9ec0*/  IMAD.HI.U32 R6, R3, R29, RZ ;  /* 0x0000001d03067227 */ /* 0x000fe200078e00ff */
[----:B------:R-:W-:-:S03]  /*9ed0*/  ISETP.GT.U32.AND P1, PT, R252, R181, PT ;  /* 0x000000b5fc00720c */ /* 0x000fc60003f24070 */
[----:B------:R-:W-:Y:S02]  /*9ee0*/  IMAD.MOV R8, RZ, RZ, -R8 ;  /* 0x000000ffff087224 */ /* 0x000fe400078e0a08 */
[----:B------:R-:W-:Y:S02]  /*9ef0*/  IMAD.MOV R7, RZ, RZ, -R7 ;  /* 0x000000ffff077224 */ /* 0x000fe400078e0a07 */
[--C-:B------:R-:W-:Y:S01]  /*9f00*/  @!P6 IMAD.IADD R198, R198, 0x1, -R252.reuse ;  /* 0x00000001c6c6e824 */ /* 0x100fe200078e0afc */
[----:B------:R-:W-:Y:S01]  /*9f10*/  ISETP.GT.U32.AND P6, PT, R252, R196, PT ;  /* 0x000000c4fc00720c */ /* 0x000fe20003fc4070 */
[----:B------:R-:W-:Y:S01]  /*9f20*/  @!P3 IMAD.IADD R184, R184, 0x1, -R252 ;  /* 0x00000001b8b8b824 */ /* 0x000fe200078e0afc */
[C---:B------:R-:W-:Y:S01]  /*9f30*/  ISETP.GT.U32.AND P3, PT, R252.reuse, R185, PT ;  /* 0x000000b9fc00720c */ /* 0x040fe20003f64070 */
[----:B------:R-:W-:Y:S02]  /*9f40*/  IMAD.MOV R6, RZ, RZ, -R6 ;  /* 0x000000ffff067224 */ /* 0x000fe400078e0a06 */
[--C-:B------:R-:W-:Y:S01]  /*9f50*/  @!P5 IMAD.IADD R193, R193, 0x1, -R252.reuse ;  /* 0x00000001c1c1d824 */ /* 0x100fe200078e0afc */
[----:B------:R-:W-:Y:S01]  /*9f60*/  ISETP.GT.U32.AND P5, PT, R252, R189, PT ;  /* 0x000000bdfc00720c */ /* 0x000fe20003fa4070 */
[----:B------:R-:W-:-:S02]  /*9f70*/  @!P4 IMAD.IADD R183, R183, 0x1, -R252 ;  /* 0x00000001b7b7c824 */ /* 0x000fc400078e0afc */
[C---:B------:R-:W-:Y:S02]  /*9f80*/  IMAD R73, R252.reuse, R8, R73 ;  /* 0x00000008fc497224 */ /* 0x040fe400078e0249 */
[C---:B------:R-:W-:Y:S01]  /*9f90*/  IMAD R32, R252.reuse, R7, R32 ;  /* 0x00000007fc207224 */ /* 0x040fe200078e0220 */
[----:B------:R-:W-:Y:S01]  /*9fa0*/  ISETP.GT.U32.AND P4, PT, R252, R180, PT ;  /* 0x000000b4fc00720c */ /* 0x000fe20003f84070 */
        /* <DEDUP_REMOVED lines=17> */
[--C-:B------:R-:W-:Y:S01]  /*a0c0*/  @!P1 IMAD.IADD R181, R181, 0x1, -R252.reuse ;  /* 0x00000001b5b59824 */ /* 0x100fe200078e0afc */
[C---:B------:R-:W-:Y:S01]  /*a0d0*/  ISETP.GT.U32.AND P1, PT, R252.reuse, R182, PT ;  /* 0x000000b6fc00720c */ /* 0x040fe20003f24070 */
        /* <DEDUP_REMOVED lines=8> */
[----:B------:R-:W-:Y:S01]  /*a160*/  @!P4 IMAD.IADD R180, R180, 0x1, -R252 ;  /* 0x00000001b4b4c824 */ /* 0x000fe200078e0afc */
        /* <DEDUP_REMOVED lines=16> */
[--C-:B------:R-:W-:Y:S01]  /*a270*/  @!P1 IMAD.IADD R182, R182, 0x1, -R252.reuse ;  /* 0x00000001b6b69824 */ /* 0x100fe200078e0afc */
[----:B------:R-:W-:Y:S01]  /*a280*/  ISETP.GT.U32.AND P1, PT, R252, R175, PT ;  /* 0x000000affc00720c */ /* 0x000fe20003f24070 */
[----:B------:R-:W-:Y:S02]  /*a290*/  @!P3 IMAD.IADD R178, R178, 0x1, -R252 ;  /* 0x00000001b2b2b824 */ /* 0x000fe400078e0afc */
[----:B------:R-:W-:-:S02]  /*a2a0*/  IMAD.MOV R6, RZ, RZ, -R6 ;  /* 0x000000ffff067224 */ /* 0x000fc400078e0a06 */
[C---:B------:R-:W-:Y:S02]  /*a2b0*/  IMAD R58, R252.reuse, R8, R58 ;  /* 0x00000008fc3a7224 */ /* 0x040fe400078e023a */
[C---:B------:R-:W-:Y:S02]  /*a2c0*/  IMAD R25, R252.reuse, R7, R25 ;  /* 0x00000007fc197224 */ /* 0x040fe400078e0219 */
[----:B------:R-:W-:Y:S01]  /*a2d0*/  @!P5 IMAD.IADD R187, R187, 0x1, -R252 ;  /* 0x00000001bbbbd824 */ /* 0x000fe200078e0afc */
[----:B------:R-:W-:Y:S01]  /*a2e0*/  ISETP.GT.U32.AND P5, PT, R252, R181, PT ;  /* 0x000000b5fc00720c */ /* 0x000fe20003fa4070 */
[----:B------:R-:W-:-:S04]  /*a2f0*/  IMAD.HI.U32 R8, R3, R53, RZ ;  /* 0x0000003503087227 */ /* 0x000fc800078e00ff */
[----:B------:R-:W-:Y:S01]  /*a300*/  IMAD.HI.U32 R7, R3, R23, RZ ;  /* 0x0000001703077227 */ /* 0x000fe200078e00ff */
[----:B------:R-:W-:-:S03]  /*a310*/  ISETP.GT.U32.AND P3, PT, R252, R173, PT ;  /* 0x000000adfc00720c */ /* 0x000fc60003f64070 */
[----:B------:R-:W-:Y:S01]  /*a320*/  @!P4 IMAD.IADD R177, R177, 0x1, -R252 ;  /* 0x00000001b1b1c824 */ /* 0x000fe200078e0afc */
[C---:B------:R-:W-:Y:S01]  /*a330*/  ISETP.GT.U32.AND P4, PT, R252.reuse, R178, PT ;  /* 0x000000b2fc00720c */ /* 0x040fe20003f84070 */
[----:B------:R-:W-:Y:S02]  /*a340*/  IMAD R22, R252, R6, R22 ;  /* 0x00000006fc167224 */ /* 0x000fe400078e0216 */
[----:B------:R-:W-:-:S04]  /*a350*/  IMAD.HI.U32 R6, R3, R20, RZ ;  /* 0x0000001403067227 */ /* 0x000fc800078e00ff */
[----:B------:R-:W-:Y:S02]  /*a360*/  @!P0 IMAD.IADD R176, R176, 0x1, -R252 ;  /* 0x00000001b0b08824 */ /* 0x000fe400078e0afc */
[----:B------:R-:W-:Y:S02]  /*a370*/  IMAD.MOV R8, RZ, RZ, -R8 ;  /* 0x000000ffff087224 */ /* 0x000fe400078e0a08 */
[----:B------:R-:W-:Y:S01]  /*a380*/  IMAD.MOV R7, RZ, RZ, -R7 ;  /* 0x000000ffff077224 */ /* 0x000fe200078e0a07 */
[----:B------:R-:W-:Y:S01]  /*a390*/  ISETP.GT.U32.AND P0, PT, R252, R176, PT ;  /* 0x000000b0fc00720c */ /* 0x000fe20003f04070 */
[----:B------:R-:W-:Y:S02]  /*a3a0*/  IMAD.MOV R6, RZ, RZ, -R6 ;  /* 0x000000ffff067224 */ /* 0x000fe400078e0a06 */
[----:B------:R-:W-:Y:S02]  /*a3b0*/  @!P2 IMAD.IADD R174, R174, 0x1, -R252 ;  /* 0x00000001aeaea824 */ /* 0x000fe400078e0afc */
[----:B------:R-:W-:-:S02]  /*a3c0*/  IMAD R53, R252, R8, R53 ;  /* 0x00000008fc357224 */ /* 0x000fc400078e0235 */
[C---:B------:R-:W-:Y:S02]  /*a3d0*/  IMAD R23, R252.reuse, R7, R23 ;  /* 0x00000007fc177224 */ /* 0x040fe400078e0217 */
[----:B------:R-:W-:Y:S01]  /*a3e0*/  IMAD.HI.U32 R8, R3, R48, RZ ;  /* 0x0000003003087227 */ /* 0x000fe200078e00ff */
[----:B------:R-:W-:-:S03]  /*a3f0*/  ISETP.GT.U32.AND P2, PT, R252, R174, PT ;  /* 0x000000aefc00720c */ /* 0x000fc60003f44070 */
[----:B------:R-:W-:-:S04]  /*a400*/  IMAD.HI.U32 R7, R3, R21, RZ ;  /* 0x0000001503077227 */ /* 0x000fc800078e00ff */
[----:B------:R-:W-:Y:S02]  /*a410*/  IMAD R20, R252, R6, R20 ;  /* 0x00000006fc147224 */ /* 0x000fe400078e0214 */
[--C-:B------:R-:W-:Y:S01]  /*a420*/  @!P6 IMAD.IADD R188, R188, 0x1, -R252.reuse ;  /* 0x00000001bcbce824 */ /* 0x100fe200078e0afc */
[C---:B------:R-:W-:Y:S01]  /*a430*/  ISETP.GT.U32.AND P6, PT, R252.reuse, R184, PT ;  /* 0x000000b8fc00720c */ /* 0x040fe20003fc4070 */
        /* <DEDUP_REMOVED lines=12> */
[----:B------:R-:W-:Y:S01]  /*a500*/  @!P3 IMAD.IADD R173, R173, 0x1, -R252 ;  /* 0x00000001adadb824 */ /* 0x000fe200078e0afc */
[----:B------:R-:W-:Y:S01]  /*a510*/  ISETP.GT.U32.AND P3, PT, R252, R170, PT ;  /* 0x000000aafc00720c */ /* 0x000fe20003f64070 */
[----:B------:R-:W-:-:S04]  /*a520*/  IMAD.HI.U32 R8, R3, R43, RZ ;  /* 0x0000002b03087227 */ /* 0x000fc800078e00ff */
        /* <DEDUP_REMOVED lines=9> */
[----:B------:R-:W-:Y:S01]  /*a5c0*/  ISETP.GT.U32.AND P6, PT, R252, R180, PT ;  /* 0x000000b4fc00720c */ /* 0x000fe20003fc4070 */
[--C-:B------:R-:W-:Y:S01]  /*a5d0*/  @!P1 IMAD.IADD R172, R172, 0x1, -R252.reuse ;  /* 0x00000001acac9824 */ /* 0x100fe200078e0afc */
[----:B------:R-:W-:Y:S01]  /*a5e0*/  ISETP.GT.U32.AND P1, PT, R252, R168, PT ;  /* 0x000000a8fc00720c */ /* 0x000fe20003f24070 */
        /* <DEDUP_REMOVED lines=8> */
[C---:B------:R-:W-:Y:S01]  /*a670*/  IMAD R16, R252.reuse, R6, R16 ;  /* 0x00000006fc107224 */ /* 0x040fe200078e0210 */
[----:B--2---:R-:W-:Y:S01]  /*a680*/  IABS R6, R14 ;  /* 0x0000000e00067213 */ /* 0x004fe20000000000 */
[----:B------:R-:W-:Y:S01]  /*a690*/  @!P4 IMAD.IADD R171, R171, 0x1, -R252 ;  /* 0x00000001ababc824 */ /* 0x000fe200078e0afc */
[----:B------:R-:W-:Y:S01]  /*a6a0*/  ISETP.GT.U32.AND P4, PT, R252, R166, PT ;  /* 0x000000a6fc00720c */ /* 0x000fe20003f84070 */
[----:B------:R-:W-:Y:S01]  /*a6b0*/  IMAD.MOV R8, RZ, RZ, -R8 ;  /* 0x000000ffff087224 */ /* 0x000fe200078e0a08 */
[----:B---3--:R-:W-:Y:S01]  /*a6c0*/  IABS R14, R15 ;  /* 0x0000000f000e7213 */ /* 0x008fe20000000000 */
[----:B------:R-:W-:Y:S02]  /*a6d0*/  IMAD.MOV R7, RZ, RZ, -R7 ;  /* 0x000000ffff077224 */ /* 0x000fe400078e0a07 */
[----:B------:R-:W-:Y:S01]  /*a6e0*/  @!P3 IMAD.IADD R170, R170, 0x1, -R252 ;  /* 0x00000001aaaab824 */ /* 0x000fe200078e0afc */
        /* <DEDUP_REMOVED lines=9> */
[--C-:B------:R-:W-:Y:S01]  /*a780*/  @!P1 IMAD.IADD R168, R168, 0x1, -R252.reuse ;  /* 0x00000001a8a89824 */ /* 0x100fe200078e0afc */
[C---:B------:R-:W-:Y:S01]  /*a790*/  ISETP.GT.U32.AND P1, PT, R252.reuse, R169, PT ;  /* 0x000000a9fc00720c */ /* 0x040fe20003f24070 */
[----:B------:R-:W-:Y:S01]  /*a7a0*/  @!P2 IMAD.IADD R167, R167, 0x1, -R252 ;  /* 0x00000001a7a7a824 */ /* 0x000fe200078e0afc */
[C---:B------:R-:W-:Y:S01]  /*a7b0*/  ISETP.GT.U32.AND P2, PT, R252.reuse, R164, PT ;  /* 0x000000a4fc00720c */ /* 0x040fe20003f44070 */
[----:B------:R-:W-:Y:S02]  /*a7c0*/  IMAD.MOV R8, RZ, RZ, -R8 ;  /* 0x000000ffff087224 */ /* 0x000fe400078e0a08 */
[----:B------:R-:W-:Y:S02]  /*a7d0*/  IMAD.MOV R7, RZ, RZ, -R7 ;  /* 0x000000ffff077224 */ /* 0x000fe400078e0a07 */
[--C-:B------:R-:W-:Y:S01]  /*a7e0*/  @!P5 IMAD.IADD R175, R175, 0x1, -R252.reuse ;  /* 0x00000001afafd824 */ /* 0x100fe200078e0afc */
[----:B------:R-:W-:Y:S01]  /*a7f0*/  ISETP.GT.U32.AND P5, PT, R252, R172, PT ;  /* 0x000000acfc00720c */ /* 0x000fe20003fa4070 */
[----:B------:R-:W-:Y:S01]  /*a800*/  @!P4 IMAD.IADD R166, R166, 0x1, -R252 ;  /* 0x00000001a6a6c824 */ /* 0x000fe200078e0afc */
[C---:B------:R-:W-:Y:S01]  /*a810*/  ISETP.GT.U32.AND P4, PT, R252.reuse, R167, PT ;  /* 0x000000a7fc00720c */ /* 0x040fe20003f84070 */
[----:B------:R-:W-:-:S02]  /*a820*/  IMAD R33, R252, R8, R33 ;  /* 0x00000008fc217224 */ /* 0x000fc400078e0221 */
[----:B------:R-:W-:Y:S02]  /*a830*/  IMAD R14, R252, R7, R14 ;  /* 0x00000007fc0e7224 */ /* 0x000fe400078e020e */
[----:B------:R-:W-:-:S04]  /*a840*/  IMAD.HI.U32 R8, R3, R28, RZ ;  /* 0x0000001c03087227 */ /* 0x000fc800078e00ff */
[----:B------:R-:W-:Y:S01]  /*a850*/  IMAD.HI.U32 R7, R3, R10, RZ ;  /* 0x0000000a03077227 */ /* 0x000fe200078e00ff */
[----:B------:R-:W-:-:S03]  /*a860*/  IABS R12, R12 ;  /* 0x0000000c000c7213 */ /* 0x000fc60000000000 */
[----:B------:R-:W-:Y:S01]  /*a870*/  @!P3 IMAD.IADD R165, R165, 0x1, -R252 ;  /* 0x00000001a5a5b824 */ /* 0x000fe200078e0afc */
[----:B------:R-:W-:Y:S01]  /*a880*/  ISETP.GT.U32.AND P3, PT, R252, R166, PT ;  /* 0x000000a6fc00720c */ /* 0x000fe20003f64070 */
[----:B------:R-:W-:Y:S02]  /*a890*/  IMAD.MOV R8, RZ, RZ, -R8 ;  /* 0x000000ffff087224 */ /* 0x000fe400078e0a08 */
[--C-:B------:R-:W-:Y:S01]  /*a8a0*/  @!P0 IMAD.IADD R170, R170, 0x1, -R252.reuse ;  /* 0x00000001aaaa8824 */ /* 0x100fe200078e0afc */
[C---:B------:R-:W-:Y:S01]  /*a8b0*/  ISETP.GT.U32.AND P0, PT, R252.reuse, R163, PT ;  /* 0x000000a3fc00720c */ /* 0x040fe20003f04070 */
[----:B------:R-:W-:Y:S02]  /*a8c0*/  IMAD.MOV R7, RZ, RZ, -R7 ;  /* 0x000000ffff077224 */ /* 0x000fe400078e0a07 */
[--C-:B------:R-:W-:Y:S01]  /*a8d0*/  @!P6 IMAD.IADD R177, R177, 0x1, -R252.reuse ;  /* 0x00000001b1b1e824 */ /* 0x100fe200078e0afc */
[C---:B------:R-:W-:Y:S01]  /*a8e0*/  ISETP.GT.U32.AND P6, PT, R252.reuse, R173, PT ;  /* 0x000000adfc00720c */ /* 0x040fe20003fc4070 */
[--C-:B------:R-:W-:Y:S01]  /*a8f0*/  @!P1 IMAD.IADD R169, R169, 0x1, -R252.reuse ;  /* 0x00000001a9a99824 */ /* 0x100fe200078e0afc */
[----:B------:R-:W-:Y:S01]  /*a900*/  ISETP.GT.U32.AND P1, PT, R252, R162, PT ;  /* 0x000000a2fc00720c */ /* 0x000fe20003f24070 */
[----:B------:R-:W-:Y:S01]  /*a910*/  @!P2 IMAD.IADD R164, R164, 0x1, -R252 ;  /* 0x00000001a4a4a824 */ /* 0x000fe200078e0afc */
[C---:B------:R-:W-:Y:S01]  /*a920*/  ISETP.GT.U32.AND P2, PT, R252.reuse, R161, PT ;  /* 0x000000a1fc00720c */ /* 0x040fe20003f44070 */
[----:B------:R-:W-:-:S02]  /*a930*/  IMAD R10, R252, R7, R10 ;  /* 0x00000007fc0a7224 */ /* 0x000fc400078e020a */
[----:B------:R-:W-:Y:S02]  /*a940*/  IMAD R28, R252, R8, R28 ;  /* 0x00000008fc1c7224 */ /* 0x000fe400078e021c */
[----:B------:R-:W-:Y:S01]  /*a950*/  IMAD.HI.U32 R7, R3, R12, RZ ;  /* 0x0000000c03077227 */ /* 0x000fe200078e00ff */
[----:B------:R-:W2:Y:S03]  /*a960*/  LDL R8, [R1+0xbf4] ;  /* 0x000bf40001087983 */ /* 0x000ea60000100800 */
[--C-:B------:R-:W-:Y:S01]  /*a970*/  @!P5 IMAD.IADD R172, R172, 0x1, -R252.reuse ;  /* 0x00000001acacd824 */ /* 0x100fe200078e0afc */
[C---:B------:R-:W-:Y:S01]  /*a980*/  ISETP.GT.U32.AND P5, PT, R252.reuse, R168, PT ;  /* 0x000000a8fc00720c */ /* 0x040fe20003fa4070 */
[----:B------:R-:W-:Y:S01]  /*a990*/  @!P4 IMAD.IADD R167, R167, 0x1, -R252 ;  /* 0x00000001a7a7c824 */ /* 0x000fe200078e0afc */
[----:B------:R-:W-:Y:S01]  /*a9a0*/  ISETP.GT.U32.AND P4, PT, R252, R160, PT ;  /* 0x000000a0fc00720c */ /* 0x000fe20003f84070 */
[----:B------:R-:W-:-:S02]  /*a9b0*/  IMAD.MOV R7, RZ, RZ, -R7 ;  /* 0x000000ffff077224 */ /* 0x000fc400078e0a07 */
[----:B------:R-:W-:Y:S01]  /*a9c0*/  @!P3 IMAD.IADD R166, R166, 0x1, -R252 ;  /* 0x00000001a6a6b824 */ /* 0x000fe200078e0afc */
[C---:B------:R-:W-:Y:S01]  /*a9d0*/  ISETP.GT.U32.AND P3, PT, R252.reuse, R159, PT ;  /* 0x0000009ffc00720c */ /* 0x040fe20003f64070 */
[C---:B------:R-:W-:Y:S01]  /*a9e0*/  IMAD R12, R252.reuse, R7, R12 ;  /* 0x00000007fc0c7224 */ /* 0x040fe200078e020c */
[----:B----4-:R-:W-:Y:S01]  /*a9f0*/  IABS R7, R11 ;  /* 0x0000000b00077213 */ /* 0x010fe20000000000 */
[--C-:B------:R-:W-:Y:S01]  /*aa00*/  @!P0 IMAD.IADD R163, R163, 0x1, -R252.reuse ;  /* 0x00000001a3a38824 */ /* 0x100fe200078e0afc */
[C---:B------:R-:W-:Y:S01]  /*aa10*/  ISETP.GT.U32.AND P0, PT, R252.reuse, R158, PT ;  /* 0x0000009efc00720c */ /* 0x040fe20003f04070 */
[--C-:B------:R-:W-:Y:S01]  /*aa20*/  @!P6 IMAD.IADD R173, R173, 0x1, -R252.reuse ;  /* 0x00000001adade824 */ /* 0x100fe200078e0afc */
[----:B------:R-:W-:Y:S01]  /*aa30*/  ISETP.GT.U32.AND P6, PT, R252, R171, PT ;  /* 0x000000abfc00720c */ /* 0x000fe20003fc4070 */
[--C-:B------:R-:W-:Y:S01]  /*aa40*/  @!P1 IMAD.IADD R162, R162, 0x1, -R252.reuse ;  /* 0x00000001a2a29824 */ /* 0x100fe200078e0afc */
[----:B------:R-:W-:Y:S01]  /*aa50*/  ISETP.GT.U32.AND P1, PT, R252, R157, PT ;  /* 0x0000009dfc00720c */ /* 0x000fe20003f24070 */
[----:B------:R-:W-:-:S02]  /*aa60*/  @!P2 IMAD.IADD R161, R161, 0x1, -R252 ;  /* 0x00000001a1a1a824 */ /* 0x000fc400078e0afc */
[----:B------:R-:W-:-:S04]  /*aa70*/  IMAD.HI.U32 R11, R3, R7, RZ ;  /* 0x00000007030b7227 */ /* 0x000fc800078e00ff */
[--C-:B------:R-:W-:Y:S01]  /*aa80*/  @!P5 IMAD.IADD R168, R168, 0x1, -R252.reuse ;  /* 0x00000001a8a8d824 */ /* 0x100fe200078e0afc */
[----:B------:R-:W-:Y:S01]  /*aa90*/  ISETP.GT.U32.AND P5, PT, R252, R164, PT ;  /* 0x000000a4fc00720c */ /* 0x000fe20003fa4070 */
[--C-:B------:R-:W-:Y:S01]  /*aaa0*/  @!P4 IMAD.IADD R160, R160, 0x1, -R252.reuse ;  /* 0x00000001a0a0c824 */ /* 0x100fe200078e0afc */
[C---:B------:R-:W-:Y:S01]  /*aab0*/  ISETP.GT.U32.AND P4, PT, R252.reuse, R161, PT ;  /* 0x000000a1fc00720c */ /* 0x040fe20003f84070 */
[----:B------:R-:W-:Y:S01]  /*aac0*/  IMAD.MOV R11, RZ, RZ, -R11 ;  /* 0x000000ffff0b7224 */ /* 0x000fe200078e0a0b */
[C---:B------:R-:W-:Y:S01]  /*aad0*/  ISETP.GT.U32.AND P2, PT, R252.reuse, R156, PT ;  /* 0x0000009cfc00720c */ /* 0x040fe20003f44070 */
[--C-:B------:R-:W-:Y:S01]  /*aae0*/  @!P3 IMAD.IADD R159, R159, 0x1, -R252.reuse ;  /* 0x000000019f9fb824 */ /* 0x100fe200078e0afc */
[C---:B------:R-:W-:Y:S01]  /*aaf0*/  ISETP.GT.U32.AND P3, PT, R252.reuse, R160, PT ;  /* 0x000000a0fc00720c */ /* 0x040fe20003f64070 */
[----:B------:R-:W-:Y:S01]  /*ab00*/  IMAD R7, R252, R11, R7 ;  /* 0x0000000bfc077224 */ /* 0x000fe200078e0207 */
[----:B------:R-:W-:Y:S01]  /*ab10*/  IABS R11, R251 ;  /* 0x000000fb000b7213 */ /* 0x000fe20000000000 */
[--C-:B------:R-:W-:Y:S01]  /*ab20*/  @!P0 IMAD.IADD R158, R158, 0x1, -R252.reuse ;  /* 0x000000019e9e8824 */ /* 0x100fe200078e0afc */
[----:B------:R-:W3:Y:S01]  /*ab30*/  LDL R251, [R1+0xc0c] ;  /* 0x000c0c0001fb7983 */ /* 0x000ee20000100800 */
[C---:B------:R-:W-:Y:S01]  /*ab40*/  ISETP.GT.U32.AND P0, PT, R252.reuse, R155, PT ;  /* 0x0000009bfc00720c */ /* 0x040fe20003f04070 */
[--C-:B------:R-:W-:Y:S01]  /*ab50*/  @!P6 IMAD.IADD R171, R171, 0x1, -R252.reuse ;  /* 0x00000001ababe824 */ /* 0x100fe200078e0afc */
[C---:B------:R-:W-:Y:S01]  /*ab60*/  ISETP.GT.U32.AND P6, PT, R252.reuse, R165, PT ;  /* 0x000000a5fc00720c */ /* 0x040fe20003fc4070 */
[--C-:B------:R-:W-:Y:S01]  /*ab70*/  @!P1 IMAD.IADD R157, R157, 0x1, -R252.reuse ;  /* 0x000000019d9d9824 */ /* 0x100fe200078e0afc */
[----:B------:R-:W-:Y:S01]  /*ab80*/  ISETP.GT.U32.AND P1, PT, R252, R158, PT ;  /* 0x0000009efc00720c */ /* 0x000fe20003f24070 */
[--C-:B------:R-:W-:Y:S01]  /*ab90*/  @!P5 IMAD.IADD R164, R164, 0x1, -R252.reuse ;  /* 0x00000001a4a4d824 */ /* 0x100fe200078e0afc */
[C---:B------:R-:W-:Y:S01]  /*aba0*/  ISETP.GT.U32.AND P5, PT, R252.reuse, R162, PT ;  /* 0x000000a2fc00720c */ /* 0x040fe20003fa4070 */
[--C-:B------:R-:W-:Y:S01]  /*abb0*/  @!P4 IMAD.IADD R161, R161, 0x1, -R252.reuse ;  /* 0x00000001a1a1c824 */ /* 0x100fe200078e0afc */
[----:B------:R-:W-:Y:S01]  /*abc0*/  ISETP.GT.U32.AND P4, PT, R252, R154, PT ;  /* 0x0000009afc00720c */ /* 0x000fe20003f84070 */
[--C-:B------:R-:W-:Y:S01]  /*abd0*/  @!P2 IMAD.IADD R156, R156, 0x1, -R252.reuse ;  /* 0x000000019c9ca824 */ /* 0x100fe200078e0afc */
[----:B------:R-:W-:Y:S01]  /*abe0*/  ISETP.GT.U32.AND P2, PT, R252, R157, PT ;  /* 0x0000009dfc00720c */ /* 0x000fe20003f44070 */
[--C-:B------:R-:W-:Y:S01]  /*abf0*/  @!P3 IMAD.IADD R160, R160, 0x1, -R252.reuse ;  /* 0x00000001a0a0b824 */ /* 0x100fe200078e0afc */
[C---:B------:R-:W-:Y:S01]  /*ac00*/  ISETP.GT.U32.AND P3, PT, R252.reuse, R153, PT ;  /* 0x00000099fc00720c */ /* 0x040fe20003f64070 */
[--C-:B------:R-:W-:Y:S01]  /*ac10*/  @!P0 IMAD.IADD R155, R155, 0x1, -R252.reuse ;  /* 0x000000019b9b8824 */ /* 0x100fe200078e0afc */
[C---:B------:R-:W-:Y:S01]  /*ac20*/  ISETP.GT.U32.AND P0, PT, R252.reuse, R152, PT ;  /* 0x00000098fc00720c */ /* 0x040fe20003f04070 */
[--C-:B------:R-:W-:Y:S01]  /*ac30*/  @!P6 IMAD.IADD R165, R165, 0x1, -R252.reuse ;  /* 0x00000001a5a5e824 */ /* 0x100fe200078e0afc */
[----:B------:R-:W-:Y:S01]  /*ac40*/  ISETP.GT.U32.AND P6, PT, R252, R163, PT ;  /* 0x000000a3fc00720c */ /* 0x000fe20003fc4070 */
[--C-:B------:R-:W-:Y:S01]  /*ac50*/  @!P1 IMAD.IADD R158, R158, 0x1, -R252.reuse ;  /* 0x000000019e9e9824 */ /* 0x100fe200078e0afc */
[----:B------:R-:W-:Y:S01]  /*ac60*/  ISETP.GT.U32.AND P1, PT, R252, R151, PT ;  /* 0x00000097fc00720c */ /* 0x000fe20003f24070 */
[--C-:B------:R-:W-:Y:S01]  /*ac70*/  @!P5 IMAD.IADD R162, R162, 0x1, -R252.reuse ;  /* 0x00000001a2a2d824 */ /* 0x100fe200078e0afc */
[----:B------:R-:W-:Y:S01]  /*ac80*/  ISETP.GT.U32.AND P5, PT, R252, R156, PT ;  /* 0x0000009cfc00720c */ /* 0x000fe20003fa4070 */
[--C-:B------:R-:W-:Y:S01]  /*ac90*/  @!P4 IMAD.IADD R154, R154, 0x1, -R252.reuse ;  /* 0x000000019a9ac824 */ /* 0x100fe200078e0afc */
[C---:B------:R-:W-:Y:S01]  /*aca0*/  ISETP.GT.U32.AND P4, PT, R252.reuse, R149, PT ;  /* 0x00000095fc00720c */ /* 0x040fe20003f84070 */
[--C-:B------:R-:W-:Y:S01]  /*acb0*/  @!P2 IMAD.IADD R157, R157, 0x1, -R252.reuse ;  /* 0x000000019d9da824 */ /* 0x100fe200078e0afc */
[----:B------:R-:W-:Y:S01]  /*acc0*/  ISETP.GT.U32.AND P2, PT, R252, R150, PT ;  /* 0x00000096fc00720c */ /* 0x000fe20003f44070 */
[----:B------:R-:W-:-:S02]  /*acd0*/  @!P3 IMAD.IADD R153, R153, 0x1, -R252 ;  /* 0x000000019999b824 */ /* 0x000fc400078e0afc */
[--C-:B------:R-:W-:Y:S01]  /*ace0*/  @!P0 IMAD.IADD R152, R152, 0x1, -R252.reuse ;  /* 0x0000000198988824 */ /* 0x100fe200078e0afc */
        /* <DEDUP_REMOVED lines=9> */
[----:B------:R-:W-:Y:S01]  /*ad80*/  @!P2 IMAD.IADD R150, R150, 0x1, -R252 ;  /* 0x000000019696a824 */ /* 0x000fe200078e0afc */
[----:B------:R-:W-:-:S02]  /*ad90*/  ISETP.GT.U32.AND P2, PT, R252, R147, PT ;  /* 0x00000093fc00720c */ /* 0x000fc40003f44070 */
[----:B------:R-:W-:Y:S01]  /*ada0*/  ISETP.GT.U32.AND P4, PT, R252, R149, PT ;  /* 0x00000095fc00720c */ /* 0x000fe20003f84070 */
[--C-:B------:R-:W-:Y:S02]  /*adb0*/  @!P3 IMAD.IADD R148, R148, 0x1, -R252.reuse ;  /* 0x000000019494b824 */ /* 0x100fe400078e0afc */
[--C-:B------:R-:W-:Y:S01]  /*adc0*/  @!P0 IMAD.IADD R153, R153, 0x1, -R252.reuse ;  /* 0x0000000199998824 */ /* 0x100fe200078e0afc */
[C---:B------:R-:W-:Y:S01]  /*add0*/  ISETP.GT.U32.AND P0, PT, R252.reuse, R146, PT ;  /* 0x00000092fc00720c */ /* 0x040fe20003f04070 */
[--C-:B------:R-:W-:Y:S01]  /*ade0*/  @!P6 IMAD.IADD R159, R159, 0x1, -R252.reuse ;  /* 0x000000019f9fe824 */ /* 0x100fe200078e0afc */
[----:B------:R-:W-:Y:S01]  /*adf0*/  ISETP.GT.U32.AND P6, PT, R252, R155, PT ;  /* 0x0000009bfc00720c */ /* 0x000fe20003fc4070 */
[--C-:B------:R-:W-:Y:S01]  /*ae00*/  @!P5 IMAD.IADD R154, R154, 0x1, -R252.reuse ;  /* 0x000000019a9ad824 */ /* 0x100fe200078e0afc */
[C---:B------:R-:W-:Y:S01]  /*ae10*/  ISETP.GT.U32.AND P3, PT, R252.reuse, R145, PT ;  /* 0x00000091fc00720c */ /* 0x040fe20003f64070 */
[----:B------:R-:W-:Y:S01]  /*ae20*/  @!P1 IMAD.IADD R151, R151, 0x1, -R252 ;  /* 0x0000000197979824 */ /* 0x000fe200078e0afc */
[----:B------:R-:W-:-:S02]  /*ae30*/  ISETP.GT.U32.AND P5, PT, R252, R150, PT ;  /* 0x00000096fc00720c */ /* 0x000fc40003fa4070 */
        /* <DEDUP_REMOVED lines=9> */
[--C-:B------:R-:W-:Y:S02]  /*aed0*/  @!P3 IMAD.IADD R145, R145, 0x1, -R252.reuse ;  /* 0x000000019191b824 */ /* 0x100fe400078e0afc */
[--C-:B------:R-:W-:Y:S01]  /*aee0*/  @!P5 IMAD.IADD R150, R150, 0x1, -R252.reuse ;  /* 0x000000019696d824 */ /* 0x100fe200078e0afc */
[----:B------:R-:W-:Y:S01]  /*aef0*/  ISETP.GT.U32.AND P5, PT, R252, R147, PT ;  /* 0x00000093fc00720c */ /* 0x000fe20003fa4070 */
[----:B------:R-:W-:Y:S01]  /*af00*/  @!P1 IMAD.IADD R144, R144, 0x1, -R252 ;  /* 0x0000000190909824 */ /* 0x000fe200078e0afc */
[----:B------:R-:W-:-:S02]  /*af10*/  ISETP.GT.U32.AND P3, PT, R252, R140, PT ;  /* 0x0000008cfc00720c */ /* 0x000fc40003f64070 */
[C---:B------:R-:W-:Y:S01]  /*af20*/  ISETP.GT.U32.AND P1, PT, R252.reuse, R145, PT ;  /* 0x00000091fc00720c */ /* 0x040fe20003f24070 */
[--C-:B------:R-:W-:Y:S01]  /*af30*/  @!P2 IMAD.IADD R143, R143, 0x1, -R252.reuse ;  /* 0x000000018f8fa824 */ /* 0x100fe200078e0afc */
[----:B------:R-:W-:Y:S01]  /*af40*/  ISETP.GT.U32.AND P2, PT, R252, R144, PT ;  /* 0x00000090fc00720c */ /* 0x000fe20003f44070 */
[--C-:B------:R-:W-:Y:S01]  /*af50*/  @!P4 IMAD.IADD R142, R142, 0x1, -R252.reuse ;  /* 0x000000018e8ec824 */ /* 0x100fe200078e0afc */
        /* <DEDUP_REMOVED lines=29> */
[----:B------:R-:W-:-:S02]  /*b130*/  @!P0 IMAD.IADD R135, R135, 0x1, -R252 ;  /* 0x0000000187878824 */ /* 0x000fc400078e0afc */
        /* <DEDUP_REMOVED lines=9> */
[C---:B------:R-:W-:Y:S02]  /*b1d0*/  ISETP.GT.U32.AND P1, PT, R252.reuse, R130, PT ;  /* 0x00000082fc00720c */ /* 0x040fe40003f24070 */
        /* <DEDUP_REMOVED lines=27> */
[----:B------:R-:W-:Y:S01]  /*b390*/  ISETP.GT.U32.AND P1, PT, R252, R128, PT ;  /* 0x00000080fc00720c */ /* 0x000fe20003f24070 */
[--C-:B------:R-:W-:Y:S02]  /*b3a0*/  @!P4 IMAD.IADD R125, R125, 0x1, -R252.reuse ;  /* 0x000000017d7dc824 */ /* 0x100fe400078e0afc */
[--C-:B------:R-:W-:Y:S01]  /*b3b0*/  @!P0 IMAD.IADD R124, R124, 0x1, -R252.reuse ;  /* 0x000000017c7c8824 */ /* 0x100fe200078e0afc */
[----:B------:R-:W-:Y:S01]  /*b3c0*/  ISETP.GT.U32.AND P2, PT, R252, R126, PT ;  /* 0x0000007efc00720c */ /* 0x000fe20003f44070 */
[--C-:B------:R-:W-:Y:S01]  /*b3d0*/  @!P6 IMAD.IADD R134, R134, 0x1, -R252.reuse ;  /* 0x000000018686e824 */ /* 0x100fe200078e0afc */
[C---:B------:R-:W-:Y:S01]  /*b3e0*/  ISETP.GT.U32.AND P6, PT, R252.reuse, R130, PT ;  /* 0x00000082fc00720c */ /* 0x040fe20003fc4070 */
[--C-:B------:R-:W-:Y:S01]  /*b3f0*/  @!P5 IMAD.IADD R129, R129, 0x1, -R252.reuse ;  /* 0x000000018181d824 */ /* 0x100fe200078e0afc */
[C---:B------:R-:W-:Y:S02]  /*b400*/  ISETP.GT.U32.AND P5, PT, R252.reuse, R125, PT ;  /* 0x0000007dfc00720c */ /* 0x040fe40003fa4070 */
[C---:B------:R-:W-:Y:S01]  /*b410*/  ISETP.GT.U32.AND P0, PT, R252.reuse, R124, PT ;  /* 0x0000007cfc00720c */ /* 0x040fe20003f04070 */
[--C-:B------:R-:W-:Y:S01]  /*b420*/  @!P3 IMAD.IADD R123, R123, 0x1, -R252.reuse ;  /* 0x000000017b7bb824 */ /* 0x100fe200078e0afc */
[----:B------:R-:W-:Y:S01]  /*b430*/  ISETP.GT.U32.AND P3, PT, R252, R120, PT ;  /* 0x00000078fc00720c */ /* 0x000fe20003f64070 */
[----:B------:R-:W-:Y:S01]  /*b440*/  @!P1 IMAD.IADD R128, R128, 0x1, -R252 ;  /* 0x0000000180809824 */ /* 0x000fe200078e0afc */
[----:B------:R-:W-:-:S03]  /*b450*/  ISETP.GT.U32.AND P1, PT, R252, R121, PT ;  /* 0x00000079fc00720c */ /* 0x000fc60003f24070 */
        /* <DEDUP_REMOVED lines=58> */
[----:B------:R-:W-:Y:S01]  /*b800*/  @!P5 IMAD.IADD R107, R107, 0x1, -R252 ;  /* 0x000000016b6bd824 */ /* 0x000fe200078e0afc */
[----:B------:R-:W-:-:S02]  /*b810*/  ISETP.GT.U32.AND P2, PT, R252, R105, PT ;  /* 0x00000069fc00720c */ /* 0x000fc40003f44070 */
[----:B------:R-:W-:Y:S01]  /*b820*/  ISETP.GT.U32.AND P5, PT, R252, R108, PT ;  /* 0x0000006cfc00720c */ /* 0x000fe20003fa4070 */
[--C-:B------:R-:W-:Y:S02]  /*b830*/  @!P0 IMAD.IADD R106, R106, 0x1, -R252.reuse ;  /* 0x000000016a6a8824 */ /* 0x100fe400078e0afc */
        /* <DEDUP_REMOVED lines=12> */
[----:B------:R-:W-:Y:S01]  /*b900*/  ISETP.GT.U32.AND P5, PT, R252, R101, PT ;  /* 0x00000065fc00720c */ /* 0x000fe20003fa4070 */
[--C-:B------:R-:W-:Y:S01]  /*b910*/  @!P1 IMAD.IADD R104, R104, 0x1, -R252.reuse ;  /* 0x0000000168689824 */ /* 0x100fe200078e0afc */
[----:B------:R-:W-:Y:S01]  /*b920*/  ISETP.GT.U32.AND P1, PT, R252, R99, PT ;  /* 0x00000063fc00720c */ /* 0x000fe20003f24070 */
[--C-:B------:R-:W-:Y:S01]  /*b930*/  @!P4 IMAD.IADD R112, R112, 0x1, -R252.reuse ;  /* 0x000000017070c824 */ /* 0x100fe200078e0afc */
[C---:B------:R-:W-:Y:S01]  /*b940*/  ISETP.GT.U32.AND P4, PT, R252.reuse, R106, PT ;  /* 0x0000006afc00720c */ /* 0x040fe20003f84070 */
[--C-:B------:R-:W-:Y:S01]  /*b950*/  @!P0 IMAD.IADD R107, R107, 0x1, -R252.reuse ;  /* 0x000000016b6b8824 */ /* 0x100fe200078e0afc */
[C---:B------:R-:W-:Y:S01]  /*b960*/  ISETP.GT.U32.AND P0, PT, R252.reuse, R100, PT ;  /* 0x00000064fc00720c */ /* 0x040fe20003f04070 */
[--C-:B------:R-:W-:Y:S02]  /*b970*/  @!P3 IMAD.IADD R103, R103, 0x1, -R252.reuse ;  /* 0x000000016767b824 */ /* 0x100fe400078e0afc */
[--C-:B------:R-:W-:Y:S01]  /*b980*/  @!P6 IMAD.IADD R109, R109, 0x1, -R252.reuse ;  /* 0x000000016d6de824 */ /* 0x100fe200078e0afc */
[----:B------:R-:W-:Y:S01]  /*b990*/  ISETP.GT.U32.AND P6, PT, R252, R105, PT ;  /* 0x00000069fc00720c */ /* 0x000fe20003fc4070 */
[--C-:B------:R-:W-:Y:S01]  /*b9a0*/  @!P2 IMAD.IADD R102, R102, 0x1, -R252.reuse ;  /* 0x000000016666a824 */ /* 0x100fe200078e0afc */
[C---:B------:R-:W-:Y:S01]  /*b9b0*/  ISETP.GT.U32.AND P3, PT, R252.reuse, R98, PT ;  /* 0x00000062fc00720c */ /* 0x040fe20003f64070 */
[--C-:B------:R-:W-:Y:S01]  /*b9c0*/  @!P5 IMAD.IADD R101, R101, 0x1, -R252.reuse ;  /* 0x000000016565d824 */ /* 0x100fe200078e0afc */
[----:B------:R-:W-:Y:S01]  /*b9d0*/  ISETP.GT.U32.AND P2, PT, R252, R103, PT ;  /* 0x00000067fc00720c */ /* 0x000fe20003f44070 */
[----:B------:R-:W-:-:S03]  /*b9e0*/  @!P1 IMAD.IADD R99, R99, 0x1, -R252 ;  /* 0x0000000163639824 */ /* 0x000fc600078e0afc */
[----:B------:R-:W-:Y:S01]  /*b9f0*/  ISETP.GT.U32.AND P5, PT, R252, R101, PT ;  /* 0x00000065fc00720c */ /* 0x000fe20003fa4070 */
[--C-:B------:R-:W-:Y:S01]  /*ba00*/  @!P4 IMAD.IADD R106, R106, 0x1, -R252.reuse ;  /* 0x000000016a6ac824 */ /* 0x100fe200078e0afc */
[----:B------:R-:W-:Y:S01]  /*ba10*/  ISETP.GT.U32.AND P4, PT, R252, R104, PT ;  /* 0x00000068fc00720c */ /* 0x000fe20003f84070 */
[----:B------:R-:W-:Y:S01]  /*ba20*/  @!P0 IMAD.IADD R100, R100, 0x1, -R252 ;  /* 0x0000000164648824 */ /* 0x000fe200078e0afc */
[C---:B------:R-:W-:Y:S01]  /*ba30*/  ISETP.GT.U32.AND P0, PT, R252.reuse, R97, PT ;  /* 0x00000061fc00720c */ /* 0x040fe20003f04070 */
[----:B------:R-:W-:Y:S01]  /*ba40*/  IMAD.HI.U32 R15, R3, R6, RZ ;  /* 0x00000006030f7227 */ /* 0x000fe200078e00ff */
[----:B------:R-:W-:-:S03]  /*ba50*/  ISETP.GT.U32.AND P1, PT, R252, R99, PT ;  /* 0x00000063fc00720c */ /* 0x000fc60003f24070 */
[--C-:B------:R-:W-:Y:S01]  /*ba60*/  @!P6 IMAD.IADD R105, R105, 0x1, -R252.reuse ;  /* 0x000000016969e824 */ /* 0x100fe200078e0afc */
[C---:B------:R-:W-:Y:S01]  /*ba70*/  ISETP.GT.U32.AND P6, PT, R252.reuse, R102, PT ;  /* 0x00000066fc00720c */ /* 0x040fe20003fc4070 */
[--C-:B------:R-:W-:Y:S01]  /*ba80*/  @!P2 IMAD.IADD R103, R103, 0x1, -R252.reuse ;  /* 0x000000016767a824 */ /* 0x100fe200078e0afc */
[----:B------:R-:W-:Y:S01]  /*ba90*/  ISETP.GT.U32.AND P2, PT, R252, R96, PT ;  /* 0x00000060fc00720c */ /* 0x000fe20003f44070 */
[--C-:B------:R-:W-:Y:S01]  /*baa0*/  @!P3 IMAD.IADD R98, R98, 0x1, -R252.reuse ;  /* 0x000000016262b824 */ /* 0x100fe200078e0afc */
[C---:B------:R-:W-:Y:S01]  /*bab0*/  ISETP.GT.U32.AND P3, PT, R252.reuse, R95, PT ;  /* 0x0000005ffc00720c */ /* 0x040fe20003f64070 */
[----:B------:R-:W-:Y:S01]  /*bac0*/  IMAD.MOV R15, RZ, RZ, -R15 ;  /* 0x000000ffff0f7224 */ /* 0x000fe200078e0a0f */
[----:B------:R-:W-:Y:S01]  /*bad0*/  IABS R13, R13 ;  /* 0x0000000d000d7213 */ /* 0x000fe20000000000 */
[----:B------:R-:W-:Y:S01]  /*bae0*/  @!P5 IMAD.IADD R101, R101, 0x1, -R252 ;  /* 0x000000016565d824 */ /* 0x000fe200078e0afc */
[C---:B------:R-:W-:Y:S01]  /*baf0*/  ISETP.GT.U32.AND P5, PT, R252.reuse, R94, PT ;  /* 0x0000005efc00720c */ /* 0x040fe20003fa4070 */
[----:B------:R-:W-:-:S02]  /*bb00*/  IMAD R15, R252, R15, R6 ;  /* 0x0000000ffc0f7224 */ /* 0x000fc400078e0206 */
[----:B------:R-:W-:-:S04]  /*bb10*/  IMAD.HI.U32 R6, R3, R13, RZ ;  /* 0x0000000d03067227 */ /* 0x000fc800078e00ff */
[--C-:B------:R-:W-:Y:S01]  /*bb20*/  @!P4 IMAD.IADD R104, R104, 0x1, -R252.reuse ;  /* 0x000000016868c824 */ /* 0x100fe200078e0afc */
[C---:B------:R-:W-:Y:S01]  /*bb30*/  ISETP.GT.U32.AND P4, PT, R252.reuse, R100, PT ;  /* 0x00000064fc00720c */ /* 0x040fe20003f84070 */
[--C-:B------:R-:W-:Y:S01]  /*bb40*/  @!P0 IMAD.IADD R97, R97, 0x1, -R252.reuse ;  /* 0x0000000161618824 */ /* 0x100fe200078e0afc */
[C---:B------:R-:W-:Y:S01]  /*bb50*/  ISETP.GT.U32.AND P0, PT, R252.reuse, R93, PT ;  /* 0x0000005dfc00720c */ /* 0x040fe20003f04070 */
[----:B------:R-:W-:Y:S01]  /*bb60*/  @!P1 IMAD.IADD R99, R99, 0x1, -R252 ;  /* 0x0000000163639824 */ /* 0x000fe200078e0afc */
[----:B------:R-:W-:Y:S01]  /*bb70*/  ISETP.GT.U32.AND P1, PT, R252, R92, PT ;  /* 0x0000005cfc00720c */ /* 0x000fe20003f24070 */
[----:B------:R-:W-:Y:S02]  /*bb80*/  IMAD.MOV R6, RZ, RZ, -R6 ;  /* 0x000000ffff067224 */ /* 0x000fe400078e0a06 */
[--C-:B------:R-:W-:Y:S01]  /*bb90*/  @!P6 IMAD.IADD R102, R102, 0x1, -R252.reuse ;  /* 0x000000016666e824 */ /* 0x100fe200078e0afc */
[----:B------:R-:W-:Y:S01]  /*bba0*/  ISETP.GT.U32.AND P6, PT, R252, R98, PT ;  /* 0x00000062fc00720c */ /* 0x000fe20003fc4070 */
[--C-:B------:R-:W-:Y:S01]  /*bbb0*/  @!P2 IMAD.IADD R96, R96, 0x1, -R252.reuse ;  /* 0x000000016060a824 */ /* 0x100fe200078e0afc */
[----:B------:R-:W-:Y:S01]  /*bbc0*/  ISETP.GT.U32.AND P2, PT, R252, R91, PT ;  /* 0x0000005bfc00720c */ /* 0x000fe20003f44070 */
[----:B------:R-:W-:-:S02]  /*bbd0*/  @!P3 IMAD.IADD R95, R95, 0x1, -R252 ;  /* 0x000000015f5fb824 */ /* 0x000fc400078e0afc */
[C---:B------:R-:W-:Y:S02]  /*bbe0*/  IMAD R13, R252.reuse, R6, R13 ;  /* 0x00000006fc0d7224 */ /* 0x040fe400078e020d */
[----:B------:R-:W-:Y:S01]  /*bbf0*/  IMAD.HI.U32 R6, R3, R9, RZ ;  /* 0x0000000903067227 */ /* 0x000fe200078e00ff */
[----:B------:R-:W-:-:S03]  /*bc00*/  ISETP.GT.U32.AND P3, PT, R252, R90, PT ;  /* 0x0000005afc00720c */ /* 0x000fc60003f64070 */
[----:B------:R-:W-:Y:S01]  /*bc10*/  @!P5 IMAD.IADD R94, R94, 0x1, -R252 ;  /* 0x000000015e5ed824 */ /* 0x000fe200078e0afc */
[----:B------:R-:W-:Y:S01]  /*bc20*/  ISETP.GT.U32.AND P5, PT, R252, R95, PT ;  /* 0x0000005ffc00720c */ /* 0x000fe20003fa4070 */
[----:B------:R-:W-:Y:S01]  /*bc30*/  IMAD.MOV R6, RZ, RZ, -R6 ;  /* 0x000000ffff067224 */ /* 0x000fe200078e0a06 */
[----:B--2---:R-:W-:Y:S01]  /*bc40*/  IABS R8, R8 ;  /* 0x0000000800087213 */ /* 0x004fe20000000000 */
[--C-:B------:R-:W-:Y:S01]  /*bc50*/  @!P4 IMAD.IADD R100, R100, 0x1, -R252.reuse ;  /* 0x000000016464c824 */ /* 0x100fe200078e0afc */
[C---:B------:R-:W-:Y:S01]  /*bc60*/  ISETP.GT.U32.AND P4, PT, R252.reuse, R97, PT ;  /* 0x00000061fc00720c */ /* 0x040fe20003f84070 */
[--C-:B------:R-:W-:Y:S01]  /*bc70*/  @!P0 IMAD.IADD R93, R93, 0x1, -R252.reuse ;  /* 0x000000015d5d8824 */ /* 0x100fe200078e0afc */
[C---:B------:R-:W-:Y:S01]  /*bc80*/  ISETP.GT.U32.AND P0, PT, R252.reuse, R94, PT ;  /* 0x0000005efc00720c */ /* 0x040fe20003f04070 */
[----:B------:R-:W-:Y:S02]  /*bc90*/  IMAD R9, R252, R6, R9 ;  /* 0x00000006fc097224 */ /* 0x000fe400078e0209 */
[----:B------:R-:W-:-:S02]  /*bca0*/  @!P1 IMAD.IADD R92, R92, 0x1, -R252 ;  /* 0x000000015c5c9824 */ /* 0x000fc400078e0afc */
[----:B------:R-:W-:-:S04]  /*bcb0*/  IMAD.HI.U32 R6, R3, R8, RZ ;  /* 0x0000000803067227 */ /* 0x000fc800078e00ff */
[--C-:B------:R-:W-:Y:S01]  /*bcc0*/  @!P6 IMAD.IADD R98, R98, 0x1, -R252.reuse ;  /* 0x000000016262e824 */ /* 0x100fe200078e0afc */
[C---:B------:R-:W-:Y:S01]  /*bcd0*/  ISETP.GT.U32.AND P6, PT, R252.reuse, R96, PT ;  /* 0x00000060fc00720c */ /* 0x040fe20003fc4070 */
[----:B------:R-:W-:Y:S01]  /*bce0*/  @!P2 IMAD.IADD R91, R91, 0x1, -R252 ;  /* 0x000000015b5ba824 */ /* 0x000fe200078e0afc */
[C---:B------:R-:W-:Y:S01]  /*bcf0*/  ISETP.GT.U32.AND P2, PT, R252.reuse, R92, PT ;  /* 0x0000005cfc00720c */ /* 0x040fe20003f44070 */
[----:B------:R-:W-:Y:S01]  /*bd00*/  IMAD.MOV R6, RZ, RZ, -R6 ;  /* 0x000000ffff067224 */ /* 0x000fe200078e0a06 */
[----:B------:R-:W-:Y:S01]  /*bd10*/  ISETP.GT.U32.AND P1, PT, R252, R89, PT ;  /* 0x00000059fc00720c */ /* 0x000fe20003f24070 */
[--C-:B------:R-:W-:Y:S01]  /*bd20*/  @!P3 IMAD.IADD R90, R90, 0x1, -R252.reuse ;  /* 0x000000015a5ab824 */ /* 0x100fe200078e0afc */
[C---:B------:R-:W-:Y:S01]  /*bd30*/  ISETP.GT.U32.AND P3, PT, R252.reuse, R91, PT ;  /* 0x0000005bfc00720c */ /* 0x040fe20003f64070 */
[----:B------:R-:W-:Y:S01]  /*bd40*/  @!P5 IMAD.IADD R95, R95, 0x1, -R252 ;  /* 0x000000015f5fd824 */ /* 0x000fe200078e0afc */
[C---:B------:R-:W-:Y:S01]  /*bd50*/  ISETP.GT.U32.AND P5, PT, R252.reuse, R88, PT ;  /* 0x00000058fc00720c */ /* 0x040fe20003fa4070 */
[----:B------:R-:W-:Y:S01]  /*bd60*/  IMAD R8, R252, R6, R8 ;  /* 0x00000006fc087224 */ /* 0x000fe200078e0208 */
[----:B------:R-:W-:Y:S01]  /*bd70*/  IABS R6, R250 ;  /* 0x000000fa00067213 */ /* 0x000fe20000000000 */
[----:B------:R-:W-:-:S04]  /*bd80*/  IMAD.HI.U32 R243, R3, R11, RZ ;  /* 0x0000000b03f37227 */ /* 0x000fc800078e00ff */
[--C-:B------:R-:W-:Y:S01]  /*bd90*/  @!P4 IMAD.IADD R97, R97, 0x1, -R252.reuse ;  /* 0x000000016161c824 */ /* 0x100fe200078e0afc */
[----:B------:R-:W-:Y:S01]  /*bda0*/  ISETP.GT.U32.AND P4, PT, R252, R93, PT ;  /* 0x0000005dfc00720c */ /* 0x000fe20003f84070 */
[----:B------:R-:W-:Y:S01]  /*bdb0*/  @!P0 IMAD.IADD R94, R94, 0x1, -R252 ;  /* 0x000000015e5e8824 */ /* 0x000fe200078e0afc */
[----:B------:R-:W-:Y:S01]  /*bdc0*/  ISETP.GT.U32.AND P0, PT, R252, R87, PT ;  /* 0x00000057fc00720c */ /* 0x000fe20003f04070 */
[----:B------:R-:W-:Y:S02]  /*bdd0*/  IMAD.MOV R243, RZ, RZ, -R243 ;  /* 0x000000fffff37224 */ /* 0x000fe400078e0af3 */
[----:B------:R-:W-:-:S04]  /*bde0*/  IMAD.HI.U32 R244, R3, R6, RZ ;  /* 0x0000000603f47227 */ /* 0x000fc800078e00ff */
[--C-:B------:R-:W-:Y:S01]  /*bdf0*/  @!P6 IMAD.IADD R96, R96, 0x1, -R252.reuse ;  /* 0x000000016060e824 */ /* 0x100fe200078e0afc */
[----:B------:R-:W-:Y:S01]  /*be00*/  ISETP.GT.U32.AND P6, PT, R252, R90, PT ;  /* 0x0000005afc00720c */ /* 0x000fe20003fc4070 */
[----:B------:R-:W-:Y:S01]  /*be10*/  @!P2 IMAD.IADD R92, R92, 0x1, -R252 ;  /* 0x000000015c5ca824 */ /* 0x000fe200078e0afc */
[C---:B------:R-:W-:Y:S01]  /*be20*/  ISETP.GT.U32.AND P2, PT, R252.reuse, R85, PT ;  /* 0x00000055fc00720c */ /* 0x040fe20003f44070 */
[C---:B------:R-:W-:Y:S01]  /*be30*/  IMAD R249, R252.reuse, R243, R11 ;  /* 0x000000f3fcf97224 */ /* 0x040fe200078e020b */
[----:B---3--:R-:W-:Y:S01]  /*be40*/  IABS R243, R251 ;  /* 0x000000fb00f37213 */ /* 0x008fe20000000000 */
[----:B------:R-:W-:Y:S02]  /*be50*/  IMAD.MOV R244, RZ, RZ, -R244 ;  /* 0x000000fffff47224 */ /* 0x000fe400078e0af4 */
[--C-:B------:R-:W-:Y:S01]  /*be60*/  @!P1 IMAD.IADD R89, R89, 0x1, -R252.reuse ;  /* 0x0000000159599824 */ /* 0x100fe200078e0afc */
[C---:B------:R-:W-:Y:S01]  /*be70*/  ISETP.GT.U32.AND P1, PT, R252.reuse, R86, PT ;  /* 0x00000056fc00720c */ /* 0x040fe20003f24070 */
[--C-:B------:R-:W-:Y:S01]  /*be80*/  @!P3 IMAD.IADD R91, R91, 0x1, -R252.reuse ;  /* 0x000000015b5bb824 */ /* 0x100fe200078e0afc */
[----:B------:R-:W-:Y:S01]  /*be90*/  ISETP.GT.U32.AND P3, PT, R252, R84, PT ;  /* 0x00000054fc00720c */ /* 0x000fe20003f64070 */
[----:B------:R-:W-:Y:S01]  /*bea0*/  @!P5 IMAD.IADD R88, R88, 0x1, -R252 ;  /* 0x000000015858d824 */ /* 0x000fe200078e0afc */
[C---:B------:R-:W-:Y:S01]  /*beb0*/  ISETP.GT.U32.AND P5, PT, R252.reuse, R83, PT ;  /* 0x00000053fc00720c */ /* 0x040fe20003fa4070 */
[----:B------:R-:W-:Y:S01]  /*bec0*/  IMAD R6, R252, R244, R6 ;  /* 0x000000f4fc067224 */ /* 0x000fe200078e0206 */
[----:B------:R-:W-:Y:S01]  /*bed0*/  IABS R11, R2 ;  /* 0x00000002000b7213 */ /* 0x000fe20000000000 */
[----:B------:R-:W-:-:S02]  /*bee0*/  IMAD.MOV.U32 R244, RZ, RZ, R243 ;  /* 0x000000fffff47224 */ /* 0x000fc400078e00f3 */
[--C-:B------:R-:W-:Y:S01]  /*bef0*/  @!P4 IMAD.IADD R93, R93, 0x1, -R252.reuse ;  /* 0x000000015d5dc824 */ /* 0x100fe200078e0afc */
[C---:B------:R-:W-:Y:S01]  /*bf00*/  ISETP.GT.U32.AND P4, PT, R252.reuse, R89, PT ;  /* 0x00000059fc00720c */ /* 0x040fe20003f84070 */
[----:B------:R-:W-:Y:S01]  /*bf10*/  @!P0 IMAD.IADD R87, R87, 0x1, -R252 ;  /* 0x0000000157578824 */ /* 0x000fe200078e0afc */
[----:B------:R-:W-:Y:S01]  /*bf20*/  ISETP.GT.U32.AND P0, PT, R252, R82, PT ;  /* 0x00000052fc00720c */ /* 0x000fe20003f04070 */
[----:B------:R-:W-:-:S04]  /*bf30*/  IMAD.HI.U32 R243, R5, R244, RZ ;  /* 0x000000f405f37227 */ /* 0x000fc800078e00ff */
[----:B------:R-:W-:-:S04]  /*bf40*/  IMAD.HI.U32 R5, R3, R11, RZ ;  /* 0x0000000b03057227 */ /* 0x000fc800078e00ff */
[--C-:B------:R-:W-:Y:S01]  /*bf50*/  @!P6 IMAD.IADD R90, R90, 0x1, -R252.reuse ;  /* 0x000000015a5ae824 */ /* 0x100fe200078e0afc */
[----:B------:R-:W-:Y:S01]  /*bf60*/  ISETP.GT.U32.AND P6, PT, R252, R88, PT ;  /* 0x00000058fc00720c */ /* 0x000fe20003fc4070 */
[--C-:B------:R-:W-:Y:S02]  /*bf70*/  @!P2 IMAD.IADD R85, R85, 0x1, -R252.reuse ;  /* 0x000000015555a824 */ /* 0x100fe400078e0afc */
[----:B------:R-:W-:Y:S02]  /*bf80*/  IMAD.MOV R5, RZ, RZ, -R5 ;  /* 0x000000ffff057224 */ /* 0x000fe400078e0a05 */
[--C-:B------:R-:W-:Y:S01]  /*bf90*/  @!P1 IMAD.IADD R86, R86, 0x1, -R252.reuse ;  /* 0x0000000156569824 */ /* 0x100fe200078e0afc */
[----:B------:R-:W-:Y:S01]  /*bfa0*/  ISETP.GT.U32.AND P1, PT, R252, R81, PT ;  /* 0x00000051fc00720c */ /* 0x000fe20003f24070 */
[--C-:B------:R-:W-:Y:S01]  /*bfb0*/  @!P3 IMAD.IADD R84, R84, 0x1, -R252.reuse ;  /* 0x000000015454b824 */ /* 0x100fe200078e0afc */
[C---:B------:R-:W-:Y:S01]  /*bfc0*/  ISETP.GT.U32.AND P3, PT, R252.reuse, R85, PT ;  /* 0x00000055fc00720c */ /* 0x040fe20003f64070 */
[----:B------:R-:W-:Y:S01]  /*bfd0*/  @!P5 IMAD.IADD R83, R83, 0x1, -R252 ;  /* 0x000000015353d824 */ /* 0x000fe200078e0afc */
[C---:B------:R-:W-:Y:S01]  /*bfe0*/  ISETP.GT.U32.AND P5, PT, R252.reuse, R80, PT ;  /* 0x00000050fc00720c */ /* 0x040fe20003fa4070 */
[----:B------:R-:W-:-:S02]  /*bff0*/  IMAD R250, R252, R5, R11 ;  /* 0x00000005fcfa7224 */ /* 0x000fc400078e020b */
[----:B------:R-:W2:Y:S01]  /*c000*/  LDL R5, [R1+0xc08] ;  /* 0x000c080001057983 */ /* 0x000ea20000100800 */
[--C-:B------:R-:W-:Y:S01]  /*c010*/  @!P4 IMAD.IADD R89, R89, 0x1, -R252.reuse ;  /* 0x000000015959c824 */ /* 0x100fe200078e0afc */
[----:B------:R-:W-:Y:S01]  /*c020*/  ISETP.GT.U32.AND P4, PT, R252, R87, PT ;  /* 0x00000057fc00720c */ /* 0x000fe20003f84070 */
[--C-:B------:R-:W-:Y:S01]  /*c030*/  @!P0 IMAD.IADD R82, R82, 0x1, -R252.reuse ;  /* 0x0000000152528824 */ /* 0x100fe200078e0afc */
[C---:B------:R-:W-:Y:S02]  /*c040*/  ISETP.GT.U32.AND P2, PT, R252.reuse, R86, PT ;  /* 0x00000056fc00720c */ /* 0x040fe40003f44070 */
        /* <DEDUP_REMOVED lines=19> */
[----:B------:R-:W-:-:S02]  /*c180*/  @!P3 IMAD.IADD R78, R78, 0x1, -R252 ;  /* 0x000000014e4eb824 */ /* 0x000fc400078e0afc */
[--C-:B------:R-:W-:Y:S02]  /*c190*/  @!P5 IMAD.IADD R77, R77, 0x1, -R252.reuse ;  /* 0x000000014d4dd824 */ /* 0x100fe400078e0afc */
[--C-:B------:R-:W-:Y:S01]  /*c1a0*/  @!P4 IMAD.IADD R81, R81, 0x1, -R252.reuse ;  /* 0x000000015151c824 */ /* 0x100fe200078e0afc */
[C---:B------:R-:W-:Y:S01]  /*c1b0*/  ISETP.GT.U32.AND P4, PT, R252.reuse, R73, PT ;  /* 0x00000049fc00720c */ /* 0x040fe20003f84070 */
[--C-:B------:R-:W-:Y:S01]  /*c1c0*/  @!P2 IMAD.IADD R79, R79, 0x1, -R252.reuse ;  /* 0x000000014f4fa824 */ /* 0x100fe200078e0afc */
[----:B------:R-:W-:Y:S01]  /*c1d0*/  ISETP.GT.U32.AND P2, PT, R252, R74, PT ;  /* 0x0000004afc00720c */ /* 0x000fe20003f44070 */
[--C-:B------:R-:W-:Y:S01]  /*c1e0*/  @!P0 IMAD.IADD R80, R80, 0x1, -R252.reuse ;  /* 0x0000000150508824 */ /* 0x100fe200078e0afc */
[C---:B------:R-:W-:Y:S02]  /*c1f0*/  ISETP.GT.U32.AND P5, PT, R252.reuse, R78, PT ;  /* 0x0000004efc00720c */ /* 0x040fe40003fa4070 */
[----:B------:R-:W-:Y:S01]  /*c200*/  ISETP.GT.U32.AND P0, PT, R252, R77, PT ;  /* 0x0000004dfc00720c */ /* 0x000fe20003f04070 */
[--C-:B------:R-:W-:Y:S01]  /*c210*/  @!P6 IMAD.IADD R76, R76, 0x1, -R252.reuse ;  /* 0x000000014c4ce824 */ /* 0x100fe200078e0afc */
[----:B------:R-:W-:Y:S01]  /*c220*/  ISETP.GT.U32.AND P3, PT, R252, R79, PT ;  /* 0x0000004ffc00720c */ /* 0x000fe20003f64070 */
[----:B------:R-:W-:-:S03]  /*c230*/  @!P1 IMAD.IADD R75, R75, 0x1, -R252 ;  /* 0x000000014b4b9824 */ /* 0x000fc600078e0afc */
        /* <DEDUP_REMOVED lines=38> */
[C---:B------:R-:W-:Y:S02]  /*c4a0*/  ISETP.GT.U32.AND P0, PT, R252.reuse, R66, PT ;  /* 0x00000042fc00720c */ /* 0x040fe40003f04070 */
        /* <DEDUP_REMOVED lines=15> */
[----:B------:R-:W-:-:S03]  /*c5a0*/  @!P6 IMAD.IADD R62, R62, 0x1, -R252 ;  /* 0x000000013e3ee824 */ /* 0x000fc600078e0afc */
[C---:B------:R-:W-:Y:S01]  /*c5b0*/  ISETP.GT.U32.AND P6, PT, R252.reuse, R63, PT ;  /* 0x0000003ffc00720c */ /* 0x040fe20003fc4070 */
        /* <DEDUP_REMOVED lines=9> */
[----:B------:R-:W-:-:S02]  /*c650*/  @!P4 IMAD.IADD R58, R58, 0x1, -R252 ;  /* 0x000000013a3ac824 */ /* 0x000fc400078e0afc */
[--C-:B------:R-:W-:Y:S01]  /*c660*/  @!P6 IMAD.IADD R63, R63, 0x1, -R252.reuse ;  /* 0x000000013f3fe824 */ /* 0x100fe200078e0afc */
[C---:B------:R-:W-:Y:S02]  /*c670*/  ISETP.GT.U32.AND P6, PT, R252.reuse, R55, PT ;  /* 0x00000037fc00720c */ /* 0x040fe40003fc4070 */
[C---:B------:R-:W-:Y:S01]  /*c680*/  ISETP.GT.U32.AND P4, PT, R252.reuse, R59, PT ;  /* 0x0000003bfc00720c */ /* 0x040fe20003f84070 */
[--C-:B------:R-:W-:Y:S01]  /*c690*/  @!P1 IMAD.IADD R57, R57, 0x1, -R252.reuse ;  /* 0x0000000139399824 */ /* 0x100fe200078e0afc */
[----:B------:R-:W-:Y:S01]  /*c6a0*/  ISETP.GT.U32.AND P1, PT, R252, R58, PT ;  /* 0x0000003afc00720c */ /* 0x000fe20003f24070 */
[--C-:B------:R-:W-:Y:S01]  /*c6b0*/  @!P2 IMAD.IADD R56, R56, 0x1, -R252.reuse ;  /* 0x000000013838a824 */ /* 0x100fe200078e0afc */
[C---:B------:R-:W-:Y:S01]  /*c6c0*/  ISETP.GT.U32.AND P5, PT, R252.reuse, R62, PT ;  /* 0x0000003efc00720c */ /* 0x040fe20003fa4070 */
[--C-:B------:R-:W-:Y:S01]  /*c6d0*/  @!P3 IMAD.IADD R61, R61, 0x1, -R252.reuse ;  /* 0x000000013d3db824 */ /* 0x100fe200078e0afc */
[C---:B------:R-:W-:Y:S02]  /*c6e0*/  ISETP.GT.U32.AND P2, PT, R252.reuse, R57, PT ;  /* 0x00000039fc00720c */ /* 0x040fe40003f44070 */
[----:B------:R-:W-:Y:S01]  /*c6f0*/  ISETP.GT.U32.AND P3, PT, R252, R54, PT ;  /* 0x00000036fc00720c */ /* 0x000fe20003f64070 */
[--C-:B------:R-:W-:Y:S01]  /*c700*/  @!P0 IMAD.IADD R60, R60, 0x1, -R252.reuse ;  /* 0x000000013c3c8824 */ /* 0x100fe200078e0afc */
[----:B------:R-:W-:Y:S01]  /*c710*/  ISETP.GT.U32.AND P0, PT, R252, R53, PT ;  /* 0x00000035fc00720c */ /* 0x000fe20003f04070 */
[----:B------:R-:W-:-:S02]  /*c720*/  @!P6 IMAD.IADD R55, R55, 0x1, -R252 ;  /* 0x000000013737e824 */ /* 0x000fc400078e0afc */
        /* <DEDUP_REMOVED lines=14> */
[----:B------:R-:W-:Y:S01]  /*c810*/  ISETP.GT.U32.AND P4, PT, R252, R53, PT ;  /* 0x00000035fc00720c */ /* 0x000fe20003f84070 */
[----:B------:R-:W-:-:S03]  /*c820*/  @!P1 IMAD.IADD R55, R55, 0x1, -R252 ;  /* 0x0000000137379824 */ /* 0x000fc600078e0afc */
        /* <DEDUP_REMOVED lines=16> */
[C---:B------:R-:W-:Y:S01]  /*c930*/  ISETP.GT.U32.AND P5, PT, R252.reuse, R44, PT ;  /* 0x0000002cfc00720c */ /* 0x040fe20003fa4070 */
[--C-:B------:R-:W-:Y:S02]  /*c940*/  @!P2 IMAD.IADD R47, R47, 0x1, -R252.reuse ;  /* 0x000000012f2fa824 */ /* 0x100fe400078e0afc */
        /* <DEDUP_REMOVED lines=25> */
[C---:B------:R-:W-:Y:S02]  /*cae0*/  ISETP.GT.U32.AND P1, PT, R252.reuse, R41, PT ;  /* 0x00000029fc00720c */ /* 0x040fe40003f24070 */
        /* <DEDUP_REMOVED lines=99> */
[----:B------:R-:W-:Y:S02]  /*d120*/  IMAD.MOV R243, RZ, RZ, -R243 ;  /* 0x000000fffff37224 */ /* 0x000fe400078e0af3 */
[--C-:B------:R-:W-:Y:S02]  /*d130*/  @!P6 IMAD.IADD R15, R15, 0x1, -R252.reuse ;  /* 0x000000010f0fe824 */ /* 0x100fe400078e0afc */
[--C-:B------:R-:W-:Y:S01]  /*d140*/  @!P0 IMAD.IADD R16, R16, 0x1, -R252.reuse ;  /* 0x0000000110108824 */ /* 0x100fe200078e0afc */
[----:B------:R-:W-:Y:S01]  /*d150*/  ISETP.GT.U32.AND P0, PT, R252, R10, PT ;  /* 0x0000000afc00720c */ /* 0x000fe20003f04070 */
[----:B------:R-:W-:Y:S02]  /*d160*/  @!P2 IMAD.IADD R14, R14, 0x1, -R252 ;  /* 0x000000010e0ea824 */ /* 0x000fe400078e0afc */
[----:B------:R-:W-:Y:S01]  /*d170*/  IMAD R11, R0, R243, R244 ;  /* 0x000000f3000b7224 */ /* 0x000fe200078e02f4 */
[----:B------:R-:W-:Y:S01]  /*d180*/  IABS R243, R248 ;  /* 0x000000f800f37213 */ /* 0x000fe20000000000 */
[--C-:B------:R-:W-:Y:S01]  /*d190*/  @!P1 IMAD.IADD R13, R13, 0x1, -R252.reuse ;  /* 0x000000010d0d9824 */ /* 0x100fe200078e0afc */
[----:B--2---:R-:W-:Y:S01]  /*d1a0*/  IABS R5, R5 ;  /* 0x0000000500057213 */ /* 0x004fe20000000000 */
[--C-:B------:R-:W-:Y:S01]  /*d1b0*/  @!P3 IMAD.IADD R18, R18, 0x1, -R252.reuse ;  /* 0x000000011212b824 */ /* 0x100fe200078e0afc */
[C---:B------:R-:W-:Y:S01]  /*d1c0*/  ISETP.GT.U32.AND P1, PT, R252.reuse, R15, PT ;  /* 0x0000000ffc00720c */ /* 0x040fe20003f24070 */
[--C-:B------:R-:W-:Y:S01]  /*d1d0*/  @!P4 IMAD.IADD R19, R19, 0x1, -R252.reuse ;  /* 0x000000011313c824 */ /* 0x100fe200078e0afc */
[C---:B------:R-:W-:Y:S01]  /*d1e0*/  ISETP.GT.U32.AND P3, PT, R252.reuse, R14, PT ;  /* 0x0000000efc00720c */ /* 0x040fe20003f64070 */
[----:B------:R-:W-:Y:S01]  /*d1f0*/  IMAD.MOV.U32 R244, RZ, RZ, R243 ;  /* 0x000000fffff47224 */ /* 0x000fe200078e00f3 */
[C---:B------:R-:W-:Y:S01]  /*d200*/  ISETP.GT.U32.AND P6, PT, R252.reuse, R9, PT ;  /* 0x00000009fc00720c */ /* 0x040fe20003fc4070 */
[----:B------:R-:W-:Y:S01]  /*d210*/  IMAD.MOV.U32 R243, RZ, RZ, R5 ;  /* 0x000000fffff37224 */ /* 0x000fe200078e0005 */
[C---:B------:R-:W-:Y:S01]  /*d220*/  ISETP.GT.U32.AND P4, PT, R252.reuse, R13, PT ;  /* 0x0000000dfc00720c */ /* 0x040fe20003f84070 */
[----:B------:R-:W-:Y:S01]  /*d230*/  @!P5 IMAD.IADD R17, R17, 0x1, -R252 ;  /* 0x000000011111d824 */ /* 0x000fe200078e0afc */
[C---:B------:R-:W-:Y:S01]  /*d240*/  ISETP.GT.U32.AND P5, PT, R252.reuse, R12, PT ;  /* 0x0000000cfc00720c */ /* 0x040fe20003fa4070 */
[----:B------:R-:W-:Y:S01]  /*d250*/  IMAD.HI.U32 R5, R3, R244, RZ ;  /* 0x000000f403057227 */ /* 0x000fe200078e00ff */
[----:B------:R-:W-:-:S03]  /*d260*/  ISETP.GT.U32.AND P2, PT, R252, R16, PT ;  /* 0x00000010fc00720c */ /* 0x000fc60003f44070 */
[----:B------:R-:W-:-:S04]  /*d270*/  IMAD.HI.U32 R3, R3, R243, RZ ;  /* 0x000000f303037227 */ /* 0x000fc800078e00ff */
[--C-:B------:R-:W-:Y:S01]  /*d280*/  @!P0 IMAD.IADD R10, R10, 0x1, -R252.reuse ;  /* 0x000000010a0a8824 */ /* 0x100fe200078e0afc */
[----:B------:R-:W-:Y:S01]  /*d290*/  ISETP.GT.U32.AND P0, PT, R0, R11, PT ;  /* 0x0000000b0000720c */ /* 0x000fe20003f04070 */
[----:B------:R-:W-:Y:S02]  /*d2a0*/  IMAD.MOV R3, RZ, RZ, -R3 ;  /* 0x000000ffff037224 */ /* 0x000fe400078e0a03 */
[--C-:B------:R-:W-:Y:S01]  /*d2b0*/  @!P1 IMAD.IADD R15, R15, 0x1, -R252.reuse ;  /* 0x000000010f0f9824 */ /* 0x100fe200078e0afc */
[----:B------:R-:W-:Y:S01]  /*d2c0*/  ISETP.GT.U32.AND P1, PT, R252, R8, PT ;  /* 0x00000008fc00720c */ /* 0x000fe20003f24070 */
[--C-:B------:R-:W-:Y:S01]  /*d2d0*/  @!P3 IMAD.IADD R14, R14, 0x1, -R252.reuse ;  /* 0x000000010e0eb824 */ /* 0x100fe200078e0afc */
[C---:B------:R-:W-:Y:S01]  /*d2e0*/  ISETP.GT.U32.AND P3, PT, R252.reuse, R7, PT ;  /* 0x00000007fc00720c */ /* 0x040fe20003f64070 */
[----:B------:R-:W-:Y:S02]  /*d2f0*/  @!P6 IMAD.IADD R9, R9, 0x1, -R252 ;  /* 0x000000010909e824 */ /* 0x000fe400078e0afc */
[----:B------:R-:W-:-:S02]  /*d300*/  IMAD R3, R252, R3, R243 ;  /* 0x00000003fc037224 */ /* 0x000fc400078e02f3 */
[--C-:B------:R-:W-:Y:S01]  /*d310*/  @!P4 IMAD.IADD R13, R13, 0x1, -R252.reuse ;  /* 0x000000010d0dc824 */ /* 0x100fe200078e0afc */
[----:B------:R-:W-:Y:S01]  /*d320*/  ISETP.GT.U32.AND P4, PT, R252, R6, PT ;  /* 0x00000006fc00720c */ /* 0x000fe20003f84070 */
[----:B------:R-:W1:Y:S01]  /*d330*/  LDC R243, c[0x0][0x230] ;  /* 0x00008c00fff37b82 */ /* 0x000e620000000800 */
[--C-:B------:R-:W-:Y:S01]  /*d340*/  @!P5 IMAD.IADD R12, R12, 0x1, -R252.reuse ;  /* 0x000000010c0cd824 */ /* 0x100fe200078e0afc */
[----:B------:R-:W-:Y:S01]  /*d350*/  ISETP.GT.U32.AND P5, PT, R252, R249, PT ;  /* 0x000000f9fc00720c */ /* 0x000fe20003fa4070 */
[----:B------:R-:W-:Y:S02]  /*d360*/  IMAD.MOV R5, RZ, RZ, -R5 ;  /* 0x000000ffff057224 */ /* 0x000fe400078e0a05 */
[----:B------:R-:W-:Y:S01]  /*d370*/  @!P2 IMAD.IADD R16, R16, 0x1, -R252 ;  /* 0x000000011010a824 */ /* 0x000fe200078e0afc */
[C---:B------:R-:W-:Y:S01]  /*d380*/  ISETP.GT.U32.AND P2, PT, R252.reuse, R9, PT ;  /* 0x00000009fc00720c */ /* 0x040fe20003f44070 */
[C---:B------:R-:W-:Y:S01]  /*d390*/  IMAD R5, R252.reuse, R5, R244 ;  /* 0x00000005fc057224 */ /* 0x040fe200078e02f4 */
[C---:B------:R-:W-:Y:S01]  /*d3a0*/  ISETP.GT.U32.AND P6, PT, R252.reuse, R10, PT ;  /* 0x0000000afc00720c */ /* 0x040fe20003fc4070 */
[----:B------:R-:W-:Y:S01]  /*d3b0*/  @!P0 IMAD.IADD R11, R11, 0x1, -R0 ;  /* 0x000000010b0b8824 */ /* 0x000fe200078e0a00 */
        /* <DEDUP_REMOVED lines=14> */
[----:B------:R-:W-:Y:S01]  /*d4a0*/  ISETP.GT.U32.AND P0, PT, R252, R6, PT ;  /* 0x00000006fc00720c */ /* 0x000fe20003f04070 */
[----:B-1----:R-:W-:Y:S01]  /*d4b0*/  VIADD R243, R243, 0x3f ;  /* 0x0000003ff3f37836 */ /* 0x002fe20000000000 */
[----:B0-----:R-:W-:Y:S01]  /*d4c0*/  LOP3.LUT R248, R247, 0x3f, RZ, 0xc0, !PT ;  /* 0x0000003ff7f87812 */ /* 0x001fe200078ec0ff */
[----:B------:R-:W-:-:S02]  /*d4d0*/  @!P1 IMAD.IADD R5, R5, 0x1, -R252 ;  /* 0x0000000105059824 */ /* 0x000fc400078e0afc */
[--C-:B------:R-:W-:Y:S01]  /*d4e0*/  @!P3 IMAD.IADD R3, R3, 0x1, -R252.reuse ;  /* 0x000000010303b824 */ /* 0x100fe200078e0afc */
[----:B------:R-:W-:Y:S01]  /*d4f0*/  ISETP.GT.U32.AND P3, PT, R252, R249, PT ;  /* 0x000000f9fc00720c */ /* 0x000fe20003f64070 */
[--C-:B------:R-:W-:Y:S01]  /*d500*/  @!P4 IMAD.IADD R8, R8, 0x1, -R252.reuse ;  /* 0x000000010808c824 */ /* 0x100fe200078e0afc */
[----:B------:R-:W-:Y:S01]  /*d510*/  LOP3.LUT P1, RZ, R247, 0x40, RZ, 0xc0, !PT ;  /* 0x00000040f7ff7812 */ /* 0x000fe2000782c0ff */
[----:B------:R-:W-:Y:S01]  /*d520*/  IMAD.SHL.U32 R244, R248, 0x2, RZ ;  /* 0x00000002f8f47824 */ /* 0x000fe200078e00ff */
[C---:B------:R-:W-:Y:S01]  /*d530*/  ISETP.GT.U32.AND P4, PT, R252.reuse, R250, PT ;  /* 0x000000fafc00720c */ /* 0x040fe20003f84070 */
[----:B------:R-:W-:Y:S01]  /*d540*/  @!P5 IMAD.IADD R7, R7, 0x1, -R252 ;  /* 0x000000010707d824 */ /* 0x000fe200078e0afc */
[----:B------:R-:W-:Y:S01]  /*d550*/  SHF.R.S32.HI R248, RZ, 0x1f, R243 ;  /* 0x0000001ffff87819 */ /* 0x000fe200000114f3 */
[----:B------:R-:W-:Y:S01]  /*d560*/  @!P2 IMAD.IADD R11, R11, 0x1, -R0 ;  /* 0x000000010b0ba824 */ /* 0x000fe200078e0a00 */
[----:B------:R-:W-:Y:S01]  /*d570*/  ISETP.GT.U32.AND P5, PT, R252, R5, PT ;  /* 0x00000005fc00720c */ /* 0x000fe20003fa4070 */
[--C-:B------:R-:W-:Y:S01]  /*d580*/  @!P6 IMAD.IADD R12, R12, 0x1, -R252.reuse ;  /* 0x000000010c0ce824 */ /* 0x100fe200078e0afc */
[----:B------:R-:W-:Y:S01]  /*d590*/  SEL R0, RZ, 0x90, !P1 ;  /* 0x00000090ff007807 */ /* 0x000fe20004800000 */
[----:B------:R-:W-:Y:S01]  /*d5a0*/  @!P0 IMAD.IADD R6, R6, 0x1, -R252 ;  /* 0x0000000106068824 */ /* 0x000fe200078e0afc */
[----:B------:R-:W-:Y:S01]  /*d5b0*/  LEA.HI R248, R248, R243, RZ, 0x6 ;  /* 0x000000f3f8f87211 */ /* 0x000fe200078f30ff */
[----:B------:R-:W2:Y:S01]  /*d5c0*/  LDL R247, [R1+0xc24] ;  /* 0x000c240001f77983 */ /* 0x000ea20000100800 */
[----:B------:R-:W-:-:S02]  /*d5d0*/  ISETP.GE.AND P6, PT, R251, RZ, PT ;  /* 0x000000fffb00720c */ /* 0x000fc40003fc6270 */
[----:B------:R-:W-:Y:S01]  /*d5e0*/  ISETP.GT.U32.AND P0, PT, R252, R3, PT ;  /* 0x00000003fc00720c */ /* 0x000fe20003f04070 */
[----:B------:R-:W3:Y:S01]  /*d5f0*/  LDL R251, [R1+0xc14] ;  /* 0x000c140001fb7983 */ /* 0x000ee20000100800 */
[----:B------:R-:W-:Y:S01]  /*d600*/  LOP3.LUT R0, R0, R244, RZ, 0x3c, !PT ;  /* 0x000000f400007212 */ /* 0x000fe200078e3cff */
[--C-:B------:R-:W-:Y:S02]  /*d610*/  @!P3 IMAD.IADD R249, R249, 0x1, -R252.reuse ;  /* 0x00000001f9f9b824 */ /* 0x100fe400078e0afc */
[----:B------:R-:W4:Y:S01]  /*d620*/  LDL.LU R243, [R1+0x1000] ;  /* 0x0010000001f37983 */ /* 0x000f220000300800 */
[----:B------:R-:W-:-:S03]  /*d630*/  @!P4 IMAD.IADD R250, R250, 0x1, -R252 ;  /* 0x00000001fafac824 */ /* 0x000fc600078e0afc */
[----:B------:R-:W4:Y:S01]  /*d640*/  LDL R248, [R1+0xc28] ;  /* 0x000c280001f87983 */ /* 0x000f220000100800 */
[----:B------:R-:W-:-:S03]  /*d650*/  ISETP.GE.AND P1, PT, R245, RZ, PT ;  /* 0x000000fff500720c */ /* 0x000fc60003f26270 */
[----:B------:R-:W4:Y:S01]  /*d660*/  LDL.LU R244, [R1+0xffc] ;  /* 0x000ffc0001f47983 */ /* 0x000f220000300800 */
[----:B------:R-:W-:-:S03]  /*d670*/  @!P5 IMAD.IADD R5, R5, 0x1, -R252 ;  /* 0x000000010505d824 */ /* 0x000fc600078e0afc */
[----:B------:R0:W-:Y:S01]  /*d680*/  STL [R1+0xf8c], R0 ;  /* 0x000f8c0001007387 */ /* 0x0001e20000100800 */
[----:B------:R-:W-:-:S03]  /*d690*/  @!P0 IMAD.IADD R3, R3, 0x1, -R252 ;  /* 0x0000000103038824 */ /* 0x000fc600078e0afc */
[----:B0-----:R-:W2:Y:S04]  /*d6a0*/  LDL R0, [R1+0xc20] ;  /* 0x000c200001007983 */ /* 0x001ea80000100800 */
[----:B------:R-:W4:Y:S04]  /*d6b0*/  LDL.LU R245, [R1+0xff8] ;  /* 0x000ff80001f57983 */ /* 0x000f280000300800 */
[----:B------:R0:W-:Y:S04]  /*d6c0*/  STL [R1+0x24], R249 ;  /* 0x000024f901007387 */ /* 0x0001e80000100800 */
[----:B0-----:R-:W4:Y:S04]  /*d6d0*/  LDL R249, [R1+0xc30] ;  /* 0x000c300001f97983 */ /* 0x001f280000100800 */
[----:B------:R0:W-:Y:S04]  /*d6e0*/  STL [R1+0x20], R250 ;  /* 0x000020fa01007387 */ /* 0x0001e80000100800 */
[----:B0-----:R-:W4:Y:S04]  /*d6f0*/  LDL R250, [R1+0xc34] ;  /* 0x000c340001fa7983 */ /* 0x001f280000100800 */
[----:B------:R0:W-:Y:S04]  /*d700*/  STL [R1], R5 ;  /* 0x0000000501007387 */ /* 0x0001e80000100800 */
[----:B0-----:R-:W4:Y:S04]  /*d710*/  LDL.LU R5, [R1+0xff4] ;  /* 0x000ff40001057983 */ /* 0x001f280000300800 */
[----:B------:R-:W2:Y:S01]  /*d720*/  LDL R252, [R1+0xc18] ;  /* 0x000c180001fc7983 */ /* 0x000ea20000100800 */
[----:B------:R-:W-:Y:S01]  /*d730*/  ISETP.NE.AND P2, PT, R4, RZ, PT ;  /* 0x000000ff0400720c */ /* 0x000fe20003f45270 */
[----:B------:R-:W-:Y:S01]  /*d740*/  @!P6 IMAD.MOV R11, RZ, RZ, -R11 ;  /* 0x000000ffff0be224 */ /* 0x000fe200078e0a0b */
[----:B------:R-:W-:-:S11]  /*d750*/  ISETP.GE.AND P4, PT, R246, RZ, PT ;  /* 0x000000fff600720c */ /* 0x000fd60003f86270 */
[----:B------:R-:W-:Y:S02]  /*d760*/  @!P2 LOP3.LUT R11, RZ, R4, RZ, 0x33, !PT ;  /* 0x00000004ff0ba212 */ /* 0x000fe400078e33ff */
[----:B------:R-:W4:Y:S01]  /*d770*/  LDL R4, [R1+0xc2c] ;  /* 0x000c2c0001047983 */ /* 0x000f220000100800 */
[----:B---3--:R-:W-:-:S03]  /*d780*/  ISETP.GE.AND P0, PT, R251, RZ, PT ;  /* 0x000000fffb00720c */ /* 0x008fc60003f06270 */
[----:B------:R-:W3:Y:S04]  /*d790*/  LDL R251, [R1+0xc38] ;  /* 0x000c380001fb7983 */ /* 0x000ee80000100800 */
[----:B------:R0:W-:Y:S04]  /*d7a0*/  STL [R1+0xfa4], R11 ;  /* 0x000fa40b01007387 */ /* 0x0001e80000100800 */
[----:B0-----:R-:W3:Y:S01]  /*d7b0*/  LDL R11, [R1+0xc3c] ;  /* 0x000c3c00010b7983 */ /* 0x001ee20000100800 */
[----:B--2---:R-:W-:-:S03]  /*d7c0*/  ISETP.GE.AND P5, PT, R252, RZ, PT ;  /* 0x000000fffc00720c */ /* 0x004fc60003fa6270 */
[----:B------:R-:W2:Y:S04]  /*d7d0*/  LDL R252, [R1+0xc40] ;  /* 0x000c400001fc7983 */ /* 0x000ea80000100800 */
[----:B------:R-:W4:Y:S01]  /*d7e0*/  LDL.LU R246, [R1+0x1c] ;  /* 0x00001c0001f67983 */ /* 0x000f220000300800 */
[----:B------:R-:W-:-:S03]  /*d7f0*/  ISETP.GE.AND P2, PT, R0, RZ, PT ;  /* 0x000000ff0000720c */ /* 0x000fc60003f46270 */
[----:B------:R-:W3:Y:S01]  /*d800*/  LDL.LU R0, [R1+0x18] ;  /* 0x0000180001007983 */ /* 0x000ee20000300800 */
[----:B----4-:R-:W-:Y:S01]  /*d810*/  @!P1 IMAD.MOV R246, RZ, RZ, -R246 ;  /* 0x000000fffff69224 */ /* 0x010fe200078e0af6 */
[----:B------:R-:W-:-:S04]  /*d820*/  ISETP.GE.AND P1, PT, R247, RZ, PT ;  /* 0x000000fff700720c */ /* 0x000fc80003f26270 */
[----:B------:R0:W-:Y:S04]  /*d830*/  STL [R1+0x2c], R246 ;  /* 0x00002cf601007387 */ /* 0x0001e80000100800 */
[----:B0-----:R-:W4:Y:S04]  /*d840*/  LDL.LU R246, [R1+0xff0] ;  /* 0x000ff00001f67983 */ /* 0x001f280000300800 */
[----:B------:R-:W2:Y:S01]  /*d850*/  LDL.LU R247, [R1+0x14] ;  /* 0x0000140001f77983 */ /* 0x000ea20000300800 */
[----:B---3--:R-:W-:Y:S01]  /*d860*/  @!P0 IMAD.MOV R0, RZ, RZ, -R0 ;  /* 0x000000ffff008224 */ /* 0x008fe200078e0a00 */
[----:B------:R-:W-:-:S04]  /*d870*/  ISETP.GE.AND P0, PT, R248, RZ, PT ;  /* 0x000000fff800720c */ /* 0x000fc80003f06270 */
[----:B------:R0:W-:Y:S04]  /*d880*/  STL [R1+0x28], R0 ;  /* 0x0000280001007387 */ /* 0x0001e80000100800 */
[----:B0-----:R-:W3:Y:S04]  /*d890*/  LDL R0, [R1+0xc48] ;  /* 0x000c480001007983 */ /* 0x001ee80000100800 */
[----:B------:R-:W4:Y:S01]  /*d8a0*/  LDL.LU R248, [R1+0x10] ;  /* 0x0000100001f87983 */ /* 0x000f220000300800 */
[----:B--2---:R-:W-:Y:S01]  /*d8b0*/  @!P5 IMAD.MOV R247, RZ, RZ, -R247 ;  /* 0x000000fffff7d224 */ /* 0x004fe200078e0af7 */
[----:B------:R-:W-:-:S04]  /*d8c0*/  ISETP.GE.AND P5, PT, R4, RZ, PT ;  /* 0x000000ff0400720c */ /* 0x000fc80003fa6270 */
[----:B------:R0:W-:Y:S04]  /*d8d0*/  STL [R1+0x1c], R247 ;  /* 0x00001cf701007387 */ /* 0x0001e80000100800 */
[----:B0-----:R-:W2:Y:S04]  /*d8e0*/  LDL.LU R247, [R1+0xfec] ;  /* 0x000fec0001f77983 */ /* 0x001ea80000300800 */
[----:B------:R-:W3:Y:S01]  /*d8f0*/  LDL.LU R4, [R1+0xc] ;  /* 0x00000c0001047983 */ /* 0x000ee20000300800 */
[----:B----4-:R-:W-:Y:S01]  /*d900*/  @!P4 IMAD.MOV R248, RZ, RZ, -R248 ;  /* 0x000000fffff8c224 */ /* 0x010fe200078e0af8 */
[----:B------:R-:W-:-:S04]  /*d910*/  ISETP.GE.AND P4, PT, R249, RZ, PT ;  /* 0x000000fff900720c */ /* 0x000fc80003f86270 */
[----:B------:R0:W-:Y:S04]  /*d920*/  STL [R1+0x18], R248 ;  /* 0x000018f801007387 */ /* 0x0001e80000100800 */
[----:B0-----:R-:W4:Y:S04]  /*d930*/  LDL.LU R248, [R1+0xfe8] ;  /* 0x000fe80001f87983 */ /* 0x001f280000300800 */
[----:B------:R-:W2:Y:S01]  /*d940*/  LDL.LU R249, [R1+0x8] ;  /* 0x0000080001f97983 */ /* 0x000ea20000300800 */
[----:B---3--:R-:W-:Y:S01]  /*d950*/  @!P2 IMAD.MOV R4, RZ, RZ, -R4 ;  /* 0x000000ffff04a224 */ /* 0x008fe200078e0a04 */
[----:B------:R-:W-:-:S02]  /*d960*/  ISETP.GE.AND P2, PT, R250, RZ, PT ;  /* 0x000000fffa00720c */ /* 0x000fc40003f46270 */
[----:B------:R-:W3:Y:S04]  /*d970*/  LDL.LU R250, [R1+0x4] ;  /* 0x0000040001fa7983 */ /* 0x000ee80000300800 */
[----:B------:R0:W-:Y:S04]  /*d980*/  STL [R1+0x14], R4 ;  /* 0x0000140401007387 */ /* 0x0001e80000100800 */
[----:B0-----:R-:W4:Y:S01]  /*d990*/  LDL R4, [R1+0xc50] ;  /* 0x000c500001047983 */ /* 0x001f220000100800 */
[----:B--2---:R-:W-:Y:S01]  /*d9a0*/  @!P1 IMAD.MOV R249, RZ, RZ, -R249 ;  /* 0x000000fffff99224 */ /* 0x004fe200078e0af9 */
[----:B------:R-:W-:-:S04]  /*d9b0*/  ISETP.GE.AND P1, PT, R251, RZ, PT ;  /* 0x000000fffb00720c */ /* 0x000fc80003f26270 */
[----:B------:R0:W-:Y:S04]  /*d9c0*/  STL [R1+0x10], R249 ;  /* 0x000010f901007387 */ /* 0x0001e80000100800 */
[----:B0-----:R-:W2:Y:S04]  /*d9d0*/  LDL.LU R249, [R1+0xfe4] ;  /* 0x000fe40001f97983 */ /* 0x001ea80000300800 */
[----:B------:R-:W4:Y:S01]  /*d9e0*/  LDL.LU R251, [R1+0xfe0] ;  /* 0x000fe00001fb7983 */ /* 0x000f220000300800 */
[----:B---3--:R-:W-:-:S05]  /*d9f0*/  @!P0 IMAD.MOV R250, RZ, RZ, -R250 ;  /* 0x000000fffffa8224 */ /* 0x008fca00078e0afa */
[----:B------:R0:W-:Y:S04]  /*da00*/  STL [R1+0xc], R250 ;  /* 0x00000cfa01007387 */ /* 0x0001e80000100800 */
[----:B0-----:R-:W3:Y:S01]  /*da10*/  LDL.LU R250, [R1+0xfdc] ;  /* 0x000fdc0001fa7983 */ /* 0x001ee20000300800 */
[----:B------:R-:W-:Y:S01]  /*da20*/  ISETP.GE.AND P0, PT, R11, RZ, PT ;  /* 0x000000ff0b00720c */ /* 0x000fe20003f06270 */
[----:B----4-:R-:W-:Y:S01]  /*da30*/  @!P5 IMAD.MOV R251, RZ, RZ, -R251 ;  /* 0x000000fffffbd224 */ /* 0x010fe200078e0afb */
[----:B------:R-:W-:Y:S01]  /*da40*/  ISETP.GE.AND P5, PT, R252, RZ, PT ;  /* 0x000000fffc00720c */ /* 0x000fe20003fa6270 */
[----:B--2---:R-:W-:Y:S02]  /*da50*/  IMAD.MOV.U32 R252, RZ, RZ, R249 ;  /* 0x000000fffffc7224 */ /* 0x004fe400078e00f9 */
[----:B---3--:R-:W-:-:S02]  /*da60*/  IMAD.MOV.U32 R11, RZ, RZ, R250 ;  /* 0x000000ffff0b7224 */ /* 0x008fc400078e00fa */
[----:B------:R-:W2:Y:S04]  /*da70*/  LDL R250, [R1+0xc4c] ;  /* 0x000c4c0001fa7983 */ /* 0x000ea80000100800 */
[----:B------:R0:W-:Y:S04]  /*da80*/  STL [R1+0x8], R251 ;  /* 0x000008fb01007387 */ /* 0x0001e80000100800 */
[----:B------:R-:W3:Y:S01]  /*da90*/  LDL R249, [R1+0xc44] ;  /* 0x000c440001f97983 */ /* 0x000ee20000100800 */
[----:B------:R-:W-:Y:S02]  /*daa0*/  @!P4 IMAD.MOV R11, RZ, RZ, -R11 ;  /* 0x000000ffff0bc224 */ /* 0x000fe400078e0a0b */
[----:B------:R-:W-:-:S02]  /*dab0*/  @!P2 IMAD.MOV R252, RZ, RZ, -R252 ;  /* 0x000000fffffca224 */ /* 0x000fc400078e0afc */
[----:B------:R-:W-:Y:S01]  /*dac0*/  @!P1 IMAD.MOV R248, RZ, RZ, -R248 ;  /* 0x000000fffff89224 */ /* 0x000fe200078e0af8 */
[----:B0-----:R-:W4:Y:S01]  /*dad0*/  LDL R251, [R1+0xc58] ;  /* 0x000c580001fb7983 */ /* 0x001f220000100800 */
[----:B------:R-:W-:-:S03]  /*dae0*/  ISETP.GE.AND P2, PT, R0, RZ, PT ;  /* 0x000000ff0000720c */ /* 0x000fc60003f46270 */
[----:B------:R0:W-:Y:S04]  /*daf0*/  STL [R1+0xfc4], R11 ;  /* 0x000fc40b01007387 */ /* 0x0001e80000100800 */
[----:B0-----:R-:W4:Y:S01]  /*db00*/  LDL R11, [R1+0xc5c] ;  /* 0x000c5c00010b7983 */ /* 0x001f220000100800 */
[----:B---3--:R-:W-:-:S03]  /*db10*/  ISETP.GE.AND P4, PT, R249, RZ, PT ;  /* 0x000000fff900720c */ /* 0x008fc60003f86270 */
[----:B------:R-:W3:Y:S04]  /*db20*/  LDL R249, [R1+0xc60] ;  /* 0x000c600001f97983 */ /* 0x000ee80000100800 */
[----:B------:R0:W-:Y:S04]  /*db30*/  STL [R1+0xfc8], R252 ;  /* 0x000fc8fc01007387 */ /* 0x0001e80000100800 */
[----:B------:R-:W3:Y:S04]  /*db40*/  LDL R0, [R1+0xc64] ;  /* 0x000c640001007983 */ /* 0x000ee80000100800 */
[----:B------:R1:W-:Y:S04]  /*db50*/  STL [R1+0xfcc], R248 ;  /* 0x000fccf801007387 */ /* 0x0003e80000100800 */
[----:B0-----:R-:W3:Y:S04]  /*db60*/  LDL R252, [R1+0xc68] ;  /* 0x000c680001fc7983 */ /* 0x001ee80000100800 */
[----:B-1----:R-:W3:Y:S01]  /*db70*/  LDL R248, [R1+0xc54] ;  /* 0x000c540001f87983 */ /* 0x002ee20000100800 */
[----:B------:R-:W-:Y:S01]  /*db80*/  @!P0 IMAD.MOV R247, RZ, RZ, -R247 ;  /* 0x000000fffff78224 */ /* 0x000fe200078e0af7 */
[----:B--2---:R-:W-:Y:S01]  /*db90*/  ISETP.GE.AND P1, PT, R250, RZ, PT ;  /* 0x000000fffa00720c */ /* 0x004fe20003f26270 */
[----:B------:R-:W-:Y:S01]  /*dba0*/  @!P5 IMAD.MOV R246, RZ, RZ, -R246 ;  /* 0x000000fffff6d224 */ /* 0x000fe200078e0af6 */
[----:B------:R-:W2:Y:S01]  /*dbb0*/  LDL R250, [R1+0xc6c] ;  /* 0x000c6c0001fa7983 */ /* 0x000ea20000100800 */
[----:B------:R-:W-:Y:S01]  /*dbc0*/  @!P4 IMAD.MOV R245, RZ, RZ, -R245 ;  /* 0x000000fffff5c224 */ /* 0x000fe200078e0af5 */
[----:B------:R-:W-:-:S02]  /*dbd0*/  ISETP.GE.AND P0, PT, R4, RZ, PT ;  /* 0x000000ff0400720c */ /* 0x000fc40003f06270 */
[----:B------:R0:W-:Y:S01]  /*dbe0*/  STL [R1+0xfd0], R247 ;  /* 0x000fd0f701007387 */ /* 0x0001e20000100800 */
[----:B----4-:R-:W-:-:S03]  /*dbf0*/  ISETP.GE.AND P4, PT, R251, RZ, PT ;  /* 0x000000fffb00720c */ /* 0x010fc60003f86270 */
[----:B------:R-:W4:Y:S04]  /*dc00*/  LDL R4, [R1+0xc70] ;  /* 0x000c700001047983 */ /* 0x000f280000100800 */
[----:B------:R1:W-:Y:S01]  /*dc10*/  STL [R1+0xfd4], R246 ;  /* 0x000fd4f601007387 */ /* 0x0003e20000100800 */
[----:B------:R-:W-:Y:S02]  /*dc20*/  @!P1 IMAD.MOV R243, RZ, RZ, -R243 ;  /* 0x000000fffff39224 */ /* 0x000fe400078e0af3 */
[----:B------:R-:W-:Y:S01]  /*dc30*/  @!P2 IMAD.MOV R244, RZ, RZ, -R244 ;  /* 0x000000fffff4a224 */ /* 0x000fe200078e0af4 */
[----:B------:R-:W-:Y:S01]  /*dc40*/  ISETP.GE.AND P2, PT, R11, RZ, PT ;  /* 0x000000ff0b00720c */ /* 0x000fe20003f46270 */
[----:B------:R-:W-:Y:S01]  /*dc50*/  @!P0 IMAD.MOV R242, RZ, RZ, -R242 ;  /* 0x000000fffff28224 */ /* 0x000fe200078e0af2 */
[----:B---3--:R-:W-:-:S02]  /*dc60*/  ISETP.GE.AND P5, PT, R248, RZ, PT ;  /* 0x000000fff800720c */ /* 0x008fc40003fa6270 */
[----:B------:R-:W3:Y:S04]  /*dc70*/  LDL R248, [R1+0xc74] ;  /* 0x000c740001f87983 */ /* 0x000ee80000100800 */
[----:B------:R-:W-:Y:S04]  /*dc80*/  STL [R1+0xfd8], R245 ;  /* 0x000fd8f501007387 */ /* 0x000fe80000100800 */
[----:B------:R-:W3:Y:S01]  /*dc90*/  LDL R251, [R1+0xc78] ;  /* 0x000c780001fb7983 */ /* 0x000ee20000100800 */
[----:B------:R-:W-:-:S03]  /*dca0*/  ISETP.GE.AND P1, PT, R249, RZ, PT ;  /* 0x000000fff900720c */ /* 0x000fc60003f26270 */
[----:B------:R-:W3:Y:S04]  /*dcb0*/  LDL R249, [R1+0xc80] ;  /* 0x000c800001f97983 */ /* 0x000ee80000100800 */
[----:B------:R-:W3:Y:S01]  /*dcc0*/  LDL R11, [R1+0xc7c] ;  /* 0x000c7c00010b7983 */ /* 0x000ee20000100800 */
[----:B------:R-:W-:-:S03]  /*dcd0*/  ISETP.GE.AND P0, PT, R0, RZ, PT ;  /* 0x000000ff0000720c */ /* 0x000fc60003f06270 */
[----:B------:R-:W3:Y:S01]  /*dce0*/  LDL R0, [R1+0xc84] ;  /* 0x000c840001007983 */ /* 0x000ee20000100800 */
[----:B------:R-:W-:Y:S01]  /*dcf0*/  @!P5 IMAD.MOV R241, RZ, RZ, -R241 ;  /* 0x000000fffff1d224 */ /* 0x000fe200078e0af1 */
[----:B------:R-:W-:Y:S02]  /*dd00*/  ISETP.GE.AND P5, PT, R252, RZ, PT ;  /* 0x000000fffc00720c */ /* 0x000fe40003fa6270 */
[----:B------:R-:W3:Y:S01]  /*dd10*/  LDL R252, [R1+0xc88] ;  /* 0x000c880001fc7983 */ /* 0x000ee20000100800 */
[----:B------:R-:W-:Y:S01]  /*dd20*/  @!P4 IMAD.MOV R240, RZ, RZ, -R240 ;  /* 0x000000fffff0c224 */ /* 0x000fe200078e0af0 */
[----:B--2---:R-:W-:Y:S02]  /*dd30*/  ISETP.GE.AND P4, PT, R250, RZ, PT ;  /* 0x000000fffa00720c */ /* 0x004fe40003f86270 */
[----:B------:R-:W2:Y:S02]  /*dd40*/  LDL R250, [R1+0xc8c] ;  /* 0x000c8c0001fa7983 */ /* 0x000ea40000100800 */
[----:B------:R-:W-:-:S02]  /*dd50*/  @!P0 IMAD.MOV R237, RZ, RZ, -R237 ;  /* 0x000000ffffed8224 */ /* 0x000fc400078e0aed */
[----:B------:R-:W-:Y:S01]  /*dd60*/  @!P2 IMAD.MOV R239, RZ, RZ, -R239 ;  /* 0x000000ffffefa224 */ /* 0x000fe200078e0aef */
[----:B----4-:R-:W-:Y:S01]  /*dd70*/  ISETP.GE.AND P2, PT, R4, RZ, PT ;  /* 0x000000ff0400720c */ /* 0x010fe20003f46270 */
[----:B0-----:R-:W4:Y:S04]  /*dd80*/  LDL R247, [R1+0xbb4] ;  /* 0x000bb40001f77983 */ /* 0x001f280000100800 */
[----:B------:R-:W4:Y:S01]  /*dd90*/  LDL R4, [R1+0xc90] ;  /* 0x000c900001047983 */ /* 0x000f220000100800 */
[----:B------:R-:W-:Y:S02]  /*dda0*/  @!P4 IMAD.MOV R235, RZ, RZ, -R235 ;  /* 0x000000ffffebc224 */ /* 0x000fe400078e0aeb */
[----:B------:R-:W-:Y:S01]  /*ddb0*/  @!P5 IMAD.MOV R236, RZ, RZ, -R236 ;  /* 0x000000ffffecd224 */ /* 0x000fe200078e0aec */
[----:B-1----:R-:W4:Y:S04]  /*ddc0*/  LDL R246, [R1+0xbe4] ;  /* 0x000be40001f67983 */ /* 0x002f280000100800 */
[----:B------:R-:W-:Y:S01]  /*ddd0*/  @!P2 IMAD.MOV R234, RZ, RZ, -R234 ;  /* 0x000000ffffeaa224 */ /* 0x000fe200078e0aea */
[----:B---3--:R-:W-:-:S02]  /*dde0*/  ISETP.GE.AND P0, PT, R251, RZ, PT ;  /* 0x000000fffb00720c */ /* 0x008fc40003f06270 */
[----:B------:R-:W3:Y:S01]  /*ddf0*/  LDL R251, [R1+0xc98] ;  /* 0x000c980001fb7983 */ /* 0x000ee20000100800 */
[----:B------:R-:W-:-:S03]  /*de00*/  ISETP.GE.AND P4, PT, R249, RZ, PT ;  /* 0x000000fff900720c */ /* 0x000fc60003f86270 */
[----:B------:R-:W3:Y:S01]  /*de10*/  LDL R249, [R1+0xca0] ;  /* 0x000ca00001f97983 */ /* 0x000ee20000100800 */
[----:B------:R-:W-:-:S03]  /*de20*/  ISETP.GE.AND P5, PT, R11, RZ, PT ;  /* 0x000000ff0b00720c */ /* 0x000fc60003fa6270 */
        /* <DEDUP_REMOVED lines=8> */
[----:B------:R-:W2:Y:S07]  /*deb0*/  LDL R250, [R1+0xcac] ;  /* 0x000cac0001fa7983 */ /* 0x000eae0000100800 */
[----:B------:R-:W-:Y:S01]  /*dec0*/  @!P1 IMAD.MOV R233, RZ, RZ, -R233 ;  /* 0x000000ffffe99224 */ /* 0x000fe200078e0ae9 */
[----:B------:R-:W-:-:S02]  /*ded0*/  ISETP.GE.AND P1, PT, R252, RZ, PT ;  /* 0x000000fffc00720c */ /* 0x000fc40003f26270 */
[----:B------:R-:W2:Y:S01]  /*dee0*/  LDL R252, [R1+0xca8] ;  /* 0x000ca80001fc7983 */ /* 0x000ea20000100800 */
[----:B------:R-:W-:Y:S02]  /*def0*/  @!P2 IMAD.MOV R229, RZ, RZ, -R229 ;  /* 0x000000ffffe5a224 */ /* 0x000fe400078e0ae5 */
[----:B------:R-:W-:Y:S01]  /*df00*/  @!P5 IMAD.MOV R231, RZ, RZ, -R231 ;  /* 0x000000ffffe7d224 */ /* 0x000fe200078e0ae7 */
[----:B----4-:R-:W-:Y:S02]  /*df10*/  ISETP.GE.AND P5, PT, R4, RZ, PT ;  /* 0x000000ff0400720c */ /* 0x010fe40003fa6270 */
[----:B------:R-:W4:Y:S01]  /*df20*/  LDL R4, [R1+0xcb0] ;  /* 0x000cb00001047983 */ /* 0x000f220000100800 */
[----:B------:R-:W-:-:S04]  /*df30*/  @!P0 IMAD.MOV R227, RZ, RZ, -R227 ;  /* 0x000000ffffe38224 */ /* 0x000fc800078e0ae3 */
[----:B------:R-:W-:Y:S01]  /*df40*/  @!P1 IMAD.MOV R228, RZ, RZ, -R228 ;  /* 0x000000ffffe49224 */ /* 0x000fe200078e0ae4 */
[----:B---3--:R-:W-:Y:S02]  /*df50*/  ISETP.GE.AND P2, PT, R251, RZ, PT ;  /* 0x000000fffb00720c */ /* 0x008fe40003f46270 */
        /* <DEDUP_REMOVED lines=9> */
[----:B------:R-:W-:Y:S02]  /*dff0*/  ISETP.GE.AND P4, PT, R248, RZ, PT ;  /* 0x000000fff800720c */ /* 0x000fe40003f86270 */
[----:B------:R-:W3:Y:S01]  /*e000*/  LDL R248, [R1+0xcb4] ;  /* 0x000cb40001f87983 */ /* 0x000ee20000100800 */
[----:B------:R-:W-:Y:S01]  /*e010*/  @!P2 IMAD.MOV R224, RZ, RZ, -R224 ;  /* 0x000000ffffe0a224 */ /* 0x000fe200078e0ae0 */
[----:B--2---:R-:W-:-:S02]  /*e020*/  ISETP.GE.AND P2, PT, R250, RZ, PT ;  /* 0x000000fffa00720c */ /* 0x004fc40003f46270 */
[----:B------:R-:W2:Y:S07]  /*e030*/  LDL R250, [R1+0xccc] ;  /* 0x000ccc0001fa7983 */ /* 0x000eae0000100800 */
[----:B------:R-:W-:Y:S01]  /*e040*/  @!P4 IMAD.MOV R225, RZ, RZ, -R225 ;  /* 0x000000ffffe1c224 */ /* 0x000fe200078e0ae1 */
[----:B------:R-:W-:Y:S02]  /*e050*/  ISETP.GE.AND P4, PT, R252, RZ, PT ;  /* 0x000000fffc00720c */ /* 0x000fe40003f86270 */
[----:B------:R-:W2:Y:S01]  /*e060*/  LDL R252, [R1+0xcc8] ;  /* 0x000cc80001fc7983 */ /* 0x000ea20000100800 */
[----:B------:R-:W-:-:S02]  /*e070*/  @!P5 IMAD.MOV R221, RZ, RZ, -R221 ;  /* 0x000000ffffddd224 */ /* 0x000fc400078e0add */
        /* <DEDUP_REMOVED lines=567> */
[----:B------:R-:W-:Y:S01]  /*103f0*/  ISETP.GE.AND P1, PT, R248, RZ, PT ;  /* 0x000000fff800720c */ /* 0x000fe20003f26270 */
[----:B------:R-:W-:Y:S01]  /*10400*/  @!P0 IMAD.MOV R32, RZ, RZ, -R32 ;  /* 0x000000ffff208224 */ /* 0x000fe200078e0a20 */
[----:B------:R-:W3:Y:S01]  /*10410*/  LDL R248, [R1+0xbb8] ;  /* 0x000bb80001f87983 */ /* 0x000ee20000100800 */
[----:B--2---:R-:W-:-:S03]  /*10420*/  ISETP.GE.AND P0, PT, R250, RZ, PT ;  /* 0x000000fffa00720c */ /* 0x004fc60003f06270 */
[----:B------:R-:W2:Y:S07]  /*10430*/  LDL R250, [R1+0xbd0] ;  /* 0x000bd00001fa7983 */ /* 0x000eae0000100800 */
[----:B------:R-:W-:Y:S01]  /*10440*/  @!P1 IMAD.MOV R33, RZ, RZ, -R33 ;  /* 0x000000ffff219224 */ /* 0x000fe200078e0a21 */
[----:B------:R-:W-:Y:S01]  /*10450*/  ISETP.GE.AND P1, PT, R252, RZ, PT ;  /* 0x000000fffc00720c */ /* 0x000fe20003f26270 */
[----:B------:R-:W-:Y:S01]  /*10460*/  @!P5 IMAD.MOV R31, RZ, RZ, -R31 ;  /* 0x000000ffff1fd224 */ /* 0x000fe200078e0a1f */
[----:B------:R-:W2:Y:S01]  /*10470*/  LDL R252, [R1+0xbcc] ;  /* 0x000bcc0001fc7983 */ /* 0x000ea20000100800 */
[----:B----4-:R-:W-:-:S03]  /*10480*/  ISETP.GE.AND P5, PT, R4, RZ, PT ;  /* 0x000000ff0400720c */ /* 0x010fc60003fa6270 */
[----:B------:R-:W4:Y:S07]  /*10490*/  LDL R4, [R1+0xbd4] ;  /* 0x000bd40001047983 */ /* 0x000f2e0000100800 */
[----:B------:R-:W-:-:S03]  /*104a0*/  @!P1 IMAD.MOV R28, RZ, RZ, -R28 ;  /* 0x000000ffff1c9224 */ /* 0x000fc600078e0a1c */
[----:B------:R-:W-:Y:S02]  /*104b0*/  @!P5 IMAD.MOV R26, RZ, RZ, -R26 ;  /* 0x000000ffff1ad224 */ /* 0x000fe400078e0a1a */
[----:B------:R-:W-:Y:S02]  /*104c0*/  @!P0 IMAD.MOV R27, RZ, RZ, -R27 ;  /* 0x000000ffff1b8224 */ /* 0x000fe400078e0a1b */
[----:B------:R-:W-:Y:S01]  /*104d0*/  @!P4 IMAD.MOV R30, RZ, RZ, -R30 ;  /* 0x000000ffff1ec224 */ /* 0x000fe200078e0a1e */
[----:B------:R-:W-:Y:S01]  /*104e0*/  ISETP.GE.AND P4, PT, R247, RZ, PT ;  /* 0x000000fff700720c */ /* 0x000fe20003f86270 */
[----:B------:R-:W-:Y:S01]  /*104f0*/  @!P2 IMAD.MOV R29, RZ, RZ, -R29 ;  /* 0x000000ffff1da224 */ /* 0x000fe200078e0a1d */
[----:B------:R-:W4:Y:S01]  /*10500*/  LDL R247, [R1+0xbe8] ;  /* 0x000be80001f77983 */ /* 0x000f220000100800 */
[----:B---3--:R-:W-:-:S03]  /*10510*/  ISETP.GE.AND P1, PT, R251, RZ, PT ;  /* 0x000000fffb00720c */ /* 0x008fc60003f26270 */
[----:B------:R-:W3:Y:S01]  /*10520*/  LDL R251, [R1+0xbd8] ;  /* 0x000bd80001fb7983 */ /* 0x000ee20000100800 */
[----:B------:R-:W-:-:S03]  /*10530*/  ISETP.GE.AND P5, PT, R249, RZ, PT ;  /* 0x000000fff900720c */ /* 0x000fc60003fa6270 */
[----:B------:R-:W3:Y:S01]  /*10540*/  LDL R249, [R1+0xbe0] ;  /* 0x000be00001f97983 */ /* 0x000ee20000100800 */
[----:B------:R-:W-:-:S03]  /*10550*/  ISETP.GE.AND P0, PT, R11, RZ, PT ;  /* 0x000000ff0b00720c */ /* 0x000fc60003f06270 */
[----:B------:R-:W3:Y:S01]  /*10560*/  LDL R11, [R1+0xbdc] ;  /* 0x000bdc00010b7983 */ /* 0x000ee20000100800 */
[----:B------:R-:W-:Y:S01]  /*10570*/  @!P4 IMAD.MOV R25, RZ, RZ, -R25 ;  /* 0x000000ffff19c224 */ /* 0x000fe200078e0a19 */
[----:B------:R-:W-:Y:S02]  /*10580*/  ISETP.GE.AND P4, PT, R0, RZ, PT ;  /* 0x000000ff0000720c */ /* 0x000fe40003f86270 */
[----:B------:R-:W0:Y:S01]  /*10590*/  S2R R0, SR_TID.X ;  /* 0x0000000000007919 */ /* 0x000e220000002100 */
[----:B------:R-:W-:Y:S01]  /*105a0*/  @!P1 IMAD.MOV R23, RZ, RZ, -R23 ;  /* 0x000000ffff179224 */ /* 0x000fe200078e0a17 */
[----:B------:R-:W-:Y:S01]  /*105b0*/  ISETP.GE.AND P2, PT, R248, RZ, PT ;  /* 0x000000fff800720c */ /* 0x000fe20003f46270 */
[----:B------:R-:W-:Y:S01]  /*105c0*/  @!P5 IMAD.MOV R21, RZ, RZ, -R21 ;  /* 0x000000ffff15d224 */ /* 0x000fe200078e0a15 */
[----:B------:R-:W3:Y:S01]  /*105d0*/  LDL R248, [R1+0xbec] ;  /* 0x000bec0001f87983 */ /* 0x000ee20000100800 */
[----:B--2---:R-:W-:-:S03]  /*105e0*/  ISETP.GE.AND P1, PT, R250, RZ, PT ;  /* 0x000000fffa00720c */ /* 0x004fc60003f26270 */
[----:B------:R-:W2:Y:S01]  /*105f0*/  LDL R250, [R1+0xbf0] ;  /* 0x000bf00001fa7983 */ /* 0x000ea20000100800 */
[----:B------:R-:W-:-:S06]  /*10600*/  @!P0 IMAD.MOV R22, RZ, RZ, -R22 ;  /* 0x000000ffff168224 */ /* 0x000fcc00078e0a16 */
[----:B------:R-:W-:Y:S01]  /*10610*/  @!P2 IMAD.MOV R24, RZ, RZ, -R24 ;  /* 0x000000ffff18a224 */ /* 0x000fe200078e0a18 */
[----:B------:R-:W-:Y:S02]  /*10620*/  ISETP.GE.AND P2, PT, R252, RZ, PT ;  /* 0x000000fffc00720c */ /* 0x000fe40003f46270 */
[----:B0-----:R-:W-:-:S04]  /*10630*/  SHF.R.U32.HI R0, RZ, 0x6, R0 ;  /* 0x00000006ff007819 */ /* 0x001fc80000011600 */
[----:B------:R-:W-:-:S04]  /*10640*/  SGXT.U32 R0, R0, 0x1 ;  /* 0x000000010000781a */ /* 0x000fc80000000000 */
[----:B------:R-:W-:Y:S02]  /*10650*/  LOP3.LUT R0, R0, 0x3e, RZ, 0xfc, !PT ;  /* 0x0000003e00007812 */ /* 0x000fe400078efcff */
[----:B----4-:R-:W-:-:S03]  /*10660*/  ISETP.GE.AND P0, PT, R4, RZ, PT ;  /* 0x000000ff0400720c */ /* 0x010fc60003f06270 */
[----:B------:R-:W-:Y:S02]  /*10670*/  IMAD R4, R0, UR9, RZ ;  /* 0x0000000900047c24 */ /* 0x000fe4000f8e02ff */
[----:B------:R-:W-:-:S04]  /*10680*/  IMAD R0, RZ, RZ, -UR9 ;  /* 0x80000009ff007e24 */ /* 0x000fc8000f8e02ff */
[----:B------:R-:W-:Y:S02]  /*10690*/  IMAD R4, R0, 0x2, R4 ;  /* 0x0000000200047824 */ /* 0x000fe400078e0204 */
[----:B------:R-:W-:Y:S02]  /*106a0*/  @!P2 IMAD.MOV R19, RZ, RZ, -R19 ;  /* 0x000000ffff13a224 */ /* 0x000fe400078e0a13 */
[----:B------:R-:W-:Y:S01]  /*106b0*/  @!P4 IMAD.MOV R20, RZ, RZ, -R20 ;  /* 0x000000ffff14c224 */ /* 0x000fe200078e0a14 */
[----:B---3--:R-:W-:Y:S02]  /*106c0*/  ISETP.GE.AND P5, PT, R251, RZ, PT ;  /* 0x000000fffb00720c */ /* 0x008fe40003fa6270 */
[----:B------:R-:W3:Y:S04]  /*106d0*/  LDL R251, [R1+0xbf4] ;  /* 0x000bf40001fb7983 */ /* 0x000ee80000100800 */
[----:B------:R0:W-:Y:S01]  /*106e0*/  STL [R1+0x198], R4 ;  /* 0x0001980401007387 */ /* 0x0001e20000100800 */
[----:B------:R-:W-:-:S03]  /*106f0*/  ISETP.GE.AND P2, PT, R249, RZ, PT ;  /* 0x000000fff900720c */ /* 0x000fc60003f46270 */
[----:B------:R-:W4:Y:S01]  /*10700*/  LDL R252, [R1+0xbf8] ;  /* 0x000bf80001fc7983 */ /* 0x000f220000100800 */
[----:B0-----:R-:W-:-:S05]  /*10710*/  IMAD R4, R0, 0x2, R4 ;  /* 0x0000000200047824 */ /* 0x001fca00078e0204 */
[----:B------:R0:W-:Y:S04]  /*10720*/  STL [R1+0x1a0], R4 ;  /* 0x0001a00401007387 */ /* 0x0001e80000100800 */
[----:B------:R-:W4:Y:S01]  /*10730*/  LDL R249, [R1+0xc00] ;  /* 0x000c000001f97983 */ /* 0x000f220000100800 */
[----:B------:R-:W-:-:S03]  /*10740*/  ISETP.GE.AND P4, PT, R11, RZ, PT ;  /* 0x000000ff0b00720c */ /* 0x000fc60003f86270 */
[----:B------:R-:W4:Y:S01]  /*10750*/  LDL R11, [R1+0xbfc] ;  /* 0x000bfc00010b7983 */ /* 0x000f220000100800 */
[----:B0-----:R-:W-:-:S05]  /*10760*/  IMAD R4, R0, 0x2, R4 ;  /* 0x0000000200047824 */ /* 0x001fca00078e0204 */
[----:B------:R0:W-:Y:S02]  /*10770*/  STL [R1+0x15c], R4 ;  /* 0x00015c0401007387 */ /* 0x0001e40000100800 */
[----:B0-----:R-:W-:-:S05]  /*10780*/  IMAD R4, R0, 0x2, R4 ;  /* 0x0000000200047824 */ /* 0x001fca00078e0204 */
[----:B------:R0:W-:Y:S02]  /*10790*/  STL [R1+0x160], R4 ;  /* 0x0001600401007387 */ /* 0x0001e40000100800 */
[----:B0-----:R-:W-:-:S05]  /*107a0*/  IMAD R4, R0, 0x2, R4 ;  /* 0x0000000200047824 */ /* 0x001fca00078e0204 */
[----:B------:R0:W-:Y:S01]  /*107b0*/  STL [R1+0x164], R4 ;  /* 0x0001640401007387 */ /* 0x0001e20000100800 */
[----:B------:R-:W-:Y:S02]  /*107c0*/  @!P4 IMAD.MOV R15, RZ, RZ, -R15 ;  /* 0x000000ffff0fc224 */ /* 0x000fe400078e0a0f */
[----:B0-----:R-:W-:Y:S01]  /*107d0*/  IMAD R4, R0, 0x2, R4 ;  /* 0x0000000200047824 */ /* 0x001fe200078e0204 */
[----:B--2---:R-:W-:-:S04]  /*107e0*/  ISETP.GE.AND P4, PT, R250, RZ, PT ;  /* 0x000000fffa00720c */ /* 0x004fc80003f86270 */
[----:B------:R0:W-:Y:S04]  /*107f0*/  STL [R1+0x168], R4 ;  /* 0x0001680401007387 */ /* 0x0001e80000100800 */
[----:B------:R-:W2:Y:S01]  /*10800*/  LDL R250, [R1+0xc04] ;  /* 0x000c040001fa7983 */ /* 0x000ea20000100800 */
[----:B0-----:R-:W-:Y:S02]  /*10810*/  IMAD R4, R0, 0x2, R4 ;  /* 0x0000000200047824 */ /* 0x001fe400078e0204 */
[----:B------:R-:W-:-:S03]  /*10820*/  @!P2 IMAD.MOV R14, RZ, RZ, -R14 ;  /* 0x000000ffff0ea224 */ /* 0x000fc600078e0a0e */
[----:B------:R0:W-:Y:S01]  /*10830*/  STL [R1+0x16c], R4 ;  /* 0x00016c0401007387 */ /* 0x0001e20000100800 */
[----:B------:R-:W-:Y:S02]  /*10840*/  @!P5 IMAD.MOV R16, RZ, RZ, -R16 ;  /* 0x000000ffff10d224 */ /* 0x000fe400078e0a10 */
[----:B0-----:R-:W-:Y:S01]  /*10850*/  IMAD R4, R0, 0x2, R4 ;  /* 0x0000000200047824 */ /* 0x001fe200078e0204 */
[----:B------:R-:W-:Y:S01]  /*10860*/  ISETP.GE.AND P5, PT, R248, RZ, PT ;  /* 0x000000fff800720c */ /* 0x000fe20003fa6270 */
[----:B------:R-:W-:Y:S01]  /*10870*/  @!P1 IMAD.MOV R18, RZ, RZ, -R18 ;  /* 0x000000ffff129224 */ /* 0x000fe200078e0a12 */
[----:B------:R-:W-:Y:S01]  /*10880*/  ISETP.GE.AND P1, PT, R246, RZ, PT ;  /* 0x000000fff600720c */ /* 0x000fe20003f26270 */
[----:B------:R-:W-:Y:S01]  /*10890*/  @!P0 IMAD.MOV R17, RZ, RZ, -R17 ;  /* 0x000000ffff118224 */ /* 0x000fe200078e0a11 */
[----:B------:R-:W-:-:S09]  /*108a0*/  ISETP.GE.AND P0, PT, R247, RZ, PT ;  /* 0x000000fff700720c */ /* 0x000fd20003f06270 */
[----:B------:R-:W-:Y:S02]  /*108b0*/  @!P5 IMAD.MOV R9, RZ, RZ, -R9 ;  /* 0x000000ffff09d224 */ /* 0x000fe400078e0a09 */
[----:B------:R-:W-:Y:S02]  /*108c0*/  @!P1 IMAD.MOV R13, RZ, RZ, -R13 ;  /* 0x000000ffff0d9224 */ /* 0x000fe400078e0a0d */
[----:B------:R-:W-:Y:S01]  /*108d0*/  @!P0 IMAD.MOV R10, RZ, RZ, -R10 ;  /* 0x000000ffff0a8224 */ /* 0x000fe200078e0a0a */
[----:B---3--:R-:W-:Y:S02]  /*108e0*/  ISETP.GE.AND P2, PT, R251, RZ, PT ;  /* 0x000000fffb00720c */ /* 0x008fe40003f46270 */
[----:B------:R-:W3:Y:S04]  /*108f0*/  LDL R251, [R1+0xc08] ;  /* 0x000c080001fb7983 */ /* 0x000ee80000100800 */
[----:B------:R0:W-:Y:S02]  /*10900*/  STL [R1+0x170], R4 ;  /* 0x0001700401007387 */ /* 0x0001e40000100800 */
[----:B0-----:R-:W-:-:S05]  /*10910*/  IMAD R4, R0, 0x2, R4 ;  /* 0x0000000200047824 */ /* 0x001fca00078e0204 */
[----:B------:R0:W-:Y:S02]  /*10920*/  STL [R1+0x174], R4 ;  /* 0x0001740401007387 */ /* 0x0001e40000100800 */
[----:B0-----:R-:W-:-:S05]  /*10930*/  IMAD R4, R0, 0x2, R4 ;  /* 0x0000000200047824 */ /* 0x001fca00078e0204 */
[----:B------:R0:W-:Y:S01]  /*10940*/  STL [R1+0x178], R4 ;  /* 0x0001780401007387 */ /* 0x0001e20000100800 */
[----:B----4-:R-:W-:Y:S01]  /*10950*/  ISETP.GE.AND P5, PT, R249, RZ, PT ;  /* 0x000000fff900720c */ /* 0x010fe20003fa6270 */
[----:B0-----:R-:W-:-:S05]  /*10960*/  IMAD R4, R0, 0x2, R4 ;  /* 0x0000000200047824 */ /* 0x001fca00078e0204 */
[----:B------:R0:W-:Y:S01]  /*10970*/  STL [R1+0x17c], R4 ;  /* 0x00017c0401007387 */ /* 0x0001e20000100800 */
[----:B------:R-:W-:-:S03]  /*10980*/  IMAD R249, R0, 0x2, R4 ;  /* 0x0000000200f97824 */ /* 0x000fc600078e0204 */
[----:B------:R1:W-:Y:S04]  /*10990*/  STL [R1+0xf90], R2 ;  /* 0x000f900201007387 */ /* 0x0003e80000100800 */
[----:B------:R-:W4:Y:S04]  /*109a0*/  LDL.LU R245, [R1+0x2c] ;  /* 0x00002c0001f57983 */ /* 0x000f280000300800 */
[----:B------:R-:W4:Y:S01]  /*109b0*/  LDL.LU R246, [R1+0x28] ;  /* 0x0000280001f67983 */ /* 0x000f220000300800 */
[----:B------:R-:W-:-:S03]  /*109c0*/  ISETP.GE.AND P1, PT, R252, RZ, PT ;  /* 0x000000fffc00720c */ /* 0x000fc60003f26270 */
[----:B------:R-:W4:Y:S04]  /*109d0*/  LDL.LU R247, [R1+0x1c] ;  /* 0x00001c0001f77983 */ /* 0x000f280000300800 */
[----:B------:R-:W-:Y:S01]  /*109e0*/  STL [R1+0x180], R249 ;  /* 0x000180f901007387 */ /* 0x000fe20000100800 */
[----:B------:R-:W-:-:S03]  /*109f0*/  ISETP.GE.AND P0, PT, R11, RZ, PT ;  /* 0x000000ff0b00720c */ /* 0x000fc60003f06270 */
[----:B------:R-:W4:Y:S04]  /*10a00*/  LDL.LU R248, [R1+0x18] ;  /* 0x0000180001f87983 */ /* 0x000f280000300800 */
[----:B------:R-:W4:Y:S04]  /*10a10*/  LDL.LU R252, [R1+0x14] ;  /* 0x0000140001fc7983 */ /* 0x000f280000300800 */
[----:B------:R-:W4:Y:S01]  /*10a20*/  LDL.LU R11, [R1+0x10] ;  /* 0x00001000010b7983 */ /* 0x000f220000300800 */
[----:B0-----:R-:W0:Y:S01]  /*10a30*/  S2R R4, SR_TID.X ;  /* 0x0000000000047919 */ /* 0x001e220000002100 */
[----:B------:R-:W-:Y:S01]  /*10a40*/  @!P4 IMAD.MOV R12, RZ, RZ, -R12 ;  /* 0x000000ffff0cc224 */ /* 0x000fe200078e0a0c */
[----:B------:R-:W-:Y:S01]  /*10a50*/  ISETP.GE.AND P4, PT, R2, RZ, PT ;  /* 0x000000ff0200720c */ /* 0x000fe20003f86270 */
[----:B-1----:R-:W-:-:S02]  /*10a60*/  IMAD R2, R0, 0x2, R249 ;  /* 0x0000000200027824 */ /* 0x002fc400078e02f9 */
[----:B------:R-:W-:-:S03]  /*10a70*/  @!P0 IMAD.MOV R6, RZ, RZ, -R6 ;  /* 0x000000ffff068224 */ /* 0x000fc600078e0a06 */
[----:B------:R1:W-:Y:S01]  /*10a80*/  STL [R1+0x184], R2 ;  /* 0x0001840201007387 */ /* 0x0003e20000100800 */
[----:B------:R-:W-:Y:S02]  /*10a90*/  ISETP.NE.AND P3, PT, R5, RZ, PT ;  /* 0x000000ff0500720c */ /* 0x000fe40003f65270 */
[----:B------:R-:W-:Y:S01]  /*10aa0*/  LOP3.LUT R5, RZ, R5, RZ, 0x33, !PT ;  /* 0x00000005ff057212 */ /* 0x000fe200078e33ff */
[----:B-1----:R-:W-:Y:S01]  /*10ab0*/  IMAD R2, R0, 0x2, R2 ;  /* 0x0000000200027824 */ /* 0x002fe200078e0202 */
[----:B0-----:R-:W-:-:S05]  /*10ac0*/  LOP3.LUT R4, R4, 0x3f, RZ, 0xc0, !PT ;  /* 0x0000003f04047812 */ /* 0x001fca00078ec0ff */
[----:B------:R-:W-:Y:S01]  /*10ad0*/  IMAD R4, R4, UR10, RZ ;  /* 0x0000000a04047c24 */ /* 0x000fe2000f8e02ff */
[----:B------:R0:W-:Y:S04]  /*10ae0*/  STL [R1+0x188], R2 ;  /* 0x0001880201007387 */ /* 0x0001e80000100800 */
[----:B------:R-:W-:Y:S01]  /*10af0*/  LEA R4, P0, R4, UR4, 0x1 ;  /* 0x0000000404047c11 */ /* 0x000fe2000f8008ff */
[----:B------:R-:W-:Y:S01]  /*10b00*/  @!P2 IMAD.MOV R8, RZ, RZ, -R8 ;  /* 0x000000ffff08a224 */ /* 0x000fe200078e0a08 */
[----:B--2---:R-:W-:Y:S01]  /*10b10*/  ISETP.GE.AND P2, PT, R250, RZ, PT ;  /* 0x000000fffa00720c */ /* 0x004fe20003f46270 */
[----:B------:R-:W-:Y:S01]  /*10b20*/  @!P1 IMAD.MOV R7, RZ, RZ, -R7 ;  /* 0x000000ffff079224 */ /* 0x000fe200078e0a07 */
[----:B------:R-:W-:Y:S01]  /*10b30*/  ULDC UR4, c[0x0][0x240] ;  /* 0x0000900000047ab9 */ /* 0x000fe20000000800 */
[----:B------:R1:W-:Y:S01]  /*10b40*/  STL [R1+0xfa8], R4 ;  /* 0x000fa80401007387 */ /* 0x0003e20000100800 */
[----:B0-----:R-:W-:-:S04]  /*10b50*/  IMAD R2, R0, 0x2, R2 ;  /* 0x0000000200027824 */ /* 0x001fc800078e0202 */
[----:B------:R-:W-:Y:S01]  /*10b60*/  IMAD R0, R0, 0x2, R2 ;  /* 0x0000000200007824 */ /* 0x000fe200078e0202 */
[----:B-1----:R-:W2:Y:S04]  /*10b70*/  LDL.LU R4, [R1+0x8] ;  /* 0x0000080001047983 */ /* 0x002ea80000300800 */
[----:B------:R-:W2:Y:S04]  /*10b80*/  LDL.LU R249, [R1+0x24] ;  /* 0x0000240001f97983 */ /* 0x000ea80000300800 */
[----:B------:R-:W2:Y:S01]  /*10b90*/  LDL.LU R250, [R1+0x20] ;  /* 0x0000200001fa7983 */ /* 0x000ea20000300800 */
[----:B---3--:R-:W-:-:S03]  /*10ba0*/  ISETP.GE.AND P1, PT, R251, RZ, PT ;  /* 0x000000fffb00720c */ /* 0x008fc60003f26270 */
[----:B------:R-:W3:Y:S04]  /*10bb0*/  LDL.LU R251, [R1] ;  /* 0x0000000001fb7983 */ /* 0x000ee80000300800 */
[----:B------:R0:W-:Y:S04]  /*10bc0*/  STL [R1+0xf94], R2 ;  /* 0x000f940201007387 */ /* 0x0001e80000100800 */
[----:B0-----:R-:W2:Y:S01]  /*10bd0*/  LDL.LU R2, [R1+0xc] ;  /* 0x00000c0001027983 */ /* 0x001ea20000300800 */
[C---:B----4-:R-:W-:Y:S02]  /*10be0*/  SEL R245, R5.reuse, R245, !P3 ;  /* 0x000000f505f57207 */ /* 0x050fe40005800000 */
[----:B------:R-:W-:-:S03]  /*10bf0*/  SEL R246, R5, R246, !P3 ;  /* 0x000000f605f67207 */ /* 0x000fc60005800000 */
[----:B------:R0:W-:Y:S01]  /*10c00*/  STL [R1+0x158], R245 ;  /* 0x000158f501007387 */ /* 0x0001e20000100800 */
[----:B------:R-:W-:-:S03]  /*10c10*/  SEL R247, R5, R247, !P3 ;  /* 0x000000f705f77207 */ /* 0x000fc60005800000 */
[----:B0-----:R-:W4:Y:S01]  /*10c20*/  LDL.LU R245, [R1+0xfd8] ;  /* 0x000fd80001f57983 */ /* 0x001f220000300800 */
[----:B------:R-:W-:-:S03]  /*10c30*/  SEL R248, R5, R248, !P3 ;  /* 0x000000f805f87207 */ /* 0x000fc60005800000 */
[----:B------:R0:W-:Y:S01]  /*10c40*/  STL [R1+0x154], R246 ;  /* 0x000154f601007387 */ /* 0x0001e20000100800 */
[C---:B------:R-:W-:Y:S02]  /*10c50*/  SEL R252, R5.reuse, R252, !P3 ;  /* 0x000000fc05fc7207 */ /* 0x040fe40005800000 */
[C---:B------:R-:W-:Y:S01]  /*10c60*/  SEL R11, R5.reuse, R11, !P3 ;  /* 0x0000000b050b7207 */ /* 0x040fe20005800000 */
[----:B0-----:R-:W3:Y:S04]  /*10c70*/  LDL.LU R246, [R1+0xfd4] ;  /* 0x000fd40001f67983 */ /* 0x001ee80000300800 */
[----:B------:R0:W-:Y:S04]  /*10c80*/  STL [R1+0x150], R247 ;  /* 0x000150f701007387 */ /* 0x0001e80000100800 */
[----:B0-----:R-:W4:Y:S04]  /*10c90*/  LDL.LU R247, [R1+0xfd0] ;  /* 0x000fd00001f77983 */ /* 0x001f280000300800 */
[----:B------:R0:W-:Y:S04]  /*10ca0*/  STL [R1+0x14c], R248 ;  /* 0x00014cf801007387 */ /* 0x0001e80000100800 */
[----:B0-----:R-:W3:Y:S04]  /*10cb0*/  LDL.LU R248, [R1+0xfcc] ;  /* 0x000fcc0001f87983 */ /* 0x001ee80000300800 */
[----:B------:R0:W-:Y:S04]  /*10cc0*/  STL [R1+0x148], R252 ;  /* 0x000148fc01007387 */ /* 0x0001e80000100800 */
[----:B0-----:R-:W4:Y:S04]  /*10cd0*/  LDL.LU R252, [R1+0xfc8] ;  /* 0x000fc80001fc7983 */ /* 0x001f280000300800 */
[----:B------:R0:W-:Y:S04]  /*10ce0*/  STL [R1+0x144], R11 ;  /* 0x0001440b01007387 */ /* 0x0001e80000100800 */
[----:B0-----:R-:W3:Y:S01]  /*10cf0*/  LDL.LU R11, [R1+0xfc4] ;  /* 0x000fc400010b7983 */ /* 0x001ee20000300800 */
[----:B--2---:R-:W-:-:S05]  /*10d00*/  SEL R2, R5, R2, !P3 ;  /* 0x0000000205027207 */ /* 0x004fca0005800000 */
[----:B------:R0:W-:Y:S02]  /*10d10*/  STL [R1+0x140], R2 ;  /* 0x0001400201007387 */ /* 0x0001e40000100800 */
[----:B0-----:R-:W-:-:S05]  /*10d20*/  SEL R2, R5, R4, !P3 ;  /* 0x0000000405027207 */ /* 0x001fca0005800000 */
[----:B------:R4:W-:Y:S02]  /*10d30*/  STL [R1+0x13c], R2 ;  /* 0x00013c0201007387 */ /* 0x0009e40000100800 */
[C---:B----4-:R-:W-:Y:S02]  /*10d40*/  SEL R2, R5.reuse, R252, !P3 ;  /* 0x000000fc05027207 */ /* 0x050fe40005800000 */
[C---:B---3--:R-:W-:Y:S02]  /*10d50*/  SEL R4, R5.reuse, R11, !P3 ;  /* 0x0000000b05047207 */ /* 0x048fe40005800000 */
[----:B------:R-:W-:-:S03]  /*10d60*/  SEL R11, R5, R248, !P3 ;  /* 0x000000f8050b7207 */ /* 0x000fc60005800000 */
[----:B------:R0:W-:Y:S04]  /*10d70*/  STL [R1+0x138], R4 ;  /* 0x0001380401007387 */ /* 0x0001e80000100800 */
[----:B------:R1:W-:Y:S01]  /*10d80*/  STL [R1+0x134], R2 ;  /* 0x0001340201007387 */ /* 0x0003e20000100800 */
[----:B0-----:R-:W-:-:S03]  /*10d90*/  SEL R4, R5, R247, !P3 ;  /* 0x000000f705047207 */ /* 0x001fc60005800000 */
[----:B------:R0:W-:Y:S01]  /*10da0*/  STL [R1+0x130], R11 ;  /* 0x0001300b01007387 */ /* 0x0001e20000100800 */
[----:B-1----:R-:W-:-:S03]  /*10db0*/  SEL R2, R5, R246, !P3 ;  /* 0x000000f605027207 */ /* 0x002fc60005800000 */
        /* <DEDUP_REMOVED lines=119> */
[C---:B-1----:R-:W-:Y:S01]  /*11530*/  SEL R2, R5.reuse, R186, !P3 ;  /* 0x000000ba05027207 */ /* 0x042fe20005800000 */
[----:B------:R-:W1:Y:S02]  /*11540*/  S2R R247, SR_TID.X ;  /* 0x0000000000f77919 */ /* 0x000e640000002100 */
[----:B------:R2:W-:Y:S01]  /*11550*/  STL [R1+0x38], R4 ;  /* 0x0000380401007387 */ /* 0x0005e20000100800 */
[----:B0-----:R-:W-:-:S03]  /*11560*/  SEL R11, R5, R185, !P3 ;  /* 0x000000b9050b7207 */ /* 0x001fc60005800000 */
[----:B------:R0:W-:Y:S01]  /*11570*/  STL [R1+0x34], R2 ;  /* 0x0000340201007387 */ /* 0x0001e20000100800 */
[----:B--2---:R-:W-:-:S03]  /*11580*/  SEL R4, R5, R184, !P3 ;  /* 0x000000b805047207 */ /* 0x004fc60005800000 */
[----:B------:R2:W-:Y:S01]  /*11590*/  STL [R1+0x2c], R11 ;  /* 0x00002c0b01007387 */ /* 0x0005e20000100800 */
[----:B0-----:R-:W-:-:S03]  /*115a0*/  SEL R2, R5, R183, !P3 ;  /* 0x000000b705027207 */ /* 0x001fc60005800000 */
[----:B------:R0:W-:Y:S01]  /*115b0*/  STL [R1], R4 ;  /* 0x0000000401007387 */ /* 0x0001e20000100800 */
[----:B--2---:R-:W-:-:S03]  /*115c0*/  SEL R11, R5, R182, !P3 ;  /* 0x000000b6050b7207 */ /* 0x004fc60005800000 */
[----:B------:R2:W-:Y:S01]  /*115d0*/  STL [R1+0xc], R2 ;  /* 0x00000c0201007387 */ /* 0x0005e20000100800 */
[----:B0-----:R-:W-:-:S03]  /*115e0*/  SEL R4, R5, R181, !P3 ;  /* 0x000000b505047207 */ /* 0x001fc60005800000 */
[----:B------:R0:W-:Y:S01]  /*115f0*/  STL [R1+0x18], R11 ;  /* 0x0000180b01007387 */ /* 0x0001e20000100800 */
[----:B--2---:R-:W-:-:S03]  /*11600*/  SEL R2, R5, R180, !P3 ;  /* 0x000000b405027207 */ /* 0x004fc60005800000 */
[----:B------:R2:W-:Y:S01]  /*11610*/  STL [R1+0x28], R4 ;  /* 0x0000280401007387 */ /* 0x0005e20000100800 */
[----:B0-----:R-:W-:-:S03]  /*11620*/  SEL R11, R5, R179, !P3 ;  /* 0x000000b3050b7207 */ /* 0x001fc60005800000 */
[----:B------:R0:W-:Y:S01]  /*11630*/  STL [R1+0x24], R2 ;  /* 0x0000240201007387 */ /* 0x0001e20000100800 */
[----:B--2---:R-:W-:-:S03]  /*11640*/  SEL R4, R5, R178, !P3 ;  /* 0x000000b205047207 */ /* 0x004fc60005800000 */
[----:B------:R-:W-:Y:S01]  /*11650*/  STL [R1+0x20], R11 ;  /* 0x0000200b01007387 */ /* 0x000fe20000100800 */
[----:B0-----:R-:W-:-:S03]  /*11660*/  SEL R2, R5, R177, !P3 ;  /* 0x000000b105027207 */ /* 0x001fc60005800000 */
[----:B------:R-:W2:Y:S04]  /*11670*/  LDL.LU R242, [R1+0x158] ;  /* 0x0001580001f27983 */ /* 0x000ea80000300800 */
[----:B------:R0:W-:Y:S04]  /*11680*/  STL [R1+0x1c], R4 ;  /* 0x00001c0401007387 */ /* 0x0001e80000100800 */
[----:B------:R-:W3:Y:S04]  /*11690*/  LDL.LU R239, [R1+0x154] ;  /* 0x0001540001ef7983 */ /* 0x000ee80000300800 */
[----:B------:R4:W-:Y:S04]  /*116a0*/  STL [R1+0x14], R2 ;  /* 0x0000140201007387 */ /* 0x0009e80000100800 */
[----:B------:R-:W3:Y:S04]  /*116b0*/  LDL.LU R236, [R1+0x150] ;  /* 0x0001500001ec7983 */ /* 0x000ee80000300800 */
[----:B------:R-:W3:Y:S04]  /*116c0*/  LDL.LU R233, [R1+0x14c] ;  /* 0x00014c0001e97983 */ /* 0x000ee80000300800 */
[----:B------:R-:W3:Y:S04]  /*116d0*/  LDL.LU R230, [R1+0x148] ;  /* 0x0001480001e67983 */ /* 0x000ee80000300800 */
[----:B------:R-:W3:Y:S04]  /*116e0*/  LDL.LU R227, [R1+0x144] ;  /* 0x0001440001e37983 */ /* 0x000ee80000300800 */
[----:B------:R-:W3:Y:S04]  /*116f0*/  LDL.LU R224, [R1+0x140] ;  /* 0x0001400001e07983 */ /* 0x000ee80000300800 */
[----:B------:R-:W3:Y:S01]  /*11700*/  LDL.LU R221, [R1+0x13c] ;  /* 0x00013c0001dd7983 */ /* 0x000ee20000300800 */
[----:B-1----:R-:W-:-:S03]  /*11710*/  LOP3.LUT R247, R247, 0x3f, RZ, 0xc0, !PT ;  /* 0x0000003ff7f77812 */ /* 0x002fc600078ec0ff */
[----:B------:R-:W3:Y:S04]  /*11720*/  LDL.LU R218, [R1+0x138] ;  /* 0x0001380001da7983 */ /* 0x000ee80000300800 */
[----:B------:R-:W3:Y:S04]  /*11730*/  LDL.LU R215, [R1+0x134] ;  /* 0x0001340001d77983 */ /* 0x000ee80000300800 */
[----:B------:R-:W3:Y:S04]  /*11740*/  LDL.LU R212, [R1+0x130] ;  /* 0x0001300001d47983 */ /* 0x000ee80000300800 */
[----:B------:R-:W3:Y:S01]  /*11750*/  LDL.LU R209, [R1+0x12c] ;  /* 0x00012c0001d17983 */ /* 0x000ee20000300800 */
[----:B------:R-:W-:-:S03]  /*11760*/  @!P1 IMAD.MOV R3, RZ, RZ, -R3 ;  /* 0x000000ffff039224 */ /* 0x000fc600078e0a03 */
[----:B------:R-:W3:Y:S01]  /*11770*/  LDL.LU R206, [R1+0x128] ;  /* 0x0001280001ce7983 */ /* 0x000ee20000300800 */
[----:B0-----:R-:W-:-:S03]  /*11780*/  SEL R4, R5, R176, !P3 ;  /* 0x000000b005047207 */ /* 0x001fc60005800000 */
[----:B------:R-:W3:Y:S01]  /*11790*/  LDL.LU R203, [R1+0x124] ;  /* 0x0001240001cb7983 */ /* 0x000ee20000300800 */
[----:B------:R-:W-:Y:S01]  /*117a0*/  SEL R11, R5, R175, !P3 ;  /* 0x000000af050b7207 */ /* 0x000fe20005800000 */
[----:B------:R-:W-:Y:S02]  /*117b0*/  IMAD R182, R247, UR10, RZ ;  /* 0x0000000af7b67c24 */ /* 0x000fe4000f8e02ff */
[----:B------:R-:W3:Y:S01]  /*117c0*/  LDL.LU R200, [R1+0x120] ;  /* 0x0001200001c87983 */ /* 0x000ee20000300800 */
[----:B----4-:R-:W-:-:S03]  /*117d0*/  SEL R2, R5, R174, !P3 ;  /* 0x000000ae05027207 */ /* 0x010fc60005800000 */
[----:B------:R-:W4:Y:S01]  /*117e0*/  LDL.LU R197, [R1+0x11c] ;  /* 0x00011c0001c57983 */ /* 0x000f220000300800 */
[----:B------:R-:W-:-:S03]  /*117f0*/  SEL R252, R5, R173, !P3 ;  /* 0x000000ad05fc7207 */ /* 0x000fc60005800000 */
[----:B------:R-:W4:Y:S01]  /*11800*/  LDL.LU R194, [R1+0x118] ;  /* 0x0001180001c27983 */ /* 0x000f220000300800 */
[----:B------:R-:W-:-:S03]  /*11810*/  SEL R248, R5, R172, !P3 ;  /* 0x000000ac05f87207 */ /* 0x000fc60005800000 */
[----:B------:R-:W4:Y:S01]  /*11820*/  LDL.LU R191, [R1+0x114] ;  /* 0x0001140001bf7983 */ /* 0x000f220000300800 */
[----:B------:R-:W-:-:S03]  /*11830*/  SEL R246, R5, R171, !P3 ;  /* 0x000000ab05f67207 */ /* 0x000fc60005800000 */
[----:B------:R-:W4:Y:S01]  /*11840*/  LDL.LU R188, [R1+0x110] ;  /* 0x0001100001bc7983 */ /* 0x000f220000300800 */
[----:B------:R-:W-:-:S03]  /*11850*/  SEL R247, R5, R3, !P3 ;  /* 0x0000000305f77207 */ /* 0x000fc60005800000 */
[----:B------:R-:W4:Y:S01]  /*11860*/  LDL.LU R185, [R1+0x10c] ;  /* 0x00010c0001b97983 */ /* 0x000f220000300800 */
[----:B------:R-:W-:Y:S02]  /*11870*/  LEA.HI.X.SX32 R3, R182, UR5, 0x1, P0 ;  /* 0x00000005b6037c11 */ /* 0x000fe400080f0eff */
[C---:B------:R-:W-:Y:S01]  /*11880*/  SEL R245, R5.reuse, R6, !P3 ;  /* 0x0000000605f57207 */ /* 0x040fe20005800000 */
[----:B------:R-:W-:Y:S01]  /*11890*/  STL [R1+0xfac], R4 ;  /* 0x000fac0401007387 */ /* 0x000fe20000100800 */
[C---:B------:R-:W-:Y:S02]  /*118a0*/  SEL R171, R5.reuse, R58, !P3 ;  /* 0x0000003a05ab7207 */ /* 0x040fe40005800000 */
[C---:B------:R-:W-:Y:S01]  /*118b0*/  SEL R172, R5.reuse, R57, !P3 ;  /* 0x0000003905ac7207 */ /* 0x040fe20005800000 */
[----:B------:R-:W-:Y:S01]  /*118c0*/  STL [R1+0xfb0], R11 ;  /* 0x000fb00b01007387 */ /* 0x000fe20000100800 */
[C---:B------:R-:W-:Y:S02]  /*118d0*/  SEL R174, R5.reuse, R56, !P3 ;  /* 0x0000003805ae7207 */ /* 0x040fe40005800000 */
[C---:B------:R-:W-:Y:S01]  /*118e0*/  SEL R175, R5.reuse, R55, !P3 ;  /* 0x0000003705af7207 */ /* 0x040fe20005800000 */
[----:B------:R-:W-:Y:S01]  /*118f0*/  STL [R1+0xfb4], R2 ;  /* 0x000fb40201007387 */ /* 0x000fe20000100800 */
[----:B------:R-:W-:-:S02]  /*11900*/  SEL R177, R5, R54, !P3 ;  /* 0x0000003605b17207 */ /* 0x000fc40005800000 */
        /* <DEDUP_REMOVED lines=10> */
[----:B------:R0:W-:Y:S01]  /*119b0*/  STL [R1+0xfa0], R3 ;  /* 0x000fa00301007387 */ /* 0x0001e20000100800 */
[C---:B------:R-:W-:Y:S02]  /*119c0*/  SEL R189, R5.reuse, R46, !P3 ;  /* 0x0000002e05bd7207 */ /* 0x040fe40005800000 */
[C---:B------:R-:W-:Y:S02]  /*119d0*/  SEL R190, R5.reuse, R45, !P3 ;  /* 0x0000002d05be7207 */ /* 0x040fe40005800000 */
[C---:B------:R-:W-:Y:S02]  /*119e0*/  SEL R192, R5.reuse, R44, !P3 ;  /* 0x0000002c05c07207 */ /* 0x040fe40005800000 */
[C---:B------:R-:W-:Y:S02]  /*119f0*/  SEL R193, R5.reuse, R43, !P3 ;  /* 0x0000002b05c17207 */ /* 0x040fe40005800000 */
[C---:B------:R-:W-:Y:S01]  /*11a00*/  SEL R195, R5.reuse, R42, !P3 ;  /* 0x0000002a05c37207 */ /* 0x040fe20005800000 */
[----:B0-----:R-:W-:Y:S01]  /*11a10*/  IMAD R3, RZ, RZ, -UR9 ;  /* 0x80000009ff037e24 */ /* 0x001fe2000f8e02ff */
[----:B------:R-:W-:-:S02]  /*11a20*/  SEL R196, R5, R41, !P3 ;  /* 0x0000002905c47207 */ /* 0x000fc40005800000 */
[----:B------:R-:W-:Y:S01]  /*11a30*/  SEL R198, R5, R40, !P3 ;  /* 0x0000002805c67207 */ /* 0x000fe20005800000 */
[----:B------:R-:W-:Y:S01]  /*11a40*/  IMAD R6, R3, 0x2, R0 ;  /* 0x0000000203067824 */ /* 0x000fe200078e0200 */
[----:B------:R-:W-:Y:S01]  /*11a50*/  STL [R1+0xf98], R0 ;  /* 0x000f980001007387 */ /* 0x000fe20000100800 */
[C---:B------:R-:W-:Y:S02]  /*11a60*/  SEL R199, R5.reuse, R39, !P3 ;  /* 0x0000002705c77207 */ /* 0x040fe40005800000 */
[C---:B------:R-:W-:Y:S01]  /*11a70*/  SEL R201, R5.reuse, R38, !P3 ;  /* 0x0000002605c97207 */ /* 0x040fe20005800000 */
[----:B------:R0:W-:Y:S01]  /*11a80*/  STL [R1+0xf9c], R6 ;  /* 0x000f9c0601007387 */ /* 0x0001e20000100800 */
[C---:B------:R-:W-:Y:S02]  /*11a90*/  SEL R211, R5.reuse, R31, !P3 ;  /* 0x0000001f05d37207 */ /* 0x040fe40005800000 */
[C---:B------:R-:W-:Y:S01]  /*11aa0*/  SEL R213, R5.reuse, R30, !P3 ;  /* 0x0000001e05d57207 */ /* 0x040fe20005800000 */
[----:B------:R-:W4:Y:S01]  /*11ab0*/  LDL.LU R182, [R1+0x108] ;  /* 0x0001080001b67983 */ /* 0x000f220000300800 */
[----:B------:R-:W-:-:S02]  /*11ac0*/  SEL R214, R5, R29, !P3 ;  /* 0x0000001d05d67207 */ /* 0x000fc40005800000 */
[C---:B------:R-:W-:Y:S01]  /*11ad0*/  SEL R216, R5.reuse, R28, !P3 ;  /* 0x0000001c05d87207 */ /* 0x040fe20005800000 */
[----:B------:R-:W4:Y:S01]  /*11ae0*/  LDL.LU R179, [R1+0x104] ;  /* 0x0001040001b37983 */ /* 0x000f220000300800 */
[C---:B------:R-:W-:Y:S02]  /*11af0*/  SEL R217, R5.reuse, R27, !P3 ;  /* 0x0000001b05d97207 */ /* 0x040fe40005800000 */
[C---:B------:R-:W-:Y:S01]  /*11b00*/  SEL R219, R5.reuse, R26, !P3 ;  /* 0x0000001a05db7207 */ /* 0x040fe20005800000 */
[----:B------:R-:W4:Y:S01]  /*11b10*/  LDL.LU R176, [R1+0x100] ;  /* 0x0001000001b07983 */ /* 0x000f220000300800 */
        /* <DEDUP_REMOVED lines=15> */
[C---:B------:R-:W-:Y:S01]  /*11c10*/  SEL R235, R5.reuse, R15, !P3 ;  /* 0x0000000f05eb7207 */ /* 0x040fe20005800000 */
[----:B------:R-:W-:Y:S01]  /*11c20*/  @!P5 IMAD.MOV R249, RZ, RZ, -R249 ;  /* 0x000000fffff9d224 */ /* 0x000fe200078e0af9 */
[C---:B------:R-:W-:Y:S01]  /*11c30*/  SEL R237, R5.reuse, R14, !P3 ;  /* 0x0000000e05ed7207 */ /* 0x040fe20005800000 */
[----:B------:R-:W4:Y:S01]  /*11c40*/  LDL.LU R54, [R1+0xe4] ;  /* 0x0000e40001367983 */ /* 0x000f220000300800 */
[----:B------:R-:W-:Y:S01]  /*11c50*/  @!P4 IMAD.MOV R250, RZ, RZ, -R250 ;  /* 0x000000fffffac224 */ /* 0x000fe200078e0afa */
[C---:B------:R-:W-:Y:S01]  /*11c60*/  SEL R238, R5.reuse, R13, !P3 ;  /* 0x0000000d05ee7207 */ /* 0x040fe20005800000 */
[----:B------:R-:W-:Y:S01]  /*11c70*/  @!P2 IMAD.MOV R251, RZ, RZ, -R251 ;  /* 0x000000fffffba224 */ /* 0x000fe200078e0afb */
        /* <DEDUP_REMOVED lines=131> */
[C---:B------:R-:W-:Y:S02]  /*124b0*/  SEL R86, R5.reuse, R86, !P3 ;  /* 0x0000005605567207 */ /* 0x040fe40005800000 */
[C---:B------:R-:W-:Y:S02]  /*124c0*/  SEL R85, R5.reuse, R85, !P3 ;  /* 0x0000005505557207 */ /* 0x040fe40005800000 */
[C---:B------:R-:W-:Y:S02]  /*124d0*/  SEL R84, R5.reuse, R84, !P3 ;  /* 0x0000005405547207 */ /* 0x040fe40005800000 */
[----:B------:R-:W-:-:S02]  /*124e0*/  SEL R83, R5, R83, !P3 ;  /* 0x0000005305537207 */ /* 0x000fc40005800000 */
[C---:B------:R-:W-:Y:S02]  /*124f0*/  SEL R82, R5.reuse, R82, !P3 ;  /* 0x0000005205527207 */ /* 0x040fe40005800000 */
        /* <DEDUP_REMOVED lines=30> */
[C---:B------:R-:W-:Y:S01]  /*126e0*/  SEL R7, R5.reuse, R7, !P3 ;  /* 0x0000000705077207 */ /* 0x040fe20005800000 */
[----:B--2---:R-:W-:Y:S01]  /*126f0*/  IMAD R242, R242, UR4, RZ ;  /* 0x00000004f2f27c24 */ /* 0x004fe2000f8e02ff */
[----:B------:R-:W-:Y:S01]  /*12700*/  SEL R249, R5, R249, !P3 ;  /* 0x000000f905f97207 */ /* 0x000fe20005800000 */
[----:B---3--:R-:W-:Y:S01]  /*12710*/  IMAD R239, R239, UR4, RZ ;  /* 0x00000004efef7c24 */ /* 0x008fe2000f8e02ff */
[C---:B------:R-:W-:Y:S01]  /*12720*/  SEL R250, R5.reuse, R250, !P3 ;  /* 0x000000fa05fa7207 */ /* 0x040fe20005800000 */
[----:B------:R-:W-:Y:S01]  /*12730*/  IMAD R236, R236, UR4, RZ ;  /* 0x00000004ecec7c24 */ /* 0x000fe2000f8e02ff */
[----:B------:R-:W-:Y:S01]  /*12740*/  SEL R251, R5, R251, !P3 ;  /* 0x000000fb05fb7207 */ /* 0x000fe20005800000 */
[----:B------:R-:W-:Y:S01]  /*12750*/  IMAD R233, R233, UR4, RZ ;  /* 0x00000004e9e97c24 */ /* 0x000fe2000f8e02ff */
[----:B------:R-:W2:Y:S01]  /*12760*/  LDL.LU R5, [R1+0x2c] ;  /* 0x00002c0001057983 */ /* 0x000ea20000300800 */
[----:B------:R-:W-:Y:S01]  /*12770*/  IMAD R230, R230, UR4, RZ ;  /* 0x00000004e6e67c24 */ /* 0x000fe2000f8e02ff */
[----:B------:R-:W-:Y:S01]  /*12780*/  ULDC UR5, c[0x0][0x234] ;  /* 0x00008d0000057ab9 */ /* 0x000fe20000000800 */
[----:B----4-:R-:W-:-:S02]  /*12790*/  IMAD R37, R246, UR4, RZ ;  /* 0x00000004f6257c24 */ /* 0x010fc4000f8e02ff */
[----:B------:R-:W3:Y:S01]  /*127a0*/  LDL.LU R246, [R1] ;  /* 0x0000000001f67983 */ /* 0x000ee20000300800 */
[----:B------:R-:W-:-:S03]  /*127b0*/  IMAD R36, R248, UR4, RZ ;  /* 0x00000004f8247c24 */ /* 0x000fc6000f8e02ff */
[----:B------:R-:W4:Y:S01]  /*127c0*/  LDL.LU R248, [R1+0xc] ;  /* 0x00000c0001f87983 */ /* 0x000f220000300800 */
[----:B------:R-:W-:-:S03]  /*127d0*/  IMAD R35, R252, UR4, RZ ;  /* 0x00000004fc237c24 */ /* 0x000fc6000f8e02ff */
[----:B------:R-:W2:Y:S01]  /*127e0*/  LDL.LU R252, [R1+0x18] ;  /* 0x0000180001fc7983 */ /* 0x000ea20000300800 */
[----:B------:R-:W-:-:S03]  /*127f0*/  IMAD R34, R2, UR4, RZ ;  /* 0x0000000402227c24 */ /* 0x000fc6000f8e02ff */
[----:B------:R-:W2:Y:S01]  /*12800*/  LDL.LU R2, [R1+0x28] ;  /* 0x0000280001027983 */ /* 0x000ea20000300800 */
[----:B------:R-:W-:-:S03]  /*12810*/  IMAD R33, R11, UR4, RZ ;  /* 0x000000040b217c24 */ /* 0x000fc6000f8e02ff */
[----:B------:R-:W2:Y:S01]  /*12820*/  LDL.LU R11, [R1+0x24] ;  /* 0x00002400010b7983 */ /* 0x000ea20000300800 */
[----:B------:R-:W-:-:S03]  /*12830*/  IMAD R32, R4, UR4, RZ ;  /* 0x0000000404207c24 */ /* 0x000fc6000f8e02ff */
[----:B------:R-:W2:Y:S01]  /*12840*/  LDL.LU R4, [R1+0x20] ;  /* 0x0000200001047983 */ /* 0x000ea20000300800 */
[----:B------:R-:W-:-:S03]  /*12850*/  IMAD R8, R3, 0x2, R6 ;  /* 0x0000000203087824 */ /* 0x000fc600078e0206 */
[----:B0-----:R-:W2:Y:S04]  /*12860*/  LDL.LU R6, [R1+0x1c] ;  /* 0x00001c0001067983 */ /* 0x001ea80000300800 */
[----:B------:R-:W2:Y:S01]  /*12870*/  LDL.LU R0, [R1+0x14] ;  /* 0x0000140001007983 */ /* 0x000ea20000300800 */
[----:B---3--:R-:W-:Y:S02]  /*12880*/  IMAD R246, R246, UR4, RZ ;  /* 0x00000004f6f67c24 */ /* 0x008fe4000f8e02ff */
[----:B----4-:R-:W-:-:S03]  /*12890*/  IMAD R248, R248, UR4, RZ ;  /* 0x00000004f8f87c24 */ /* 0x010fc6000f8e02ff */
[----:B------:R0:W-:Y:S01]  /*128a0*/  STL [R1], R246 ;  /* 0x000000f601007387 */ /* 0x0001e20000100800 */
[----:B--2---:R-:W-:Y:S02]  /*128b0*/  IMAD R252, R252, UR4, RZ ;  /* 0x00000004fcfc7c24 */ /* 0x004fe4000f8e02ff */
[----:B------:R-:W-:Y:S01]  /*128c0*/  IMAD R2, R2, UR4, RZ ;  /* 0x0000000402027c24 */ /* 0x000fe2000f8e02ff */
[----:B0-----:R-:W2:Y:S01]  /*128d0*/  LDL.LU R246, [R1+0xfc0] ;  /* 0x000fc00001f67983 */ /* 0x001ea20000300800 */
[----:B------:R-:W-:-:S03]  /*128e0*/  IMAD R11, R11, UR4, RZ ;  /* 0x000000040b0b7c24 */ /* 0x000fc6000f8e02ff */
[----:B------:R0:W-:Y:S01]  /*128f0*/  STL [R1+0xc], R248 ;  /* 0x00000cf801007387 */ /* 0x0001e20000100800 */
[----:B------:R-:W-:-:S03]  /*12900*/  IMAD R4, R4, UR4, RZ ;  /* 0x0000000404047c24 */ /* 0x000fc6000f8e02ff */
[----:B0-----:R-:W3:Y:S04]  /*12910*/  LDL.LU R248, [R1+0xfbc] ;  /* 0x000fbc0001f87983 */ /* 0x001ee80000300800 */
[----:B------:R0:W-:Y:S04]  /*12920*/  STL [R1+0x18], R252 ;  /* 0x000018fc01007387 */ /* 0x0001e80000100800 */
[----:B0-----:R-:W4:Y:S04]  /*12930*/  LDL.LU R252, [R1+0xfb8] ;  /* 0x000fb80001fc7983 */ /* 0x001f280000300800 */
[----:B------:R0:W-:Y:S04]  /*12940*/  STL [R1+0x28], R2 ;  /* 0x0000280201007387 */ /* 0x0001e80000100800 */
[----:B0-----:R-:W2:Y:S04]  /*12950*/  LDL.LU R2, [R1+0xfb4] ;  /* 0x000fb40001027983 */ /* 0x001ea80000300800 */
[----:B------:R0:W-:Y:S04]  /*12960*/  STL [R1+0x24], R11 ;  /* 0x0000240b01007387 */ /* 0x0001e80000100800 */
[----:B0-----:R-:W3:Y:S04]  /*12970*/  LDL.LU R11, [R1+0xfb0] ;  /* 0x000fb000010b7983 */ /* 0x001ee80000300800 */
[----:B------:R0:W-:Y:S04]  /*12980*/  STL [R1+0x20], R4 ;  /* 0x0000200401007387 */ /* 0x0001e80000100800 */
[----:B0-----:R-:W4:Y:S01]  /*12990*/  LDL.LU R4, [R1+0xfac] ;  /* 0x000fac0001047983 */ /* 0x001f220000300800 */
[----:B------:R-:W-:-:S05]  /*129a0*/  IMAD R6, R6, UR4, RZ ;  /* 0x0000000406067c24 */ /* 0x000fca000f8e02ff */
[----:B------:R0:W-:Y:S02]  /*129b0*/  STL [R1+0x1c], R6 ;  /* 0x00001c0601007387 */ /* 0x0001e40000100800 */
[----:B0-----:R-:W-:Y:S02]  /*129c0*/  IMAD R6, R0, UR4, RZ ;  /* 0x0000000400067c24 */ /* 0x001fe4000f8e02ff */
[----:B----4-:R-:W-:Y:S02]  /*129d0*/  IMAD R0, R4, UR4, RZ ;  /* 0x0000000404007c24 */ /* 0x010fe4000f8e02ff */
[----:B------:R-:W4:Y:S04]  /*129e0*/  LDL.LU R4, [R1+0xfa8] ;  /* 0x000fa80001047983 */ /* 0x000f280000300800 */
[----:B------:R3:W-:Y:S02]  /*129f0*/  STL [R1+0x14], R6 ;  /* 0x0000140601007387 */ /* 0x0007e40000100800 */
[----:B---3--:R-:W-:-:S02]  /*12a00*/  IMAD R6, R11, UR4, RZ ;  /* 0x000000040b067c24 */ /* 0x008fc4000f8e02ff */
[----:B------:R-:W3:Y:S04]  /*12a10*/  LDL.LU R11, [R1+0xfa4] ;  /* 0x000fa400010b7983 */ /* 0x000ee80000300800 */
[----:B------:R2:W-:Y:S02]  /*12a20*/  STL [R1+0x10], R0 ;  /* 0x0000100001007387 */ /* 0x0005e40000100800 */
[----:B--2---:R-:W-:Y:S02]  /*12a30*/  IMAD R0, R2, UR4, RZ ;  /* 0x0000000402007c24 */ /* 0x004fe4000f8e02ff */
[----:B------:R-:W-:Y:S02]  /*12a40*/  IMAD R2, R7, UR4, RZ ;  /* 0x0000000407027c24 */ /* 0x000fe4000f8e02ff */
[----:B------:R-:W-:-:S02]  /*12a50*/  IMAD R7, R3, 0x2, R8 ;  /* 0x0000000203077824 */ /* 0x000fc400078e0208 */
[----:B------:R-:W-:Y:S02]  /*12a60*/  IMAD R227, R227, UR4, RZ ;  /* 0x00000004e3e37c24 */ /* 0x000fe4000f8e02ff */
[----:B------:R-:W-:Y:S01]  /*12a70*/  IMAD R224, R224, UR4, RZ ;  /* 0x00000004e0e07c24 */ /* 0x000fe2000f8e02ff */
[----:B----4-:R-:W-:-:S05]  /*12a80*/  LEA R3, P1, R242, R4, 0x1 ;  /* 0x00000004f2037211 */ /* 0x010fca00078208ff */
[----:B------:R0:W-:Y:S02]  /*12a90*/  STL [R1+0x204], R3 ;  /* 0x0002040301007387 */ /* 0x0001e40000100800 */
[----:B0-----:R-:W-:-:S05]  /*12aa0*/  LEA R3, P2, R239, R4, 0x1 ;  /* 0x00000004ef037211 */ /* 0x001fca00078408ff */
        /* <DEDUP_REMOVED lines=10> */
[----:B------:R0:W-:Y:S04]  /*12b50*/  STL [R1+0x234], R3 ;  /* 0x0002340301007387 */ /* 0x0001e80000100800 */
[----:B0-----:R-:W2:Y:S01]  /*12b60*/  LDL.LU R3, [R1+0xfa0] ;  /* 0x000fa00001037983 */ /* 0x001ea20000300800 */
[----:B------:R-:W-:Y:S02]  /*12b70*/  IMAD R221, R221, UR4, RZ ;  /* 0x00000004dddd7c24 */ /* 0x000fe4000f8e02ff */
[----:B------:R-:W-:Y:S02]  /*12b80*/  IMAD R218, R218, UR4, RZ ;  /* 0x00000004dada7c24 */ /* 0x000fe4000f8e02ff */
[----:B------:R-:W-:Y:S02]  /*12b90*/  IMAD R215, R215, UR4, RZ ;  /* 0x00000004d7d77c24 */ /* 0x000fe4000f8e02ff */
[----:B------:R-:W-:-:S02]  /*12ba0*/  IMAD R212, R212, UR4, RZ ;  /* 0x00000004d4d47c24 */ /* 0x000fc4000f8e02ff */
[----:B------:R-:W-:Y:S02]  /*12bb0*/  IMAD R209, R209, UR4, RZ ;  /* 0x00000004d1d17c24 */ /* 0x000fe4000f8e02ff */
[----:B------:R-:W-:Y:S02]  /*12bc0*/  IMAD R206, R206, UR4, RZ ;  /* 0x00000004cece7c24 */ /* 0x000fe4000f8e02ff */
        /* <DEDUP_REMOVED lines=46> */
[----:B------:R-:W-:Y:S01]  /*12eb0*/  IMAD R17, R17, UR4, RZ ;  /* 0x0000000411117c24 */ /* 0x000fe2000f8e02ff */
[----:B--2---:R-:W-:-:S05]  /*12ec0*/  LEA.HI.X.SX32 R242, R242, R3, 0x1, P1 ;  /* 0x00000003f2f27211 */ /* 0x004fca00008f0eff */
[----:B------:R0:W-:Y:S01]  /*12ed0*/  STL [R1+0x200], R242 ;  /* 0x000200f201007387 */ /* 0x0001e20000100800 */
[----:B------:R-:W-:Y:S02]  /*12ee0*/  LEA.HI.X.SX32 R236, R236, R3, 0x1, P3 ;  /* 0x00000003ecec7211 */ /* 0x000fe400018f0eff */
[----:B0-----:R-:W-:-:S05]  /*12ef0*/  LEA R242, P1, R221, R4, 0x1 ;  /* 0x00000004ddf27211 */ /* 0x001fca00078208ff */
[----:B------:R0:W-:Y:S02]  /*12f00*/  STL [R1+0x23c], R242 ;  /* 0x00023cf201007387 */ /* 0x0001e40000100800 */
[----:B0-----:R-:W-:Y:S02]  /*12f10*/  LEA.HI.X.SX32 R242, R239, R3, 0x1, P2 ;  /* 0x00000003eff27211 */ /* 0x001fe400010f0eff */
[----:B------:R-:W-:-:S03]  /*12f20*/  LEA R239, P2, R218, R4, 0x1 ;  /* 0x00000004daef7211 */ /* 0x000fc600078408ff */
[----:B------:R0:W-:Y:S04]  /*12f30*/  STL [R1+0x208], R242 ;  /* 0x000208f201007387 */ /* 0x0001e80000100800 */
[----:B------:R1:W-:Y:S04]  /*12f40*/  STL [R1+0x244], R239 ;  /* 0x000244ef01007387 */ /* 0x0003e80000100800 */
[----:B------:R2:W-:Y:S01]  /*12f50*/  STL [R1+0x210], R236 ;  /* 0x000210ec01007387 */ /* 0x0005e20000100800 */
[----:B0-----:R-:W-:Y:S02]  /*12f60*/  LEA R242, P3, R215, R4, 0x1 ;  /* 0x00000004d7f27211 */ /* 0x001fe400078608ff */
[----:B-1----:R-:W-:-:S02]  /*12f70*/  LEA.HI.X.SX32 R239, R233, R3, 0x1, P4 ;  /* 0x00000003e9ef7211 */ /* 0x002fc400020f0eff */
[-C--:B------:R-:W-:Y:S02]  /*12f80*/  LEA.HI.X.SX32 R233, R230, R3.reuse, 0x1, P5 ;  /* 0x00000003e6e97211 */ /* 0x080fe400028f0eff */
[-C--:B--2---:R-:W-:Y:S01]  /*12f90*/  LEA R236, P4, R212, R4.reuse, 0x1 ;  /* 0x00000004d4ec7211 */ /* 0x084fe200078808ff */
[----:B------:R-:W-:Y:S01]  /*12fa0*/  STL [R1+0x24c], R242 ;  /* 0x00024cf201007387 */ /* 0x000fe20000100800 */
[-C--:B------:R-:W-:Y:S02]  /*12fb0*/  LEA R230, P5, R209, R4.reuse, 0x1 ;  /* 0x00000004d1e67211 */ /* 0x080fe400078a08ff */
[----:B------:R-:W-:Y:S01]  /*12fc0*/  LEA.HI.X.SX32 R227, R227, R3, 0x1, P6 ;  /* 0x00000003e3e37211 */ /* 0x000fe200030f0eff */
[----:B------:R-:W-:Y:S04]  /*12fd0*/  STL [R1+0x218], R239 ;  /* 0x000218ef01007387 */ /* 0x000fe80000100800 */
[----:B------:R-:W-:Y:S04]  /*12fe0*/  STL [R1+0x254], R236 ;  /* 0x000254ec01007387 */ /* 0x000fe80000100800 */
[----:B------:R0:W-:Y:S04]  /*12ff0*/  STL [R1+0x220], R233 ;  /* 0x000220e901007387 */ /* 0x0001e80000100800 */
[----:B------:R1:W-:Y:S04]  /*13000*/  STL [R1+0x25c], R230 ;  /* 0x00025ce601007387 */ /* 0x0003e80000100800 */
[----:B------:R2:W-:Y:S01]  /*13010*/  STL [R1+0x228], R227 ;  /* 0x000228e301007387 */ /* 0x0005e20000100800 */
[----:B0-----:R-:W-:-:S02]  /*13020*/  LEA R233, P6, R206, R4, 0x1 ;  /* 0x00000004cee97211 */ /* 0x001fc400078c08ff */
[-C--:B-1----:R-:W-:Y:S02]  /*13030*/  LEA.HI.X.SX32 R230, R224, R3.reuse, 0x1, P0 ;  /* 0x00000003e0e67211 */ /* 0x082fe400000f0eff */
        /* <DEDUP_REMOVED lines=199> */
[----:B------:R-:W-:Y:S04]  /*13cb0*/  STL [R1+0x3b8], R28 ;  /* 0x0003b81c01007387 */ /* 0x000fe80000100800 */
[----:B------:R-:W2:Y:S04]  /*13cc0*/  LDL.LU R218, [R1] ;  /* 0x0000000001da7983 */ /* 0x000ea80000300800 */
[----:B------:R0:W-:Y:S04]  /*13cd0*/  STL [R1+0x3f4], R27 ;  /* 0x0003f41b01007387 */ /* 0x0001e80000100800 */
[----:B------:R1:W-:Y:S04]  /*13ce0*/  STL [R1+0x3c0], R26 ;  /* 0x0003c01a01007387 */ /* 0x0003e80000100800 */
[----:B------:R-:W4:Y:S01]  /*13cf0*/  LDL.LU R221, [R1+0xc] ;  /* 0x00000c0001dd7983 */ /* 0x000f220000300800 */
[----:B0-----:R-:W-:-:S02]  /*13d00*/  LEA R27, P1, R19, R4, 0x1 ;  /* 0x00000004131b7211 */ /* 0x001fc400078208ff */
[----:B-1----:R-:W-:-:S03]  /*13d10*/  LEA.HI.X.SX32 R26, R25, R3, 0x1, P2 ;  /* 0x00000003191a7211 */ /* 0x002fc600010f0eff */
[----:B------:R-:W-:Y:S01]  /*13d20*/  STL [R1+0x3fc], R27 ;  /* 0x0003fc1b01007387 */ /* 0x000fe20000100800 */
[----:B------:R-:W-:-:S03]  /*13d30*/  LEA R25, P2, R18, R4, 0x1 ;  /* 0x0000000412197211 */ /* 0x000fc600078408ff */
[----:B------:R-:W3:Y:S01]  /*13d40*/  LDL.LU R224, [R1+0x18] ;  /* 0x0000180001e07983 */ /* 0x000ee20000300800 */
[----:B------:R-:W-:-:S03]  /*13d50*/  LEA.HI.X.SX32 R24, R24, R3, 0x1, P3 ;  /* 0x0000000318187211 */ /* 0x000fc600018f0eff */
[----:B------:R-:W-:Y:S04]  /*13d60*/  STL [R1+0x3c8], R26 ;  /* 0x0003c81a01007387 */ /* 0x000fe80000100800 */
[----:B------:R-:W3:Y:S04]  /*13d70*/  LDL.LU R227, [R1+0x28] ;  /* 0x0000280001e37983 */ /* 0x000ee80000300800 */
[----:B------:R0:W-:Y:S01]  /*13d80*/  STL [R1+0x404], R25 ;  /* 0x0004041901007387 */ /* 0x0001e20000100800 */
[----:B------:R-:W-:-:S03]  /*13d90*/  IMAD R16, R16, UR4, RZ ;  /* 0x0000000410107c24 */ /* 0x000fc6000f8e02ff */
[----:B------:R-:W3:Y:S04]  /*13da0*/  LDL.LU R230, [R1+0x24] ;  /* 0x0000240001e67983 */ /* 0x000ee80000300800 */
[----:B------:R1:W-:Y:S01]  /*13db0*/  STL [R1+0x3d0], R24 ;  /* 0x0003d01801007387 */ /* 0x0003e20000100800 */
[----:B0-----:R-:W-:-:S03]  /*13dc0*/  LEA R25, P3, R17, R4, 0x1 ;  /* 0x0000000411197211 */ /* 0x001fc600078608ff */
[----:B------:R-:W3:Y:S04]  /*13dd0*/  LDL.LU R233, [R1+0x20] ;  /* 0x0000200001e97983 */ /* 0x000ee80000300800 */
[----:B------:R-:W-:Y:S01]  /*13de0*/  STL [R1+0x40c], R25 ;  /* 0x00040c1901007387 */ /* 0x000fe20000100800 */
[----:B-1----:R-:W-:-:S03]  /*13df0*/  LEA.HI.X.SX32 R24, R23, R3, 0x1, P4 ;  /* 0x0000000317187211 */ /* 0x002fc600020f0eff */
[----:B------:R-:W3:Y:S01]  /*13e00*/  LDL.LU R236, [R1+0x1c] ;  /* 0x00001c0001ec7983 */ /* 0x000ee20000300800 */
[----:B------:R-:W-:-:S03]  /*13e10*/  LEA R23, P4, R16, R4, 0x1 ;  /* 0x0000000410177211 */ /* 0x000fc600078808ff */
[----:B------:R-:W-:Y:S04]  /*13e20*/  STL [R1+0x3d8], R24 ;  /* 0x0003d81801007387 */ /* 0x000fe80000100800 */
[----:B------:R-:W3:Y:S04]  /*13e30*/  LDL.LU R239, [R1+0x14] ;  /* 0x0000140001ef7983 */ /* 0x000ee80000300800 */
[----:B------:R0:W-:Y:S04]  /*13e40*/  STL [R1+0x414], R23 ;  /* 0x0004141701007387 */ /* 0x0001e80000100800 */
[----:B------:R-:W3:Y:S01]  /*13e50*/  LDL.LU R242, [R1+0x10] ;  /* 0x0000100001f27983 */ /* 0x000ee20000300800 */
[----:B------:R-:W-:Y:S01]  /*13e60*/  IMAD R15, R15, UR4, RZ ;  /* 0x000000040f0f7c24 */ /* 0x000fe2000f8e02ff */
[----:B------:R-:W-:Y:S01]  /*13e70*/  LEA.HI.X.SX32 R22, R22, R3, 0x1, P5 ;  /* 0x0000000316167211 */ /* 0x000fe200028f0eff */
[----:B------:R-:W-:-:S03]  /*13e80*/  IMAD R14, R14, UR4, RZ ;  /* 0x000000040e0e7c24 */ /* 0x000fc6000f8e02ff */
[-C--:B0-----:R-:W-:Y:S01]  /*13e90*/  LEA R23, P5, R15, R4.reuse, 0x1 ;  /* 0x000000040f177211 */ /* 0x081fe200078a08ff */
[----:B------:R0:W-:Y:S01]  /*13ea0*/  STL [R1+0x3e0], R22 ;  /* 0x0003e01601007387 */ /* 0x0001e20000100800 */
[----:B------:R-:W-:Y:S01]  /*13eb0*/  IMAD R13, R13, UR4, RZ ;  /* 0x000000040d0d7c24 */ /* 0x000fe2000f8e02ff */
[-C--:B------:R-:W-:Y:S01]  /*13ec0*/  LEA.HI.X.SX32 R20, R20, R3.reuse, 0x1, P0 ;  /* 0x0000000314147211 */ /* 0x080fe200000f0eff */
[----:B------:R-:W-:Y:S01]  /*13ed0*/  IMAD R12, R12, UR4, RZ ;  /* 0x000000040c0c7c24 */ /* 0x000fe2000f8e02ff */
[----:B------:R-:W-:Y:S01]  /*13ee0*/  STL [R1+0x41c], R23 ;  /* 0x00041c1701007387 */ /* 0x000fe20000100800 */
[----:B------:R-:W-:Y:S01]  /*13ef0*/  IMAD R10, R10, UR4, RZ ;  /* 0x000000040a0a7c24 */ /* 0x000fe2000f8e02ff */
[----:B0-----:R-:W-:Y:S02]  /*13f00*/  LEA.HI.X.SX32 R22, R21, R3, 0x1, P6 ;  /* 0x0000000315167211 */ /* 0x001fe400030f0eff */
[----:B------:R-:W-:-:S03]  /*13f10*/  LEA R21, P6, R14, R4, 0x1 ;  /* 0x000000040e157211 */ /* 0x000fc600078c08ff */
[----:B------:R0:W-:Y:S04]  /*13f20*/  STL [R1+0x3e8], R22 ;  /* 0x0003e81601007387 */ /* 0x0001e80000100800 */
[----:B------:R1:W-:Y:S01]  /*13f30*/  STL [R1+0x424], R21 ;  /* 0x0004241501007387 */ /* 0x0003e20000100800 */
[----:B------:R-:W-:-:S03]  /*13f40*/  IMAD R9, R9, UR4, RZ ;  /* 0x0000000409097c24 */ /* 0x000fc6000f8e02ff */
[----:B------:R1:W-:Y:S01]  /*13f50*/  STL [R1+0x3f0], R20 ;  /* 0x0003f01401007387 */ /* 0x0003e20000100800 */
[-C--:B0-----:R-:W-:Y:S02]  /*13f60*/  LEA R22, P0, R13, R4.reuse, 0x1 ;  /* 0x000000040d167211 */ /* 0x081fe400078008ff */
[-C--:B-1----:R-:W-:Y:S02]  /*13f70*/  LEA.HI.X.SX32 R21, R19, R3.reuse, 0x1, P1 ;  /* 0x0000000313157211 */ /* 0x082fe400008f0eff */
[-C--:B------:R-:W-:Y:S02]  /*13f80*/  LEA.HI.X.SX32 R19, R18, R3.reuse, 0x1, P2 ;  /* 0x0000000312137211 */ /* 0x080fe400010f0eff */
[-C--:B------:R-:W-:Y:S01]  /*13f90*/  LEA R20, P1, R12, R4.reuse, 0x1 ;  /* 0x000000040c147211 */ /* 0x080fe200078208ff */
[----:B------:R-:W-:Y:S01]  /*13fa0*/  STL [R1+0x42c], R22 ;  /* 0x00042c1601007387 */ /* 0x000fe20000100800 */
[-C--:B------:R-:W-:Y:S01]  /*13fb0*/  LEA R18, P2, R10, R4.reuse, 0x1 ;  /* 0x000000040a127211 */ /* 0x080fe200078408ff */
[----:B------:R-:W-:Y:S01]  /*13fc0*/  IMAD R5, R5, UR4, RZ ;  /* 0x0000000405057c24 */ /* 0x000fe2000f8e02ff */
        /* <DEDUP_REMOVED lines=9> */
[----:B------:R-:W-:Y:S01]  /*14060*/  LEA R17, P4, R5, R4, 0x1 ;  /* 0x0000000405117211 */ /* 0x000fe200078808ff */
[----:B------:R-:W-:Y:S01]  /*14070*/  STL [R1+0x444], R19 ;  /* 0x0004441301007387 */ /* 0x000fe20000100800 */
[----:B------:R-:W-:-:S03]  /*14080*/  LEA.HI.X.SX32 R14, R14, R3, 0x1, P6 ;  /* 0x000000030e0e7211 */ /* 0x000fc600030f0eff */
[----:B------:R-:W-:Y:S04]  /*14090*/  STL [R1+0x410], R18 ;  /* 0x0004101201007387 */ /* 0x000fe80000100800 */
[----:B------:R-:W-:Y:S04]  /*140a0*/  STL [R1+0x44c], R17 ;  /* 0x00044c1101007387 */ /* 0x000fe80000100800 */
[----:B------:R4:W-:Y:S01]  /*140b0*/  STL [R1+0x418], R16 ;  /* 0x0004181001007387 */ /* 0x0009e20000100800 */
[----:B------:R-:W-:Y:S01]  /*140c0*/  LEA.HI.X.SX32 R10, R10, R3, 0x1, P2 ;  /* 0x000000030a0a7211 */ /* 0x000fe200010f0eff */
        /* <DEDUP_REMOVED lines=18> */
[----:B------:R-:W-:Y:S01]  /*141f0*/  IMAD R155, R155, UR4, RZ ;  /* 0x000000049b9b7c24 */ /* 0x000fe2000f8e02ff */
[----:B--2---:R-:W-:-:S05]  /*14200*/  LEA R15, P5, R218, R4, 0x1 ;  /* 0x00000004da0f7211 */ /* 0x004fca00078a08ff */
[----:B------:R0:W-:Y:S04]  /*14210*/  STL [R1+0x454], R15 ;  /* 0x0004540f01007387 */ /* 0x0001e80000100800 */
[----:B------:R3:W-:Y:S01]  /*14220*/  STL [R1+0x420], R14 ;  /* 0x0004200e01007387 */ /* 0x0007e20000100800 */
[-C--:B----4-:R-:W-:Y:S02]  /*14230*/  LEA R16, P6, R221, R4.reuse, 0x1 ;  /* 0x00000004dd107211 */ /* 0x090fe400078c08ff */
[-C--:B0-----:R-:W-:Y:S02]  /*14240*/  LEA.HI.X.SX32 R15, R13, R3.reuse, 0x1, P0 ;  /* 0x000000030d0f7211 */ /* 0x081fe400000f0eff */
[----:B------:R-:W-:Y:S01]  /*14250*/  LEA.HI.X.SX32 R13, R12, R3, 0x1, P1 ;  /* 0x000000030c0d7211 */ /* 0x000fe200008f0eff */
[----:B------:R-:W-:Y:S01]  /*14260*/  STL [R1+0x45c], R16 ;  /* 0x00045c1001007387 */ /* 0x000fe20000100800 */
[----:B---3--:R-:W-:-:S03]  /*14270*/  LEA R14, P0, R224, R4, 0x1 ;  /* 0x00000004e00e7211 */ /* 0x008fc600078008ff */
[----:B------:R-:W-:Y:S04]  /*14280*/  STL [R1+0x428], R15 ;  /* 0x0004280f01007387 */ /* 0x000fe80000100800 */
[----:B------:R-:W-:Y:S01]  /*14290*/  STL [R1+0x464], R14 ;  /* 0x0004640e01007387 */ /* 0x000fe20000100800 */
[----:B------:R-:W-:-:S03]  /*142a0*/  LEA R12, P1, R227, R4, 0x1 ;  /* 0x00000004e30c7211 */ /* 0x000fc600078208ff */
[----:B------:R0:W-:Y:S04]  /*142b0*/  STL [R1+0x430], R13 ;  /* 0x0004300d01007387 */ /* 0x0001e80000100800 */
[----:B------:R1:W-:Y:S04]  /*142c0*/  STL [R1+0x46c], R12 ;  /* 0x00046c0c01007387 */ /* 0x0003e80000100800 */
[----:B------:R2:W-:Y:S01]  /*142d0*/  STL [R1+0x438], R10 ;  /* 0x0004380a01007387 */ /* 0x0005e20000100800 */
[----:B0-----:R-:W-:Y:S02]  /*142e0*/  LEA R13, P2, R230, R4, 0x1 ;  /* 0x00000004e60d7211 */ /* 0x001fe400078408ff */
[----:B-1----:R-:W-:-:S03]  /*142f0*/  LEA.HI.X.SX32 R12, R9, R3, 0x1, P3 ;  /* 0x00000003090c7211 */ /* 0x002fc600018f0eff */
[----:B------:R-:W-:Y:S01]  /*14300*/  STL [R1+0x474], R13 ;  /* 0x0004740d01007387 */ /* 0x000fe20000100800 */
[----:B------:R-:W-:Y:S02]  /*14310*/  LEA.HI.X.SX32 R9, R5, R3, 0x1, P4 ;  /* 0x0000000305097211 */ /* 0x000fe400020f0eff */
[-C--:B--2---:R-:W-:Y:S01]  /*14320*/  LEA R10, P3, R233, R4.reuse, 0x1 ;  /* 0x00000004e90a7211 */ /* 0x084fe200078608ff */
[----:B------:R-:W-:Y:S01]  /*14330*/  STL [R1+0x440], R12 ;  /* 0x0004400c01007387 */ /* 0x000fe20000100800 */
[----:B------:R-:W-:-:S03]  /*14340*/  LEA R5, P4, R236, R4, 0x1 ;  /* 0x00000004ec057211 */ /* 0x000fc600078808ff */
[----:B------:R0:W-:Y:S04]  /*14350*/  STL [R1+0x47c], R10 ;  /* 0x00047c0a01007387 */ /* 0x0001e80000100800 */
[----:B------:R1:W-:Y:S01]  /*14360*/  STL [R1+0x448], R9 ;  /* 0x0004480901007387 */ /* 0x0003e20000100800 */
[----:B0-----:R-:W-:-:S03]  /*14370*/  LEA.HI.X.SX32 R10, R218, R3, 0x1, P5 ;  /* 0x00000003da0a7211 */ /* 0x001fc600028f0eff */
[----:B------:R0:W-:Y:S01]  /*14380*/  STL [R1+0x484], R5 ;  /* 0x0004840501007387 */ /* 0x0001e20000100800 */
[----:B-1----:R-:W-:-:S03]  /*14390*/  LEA R9, P5, R239, R4, 0x1 ;  /* 0x00000004ef097211 */ /* 0x002fc600078a08ff */
        /* <DEDUP_REMOVED lines=34> */
[----:B------:R-:W2:Y:S01]  /*145c0*/  LDL.LU R6, [R1+0xf9c] ;  /* 0x000f9c0001067983 */ /* 0x000ea20000300800 */
[----:B-1----:R-:W-:-:S03]  /*145d0*/  LEA R9, P0, R168, R4, 0x1 ;  /* 0x00000004a8097211 */ /* 0x002fc600078008ff */
[----:B------:R0:W-:Y:S04]  /*145e0*/  STL [R1+0x4cc], R5 ;  /* 0x0004cc0501007387 */ /* 0x0001e80000100800 */
[----:B------:R1:W-:Y:S01]  /*145f0*/  STL [R1+0x498], R10 ;  /* 0x0004980a01007387 */ /* 0x0003e20000100800 */
[----:B0-----:R-:W-:-:S03]  /*14600*/  LEA.HI.X.SX32 R5, R0, R3, 0x1, P1 ;  /* 0x0000000300057211 */ /* 0x001fc600008f0eff */
[----:B------:R-:W3:Y:S01]  /*14610*/  LDL.LU R0, [R1+0xf98] ;  /* 0x000f980001007983 */ /* 0x000ee20000300800 */
[----:B-1----:R-:W-:-:S03]  /*14620*/  LEA R10, P1, R167, R4, 0x1 ;  /* 0x00000004a70a7211 */ /* 0x002fc600078208ff */
        /* <DEDUP_REMOVED lines=42> */
[----:B------:R-:W-:Y:S01]  /*148d0*/  IMAD R154, R154, UR4, RZ ;  /* 0x000000049a9a7c24 */ /* 0x000fe2000f8e02ff */
[----:B0-----:R-:W-:Y:S02]  /*148e0*/  LEA.HI.X.SX32 R10, R163, R3, 0x1, P5 ;  /* 0x00000003a30a7211 */ /* 0x001fe400028f0eff */
        /* <DEDUP_REMOVED lines=757> */
[----:B------:R-:W-:Y:S01]  /*17840*/  STL [R1+0xaf8], R10 ;  /* 0x000af80a01007387 */ /* 0x000fe20000100800 */
[----:B-1----:R-:W-:-:S03]  /*17850*/  LEA R5, P3, R250, R4, 0x1 ;  /* 0x00000004fa057211 */ /* 0x002fc600078608ff */
[----:B------:R-:W4:Y:S04]  /*17860*/  LDL.LU R197, [R1+0x198] ;  /* 0x0001980001c57983 */ /* 0x000f280000300800 */
[----:B------:R0:W-:Y:S04]  /*17870*/  STL [R1+0xad8], R9 ;  /* 0x000ad80901007387 */ /* 0x0001e80000100800 */
[----:B------:R-:W2:Y:S04]  /*17880*/  LDL.LU R200, [R1+0x1a0] ;  /* 0x0001a00001c87983 */ /* 0x000ea80000300800 */
[----:B------:R1:W-:Y:S04]  /*17890*/  STL [R1+0xafc], R5 ;  /* 0x000afc0501007387 */ /* 0x0003e80000100800 */
[----:B------:R-:W3:Y:S01]  /*178a0*/  LDL.LU R203, [R1+0x15c] ;  /* 0x00015c0001cb7983 */ /* 0x000ee20000300800 */
[----:B------:R-:W-:Y:S01]  /*178b0*/  IMAD R247, R247, UR4, RZ ;  /* 0x00000004f7f77c24 */ /* 0x000fe2000f8e02ff */
[----:B0-----:R-:W-:-:S02]  /*178c0*/  LEA.HI.X.SX32 R9, R243, R3, 0x1, P4 ;  /* 0x00000003f3097211 */ /* 0x001fc400020f0eff */
[----:B------:R-:W3:Y:S04]  /*178d0*/  LDL.LU R206, [R1+0x160] ;  /* 0x0001600001ce7983 */ /* 0x000ee80000300800 */
[----:B------:R-:W3:Y:S01]  /*178e0*/  LDL.LU R209, [R1+0x164] ;  /* 0x0001640001d17983 */ /* 0x000ee20000300800 */
[----:B-1----:R-:W-:-:S03]  /*178f0*/  LEA R5, P4, R247, R4, 0x1 ;  /* 0x00000004f7057211 */ /* 0x002fc600078808ff */
[----:B------:R-:W3:Y:S04]  /*17900*/  LDL.LU R212, [R1+0x168] ;  /* 0x0001680001d47983 */ /* 0x000ee80000300800 */
[----:B------:R-:W-:Y:S04]  /*17910*/  STL [R1+0xae0], R9 ;  /* 0x000ae00901007387 */ /* 0x000fe80000100800 */
[----:B------:R-:W3:Y:S01]  /*17920*/  LDL.LU R215, [R1+0x16c] ;  /* 0x00016c0001d77983 */ /* 0x000ee20000300800 */
[----:B------:R-:W-:-:S03]  /*17930*/  LEA.HI.X.SX32 R4, R244, R3, 0x1, P5 ;  /* 0x00000003f4047211 */ /* 0x000fc600028f0eff */
[----:B------:R0:W-:Y:S04]  /*17940*/  STL [R1+0x6f8], R5 ;  /* 0x0006f80501007387 */ /* 0x0001e80000100800 */
[----:B------:R-:W3:Y:S04]  /*17950*/  LDL.LU R218, [R1+0x170] ;  /* 0x0001700001da7983 */ /* 0x000ee80000300800 */
[----:B------:R-:W3:Y:S01]  /*17960*/  LDL.LU R221, [R1+0x174] ;  /* 0x0001740001dd7983 */ /* 0x000ee20000300800 */
[----:B0-----:R-:W-:-:S03]  /*17970*/  LEA.HI.X.SX32 R5, R2, R3, 0x1, P6 ;  /* 0x0000000302057211 */ /* 0x001fc600030f0eff */
[----:B------:R-:W-:Y:S04]  /*17980*/  STL [R1+0x6e4], R4 ;  /* 0x0006e40401007387 */ /* 0x000fe80000100800 */
[----:B------:R-:W3:Y:S01]  /*17990*/  LDL.LU R2, [R1+0xf94] ;  /* 0x000f940001027983 */ /* 0x000ee20000300800 */
[----:B------:R-:W-:-:S03]  /*179a0*/  LEA.HI.X.SX32 R9, R245, R3, 0x1, P0 ;  /* 0x00000003f5097211 */ /* 0x000fc600000f0eff */
[----:B------:R-:W3:Y:S04]  /*179b0*/  LDL.LU R224, [R1+0x178] ;  /* 0x0001780001e07983 */ /* 0x000ee80000300800 */
[----:B------:R0:W-:Y:S04]  /*179c0*/  STL [R1+0x6e8], R5 ;  /* 0x0006e80501007387 */ /* 0x0001e80000100800 */
[----:B------:R-:W3:Y:S01]  /*179d0*/  LDL.LU R227, [R1+0x17c] ;  /* 0x00017c0001e37983 */ /* 0x000ee20000300800 */
[----:B0-----:R-:W-:-:S03]  /*179e0*/  LEA.HI.X.SX32 R5, R249, R3, 0x1, P1 ;  /* 0x00000003f9057211 */ /* 0x001fc600008f0eff */
[----:B------:R-:W-:Y:S04]  /*179f0*/  STL [R1+0x6ec], R9 ;  /* 0x0006ec0901007387 */ /* 0x000fe80000100800 */
[----:B------:R-:W3:Y:S04]  /*17a00*/  LDL.LU R230, [R1+0x180] ;  /* 0x0001800001e67983 */ /* 0x000ee80000300800 */
[----:B------:R0:W-:Y:S04]  /*17a10*/  STL [R1+0x6f0], R5 ;  /* 0x0006f00501007387 */ /* 0x0001e80000100800 */
[----:B------:R-:W3:Y:S01]  /*17a20*/  LDL.LU R233, [R1+0x184] ;  /* 0x0001840001e97983 */ /* 0x000ee20000300800 */
[----:B0-----:R-:W-:-:S05]  /*17a30*/  LEA.HI.X.SX32 R5, R251, R3, 0x1, P2 ;  /* 0x00000003fb057211 */ /* 0x001fca00010f0eff */
[----:B------:R0:W-:Y:S04]  /*17a40*/  STL [R1+0x6f4], R5 ;  /* 0x0006f40501007387 */ /* 0x0001e80000100800 */
[----:B------:R-:W3:Y:S01]  /*17a50*/  LDL.LU R236, [R1+0x188] ;  /* 0x0001880001ec7983 */ /* 0x000ee20000300800 */
[----:B------:R-:W1:Y:S01]  /*17a60*/  S2R R239, SR_TID.X ;  /* 0x0000000000ef7919 */ /* 0x000e620000002100 */
[----:B------:R-:W-:Y:S01]  /*17a70*/  IMAD R11, R11, UR5, RZ ;  /* 0x000000050b0b7c24 */ /* 0x000fe2000f8e02ff */
[-C--:B0-----:R-:W-:Y:S02]  /*17a80*/  LEA.HI.X.SX32 R5, R250, R3.reuse, 0x1, P3 ;  /* 0x00000003fa057211 */ /* 0x081fe400018f0eff */
[----:B------:R-:W-:Y:S02]  /*17a90*/  LEA.HI.X.SX32 R3, R247, R3, 0x1, P4 ;  /* 0x00000003f7037211 */ /* 0x000fe400020f0eff */
[----:B------:R-:W-:Y:S01]  /*17aa0*/  LEA R4, P5, R11, UR12, 0x1 ;  /* 0x0000000c0b047c11 */ /* 0x000fe2000f8a08ff */
[----:B------:R-:W-:Y:S04]  /*17ab0*/  STL [R1+0x6fc], R5 ;  /* 0x0006fc0501007387 */ /* 0x000fe80000100800 */
[----:B------:R0:W-:Y:S01]  /*17ac0*/  STL [R1+0x5f4], R3 ;  /* 0x0005f40301007387 */ /* 0x0001e20000100800 */
[----:B-1----:R-:W-:-:S04]  /*17ad0*/  SHF.R.U32.HI R194, RZ, 0x6, R239 ;  /* 0x00000006ffc27819 */ /* 0x002fc800000116ef */
[----:B------:R-:W-:-:S04]  /*17ae0*/  SGXT.U32 R194, R194, 0x1 ;  /* 0x00000001c2c2781a */ /* 0x000fc80000000000 */
[----:B------:R-:W-:-:S05]  /*17af0*/  LOP3.LUT R194, R194, 0x3e, RZ, 0xfc, !PT ;  /* 0x0000003ec2c27812 */ /* 0x000fca00078efcff */
[----:B------:R-:W-:Y:S01]  /*17b00*/  IMAD R194, R194, UR9, RZ ;  /* 0x00000009c2c27c24 */ /* 0x000fe2000f8e02ff */
[----:B0-----:R-:W-:-:S04]  /*17b10*/  LEA.HI.X.SX32 R3, R11, UR13, 0x1, P5 ;  /* 0x0000000d0b037c11 */ /* 0x001fc8000a8f0eff */
[----:B------:R-:W-:-:S05]  /*17b20*/  LEA R10, P4, R194, R4, 0x1 ;  /* 0x00000004c20a7211 */ /* 0x000fca00078808ff */
[----:B------:R3:W-:Y:S01]  /*17b30*/  STL [R1+0x5fc], R10 ;  /* 0x0005fc0a01007387 */ /* 0x0007e20000100800 */
[----:B------:R-:W-:Y:S01]  /*17b40*/  SHF.R.U32.HI R242, RZ, 0x6, R239 ;  /* 0x00000006fff27819 */ /* 0x000fe200000116ef */
[----:B------:R-:W-:-:S03]  /*17b50*/  IMAD R239, RZ, RZ, -UR9 ;  /* 0x80000009ffef7e24 */ /* 0x000fc6000f8e02ff */
[----:B------:R-:W-:Y:S01]  /*17b60*/  SGXT.U32 R242, R242, 0x1 ;  /* 0x00000001f2f2781a */ /* 0x000fe20000000000 */
[----:B------:R-:W-:-:S04]  /*17b70*/  IMAD R5, R239, 0x2, R7 ;  /* 0x00000002ef057824 */ /* 0x000fc800078e0207 */
[----:B------:R-:W-:Y:S01]  /*17b80*/  IMAD R13, R242, UR9, RZ ;  /* 0x00000009f20d7c24 */ /* 0x000fe2000f8e02ff */
[-C--:B----4-:R-:W-:Y:S02]  /*17b90*/  LEA R9, P5, R197, R4.reuse, 0x1 ;  /* 0x00000004c5097211 */ /* 0x090fe400078a08ff */
[----:B--2---:R-:W-:-:S03]  /*17ba0*/  LEA R11, P0, R200, R4, 0x1 ;  /* 0x00000004c80b7211 */ /* 0x004fc600078008ff */
[----:B------:R0:W-:Y:S01]  /*17bb0*/  STL [R1+0x604], R9 ;  /* 0x0006040901007387 */ /* 0x0001e20000100800 */
[----:B---3--:R-:W-:-:S03]  /*17bc0*/  LEA R10, P1, R203, R4, 0x1 ;  /* 0x00000004cb0a7211 */ /* 0x008fc600078208ff */
[----:B------:R1:W-:Y:S01]  /*17bd0*/  STL [R1+0x60c], R11 ;  /* 0x00060c0b01007387 */ /* 0x0003e20000100800 */
[----:B0-----:R-:W-:-:S03]  /*17be0*/  LEA R9, P2, R206, R4, 0x1 ;  /* 0x00000004ce097211 */ /* 0x001fc600078408ff */
[----:B------:R0:W-:Y:S01]  /*17bf0*/  STL [R1+0x614], R10 ;  /* 0x0006140a01007387 */ /* 0x0001e20000100800 */
[----:B-1----:R-:W-:-:S03]  /*17c00*/  LEA R11, P3, R209, R4, 0x1 ;  /* 0x00000004d10b7211 */ /* 0x002fc600078608ff */
[----:B------:R1:W-:Y:S01]  /*17c10*/  STL [R1+0x61c], R9 ;  /* 0x00061c0901007387 */ /* 0x0003e20000100800 */
[----:B0-----:R-:W-:-:S03]  /*17c20*/  LEA.HI.X.SX32 R10, R194, R3, 0x1, P4 ;  /* 0x00000003c20a7211 */ /* 0x001fc600020f0eff */
[----:B------:R0:W-:Y:S04]  /*17c30*/  STL [R1+0x624], R11 ;  /* 0x0006240b01007387 */ /* 0x0001e80000100800 */
[----:B------:R2:W-:Y:S01]  /*17c40*/  STL [R1+0x5f8], R10 ;  /* 0x0005f80a01007387 */ /* 0x0005e20000100800 */
[----:B-1----:R-:W-:Y:S02]  /*17c50*/  LEA R9, P4, R212, R4, 0x1 ;  /* 0x00000004d4097211 */ /* 0x002fe400078808ff */
[----:B0-----:R-:W-:-:S03]  /*17c60*/  LEA.HI.X.SX32 R11, R197, R3, 0x1, P5 ;  /* 0x00000003c50b7211 */ /* 0x001fc600028f0eff */
[----:B------:R0:W-:Y:S01]  /*17c70*/  STL [R1+0x62c], R9 ;  /* 0x00062c0901007387 */ /* 0x0001e20000100800 */
[----:B--2---:R-:W-:-:S03]  /*17c80*/  LEA R10, P5, R215, R4, 0x1 ;  /* 0x00000004d70a7211 */ /* 0x004fc600078a08ff */
[----:B------:R1:W-:Y:S04]  /*17c90*/  STL [R1+0x600], R11 ;  /* 0x0006000b01007387 */ /* 0x0003e80000100800 */
[----:B------:R2:W-:Y:S01]  /*17ca0*/  STL [R1+0x634], R10 ;  /* 0x0006340a01007387 */ /* 0x0005e20000100800 */
[----:B0-----:R-:W-:Y:S02]  /*17cb0*/  LEA.HI.X.SX32 R9, R200, R3, 0x1, P0 ;  /* 0x00000003c8097211 */ /* 0x001fe400000f0eff */
[----:B-1----:R-:W-:-:S03]  /*17cc0*/  LEA R11, P0, R218, R4, 0x1 ;  /* 0x00000004da0b7211 */ /* 0x002fc600078008ff */
[----:B------:R0:W-:Y:S01]  /*17cd0*/  STL [R1+0x608], R9 ;  /* 0x0006080901007387 */ /* 0x0001e20000100800 */
[----:B--2---:R-:W-:-:S03]  /*17ce0*/  LEA.HI.X.SX32 R10, R203, R3, 0x1, P1 ;  /* 0x00000003cb0a7211 */ /* 0x004fc600008f0eff */
[----:B------:R1:W-:Y:S04]  /*17cf0*/  STL [R1+0x63c], R11 ;  /* 0x00063c0b01007387 */ /* 0x0003e80000100800 */
[----:B------:R2:W-:Y:S01]  /*17d00*/  STL [R1+0x610], R10 ;  /* 0x0006100a01007387 */ /* 0x0005e20000100800 */
[----:B0-----:R-:W-:Y:S02]  /*17d10*/  LEA R9, P1, R221, R4, 0x1 ;  /* 0x00000004dd097211 */ /* 0x001fe400078208ff */
[----:B-1----:R-:W-:-:S03]  /*17d20*/  LEA.HI.X.SX32 R11, R206, R3, 0x1, P2 ;  /* 0x00000003ce0b7211 */ /* 0x002fc600010f0eff */
        /* <DEDUP_REMOVED lines=20> */
[----:B------:R1:W-:Y:S01]  /*17e70*/  STL [R1+0x66c], R11 ;  /* 0x00066c0b01007387 */ /* 0x0003e20000100800 */
[----:B------:R-:W-:-:S03]  /*17e80*/  LEA.HI.X.SX32 R12, R227, R3, 0x1, P3 ;  /* 0x00000003e30c7211 */ /* 0x000fc600018f0eff */
[----:B------:R2:W-:Y:S01]  /*17e90*/  STL [R1+0x640], R10 ;  /* 0x0006400a01007387 */ /* 0x0005e20000100800 */
[----:B0-----:R-:W-:Y:S02]  /*17ea0*/  LEA R9, P1, R2, R4, 0x1 ;  /* 0x0000000402097211 */ /* 0x001fe400078208ff */
[----:B-1----:R-:W-:-:S03]  /*17eb0*/  LEA.HI.X.SX32 R11, R224, R3, 0x1, P2 ;  /* 0x00000003e00b7211 */ /* 0x002fc600010f0eff */
[----:B------:R-:W-:Y:S01]  /*17ec0*/  STL [R1+0x674], R9 ;  /* 0x0006740901007387 */ /* 0x000fe20000100800 */
[----:B--2---:R-:W-:-:S03]  /*17ed0*/  LEA R10, P2, R0, R4, 0x1 ;  /* 0x00000004000a7211 */ /* 0x004fc600078408ff */
[----:B------:R0:W-:Y:S04]  /*17ee0*/  STL [R1+0x648], R11 ;  /* 0x0006480b01007387 */ /* 0x0001e80000100800 */
[----:B------:R1:W-:Y:S04]  /*17ef0*/  STL [R1+0x67c], R10 ;  /* 0x00067c0a01007387 */ /* 0x0003e80000100800 */
[----:B------:R2:W-:Y:S01]  /*17f00*/  STL [R1+0x650], R12 ;  /* 0x0006500c01007387 */ /* 0x0005e20000100800 */
[----:B0-----:R-:W-:Y:S02]  /*17f10*/  LEA.HI.X.SX32 R11, R230, R3, 0x1, P4 ;  /* 0x00000003e60b7211 */ /* 0x001fe400020f0eff */
[----:B-1----:R-:W-:-:S02]  /*17f20*/  LEA R10, P3, R6, R4, 0x1 ;  /* 0x00000004060a7211 */ /* 0x002fc400078608ff */
[----:B--2---:R-:W-:-:S03]  /*17f30*/  LEA R12, P4, R8, R4, 0x1 ;  /* 0x00000004080c7211 */ /* 0x004fc600078808ff */
[----:B------:R-:W-:Y:S04]  /*17f40*/  STL [R1+0x684], R10 ;  /* 0x0006840a01007387 */ /* 0x000fe80000100800 */
[----:B------:R0:W-:Y:S01]  /*17f50*/  STL [R1+0x658], R11 ;  /* 0x0006580b01007387 */ /* 0x0001e20000100800 */
[----:B------:R-:W-:-:S03]  /*17f60*/  LEA.HI.X.SX32 R14, R236, R3, 0x1, P0 ;  /* 0x00000003ec0e7211 */ /* 0x000fc600000f0eff */
[----:B------:R1:W-:Y:S01]  /*17f70*/  STL [R1+0x68c], R12 ;  /* 0x00068c0c01007387 */ /* 0x0003e20000100800 */
[----:B0-----:R-:W-:Y:S02]  /*17f80*/  LEA.HI.X.SX32 R11, R233, R3, 0x1, P5 ;  /* 0x00000003e90b7211 */ /* 0x001fe400028f0eff */
[----:B-1----:R-:W-:-:S03]  /*17f90*/  LEA R12, P5, R7, R4, 0x1 ;  /* 0x00000004070c7211 */ /* 0x002fc600078a08ff */
[----:B------:R-:W-:Y:S01]  /*17fa0*/  STL [R1+0x660], R11 ;  /* 0x0006600b01007387 */ /* 0x000fe20000100800 */
[----:B------:R-:W-:-:S03]  /*17fb0*/  LEA.HI.X.SX32 R15, R2, R3, 0x1, P1 ;  /* 0x00000003020f7211 */ /* 0x000fc600008f0eff */
[----:B------:R0:W-:Y:S04]  /*17fc0*/  STL [R1+0x694], R12 ;  /* 0x0006940c01007387 */ /* 0x0001e80000100800 */
[----:B------:R1:W-:Y:S04]  /*17fd0*/  STL [R1+0x668], R14 ;  /* 0x0006680e01007387 */ /* 0x0003e80000100800 */
[----:B------:R2:W5:Y:S01]  /*17fe0*/  LDL.LU R2, [R1+0xf90] ;  /* 0x000f900001027983 */ /* 0x0005620000300800 */
[-C--:B0-----:R-:W-:Y:S02]  /*17ff0*/  LEA R12, P0, R5, R4.reuse, 0x1 ;  /* 0x00000004050c7211 */ /* 0x081fe400078008ff */
[----:B-1----:R-:W-:-:S03]  /*18000*/  LEA R14, P1, R13, R4, 0x1 ;  /* 0x000000040d0e7211 */ /* 0x002fc600078208ff */
[----:B------:R-:W-:Y:S01]  /*18010*/  STL [R1+0x69c], R12 ;  /* 0x00069c0c01007387 */ /* 0x000fe20000100800 */
[----:B------:R-:W-:-:S03]  /*18020*/  LEA.HI.X.SX32 R8, R8, R3, 0x1, P4 ;  /* 0x0000000308087211 */ /* 0x000fc600020f0eff */
[----:B------:R0:W-:Y:S01]  /*18030*/  STL [R1+0x670], R15 ;  /* 0x0006700f01007387 */ /* 0x0001e20000100800 */
[----:B------:R-:W-:-:S03]  /*18040*/  IMAD R9, R239, 0x2, R5 ;  /* 0x00000002ef097824 */ /* 0x000fc600078e0205 */
[----:B------:R1:W-:Y:S01]  /*18050*/  STL [R1+0x6e0], R14 ;  /* 0x0006e00e01007387 */ /* 0x0003e20000100800 */
[----:B0-----:R-:W-:-:S03]  /*18060*/  LEA.HI.X.SX32 R15, R0, R3, 0x1, P2 ;  /* 0x00000003000f7211 */ /* 0x001fc600010f0eff */
[----:B------:R-:W3:Y:S01]  /*18070*/  LDL.LU R0, [R1+0xf8c] ;  /* 0x000f8c0001007983 */ /* 0x000ee20000300800 */
[----:B-1----:R-:W-:-:S03]  /*18080*/  LEA.HI.X.SX32 R14, R6, R3, 0x1, P3 ;  /* 0x00000003060e7211 */ /* 0x002fc600018f0eff */
[----:B------:R-:W-:Y:S01]  /*18090*/  STL [R1+0x678], R15 ;  /* 0x0006780f01007387 */ /* 0x000fe20000100800 */
[----:B------:R-:W-:-:S03]  /*180a0*/  IMAD R10, R239, 0x2, R9 ;  /* 0x00000002ef0a7824 */ /* 0x000fc600078e0209 */
[----:B------:R0:W-:Y:S04]  /*180b0*/  STL [R1+0x680], R14 ;  /* 0x0006800e01007387 */ /* 0x0001e80000100800 */
[----:B------:R1:W-:Y:S01]  /*180c0*/  STL [R1+0x688], R8 ;  /* 0x0006880801007387 */ /* 0x0003e20000100800 */
[----:B------:R-:W-:Y:S01]  /*180d0*/  IMAD R11, R239, 0x2, R10 ;  /* 0x00000002ef0b7824 */ /* 0x000fe200078e020a */
[-C--:B0-----:R-:W-:Y:S02]  /*180e0*/  LEA.HI.X.SX32 R14, R7, R3.reuse, 0x1, P5 ;  /* 0x00000003070e7211 */ /* 0x081fe400028f0eff */
[-C--:B------:R-:W-:Y:S02]  /*180f0*/  LEA.HI.X.SX32 R7, R13, R3.reuse, 0x1, P1 ;  /* 0x000000030d077211 */ /* 0x080fe400008f0eff */
[----:B-1----:R-:W-:Y:S01]  /*18100*/  LEA.HI.X.SX32 R8, R5, R3, 0x1, P0 ;  /* 0x0000000305087211 */ /* 0x002fe200000f0eff */
[----:B------:R-:W-:Y:S01]  /*18110*/  STL [R1+0x690], R14 ;  /* 0x0006900e01007387 */ /* 0x000fe20000100800 */
[----:B------:R-:W-:Y:S01]  /*18120*/  LEA R13, P0, R9, R4, 0x1 ;  /* 0x00000004090d7211 */ /* 0x000fe200078008ff */
[----:B------:R-:W-:-:S02]  /*18130*/  IMAD R12, R239, 0x2, R11 ;  /* 0x00000002ef0c7824 */ /* 0x000fc400078e020b */
[----:B------:R0:W-:Y:S04]  /*18140*/  STL [R1+0x698], R8 ;  /* 0x0006980801007387 */ /* 0x0001e80000100800 */
[----:B------:R1:W-:Y:S01]  /*18150*/  STL [R1+0x6dc], R7 ;  /* 0x0006dc0701007387 */ /* 0x0003e20000100800 */
[----:B------:R-:W-:Y:S01]  /*18160*/  IMAD R6, R239, 0x2, R12 ;  /* 0x00000002ef067824 */ /* 0x000fe200078e020c */
[-C--:B0-----:R-:W-:Y:S02]  /*18170*/  LEA R8, P2, R11, R4.reuse, 0x1 ;  /* 0x000000040b087211 */ /* 0x081fe400078408ff */
[----:B-1----:R-:W-:Y:S01]  /*18180*/  LEA R7, P1, R10, R4, 0x1 ;  /* 0x000000040a077211 */ /* 0x002fe200078208ff */
[----:B------:R-:W-:Y:S01]  /*18190*/  STL [R1+0x6a4], R13 ;  /* 0x0006a40d01007387 */ /* 0x000fe20000100800 */
[----:B------:R-:W-:-:S03]  /*181a0*/  IMAD R5, R239, 0x2, R6 ;  /* 0x00000002ef057824 */ /* 0x000fc600078e0206 */
[----:B------:R0:W-:Y:S04]  /*181b0*/  STL [R1+0x6ac], R7 ;  /* 0x0006ac0701007387 */ /* 0x0001e80000100800 */
[----:B------:R1:W-:Y:S01]  /*181c0*/  STL [R1+0x6b4], R8 ;  /* 0x0006b40801007387 */ /* 0x0003e20000100800 */
[-C--:B0-----:R-:W-:Y:S02]  /*181d0*/  LEA.HI.X.SX32 R7, R9, R3.reuse, 0x1, P0 ;  /* 0x0000000309077211 */ /* 0x081fe400000f0eff */
[-C--:B------:R-:W-:Y:S02]  /*181e0*/  LEA.HI.X.SX32 R9, R11, R3.reuse, 0x1, P2 ;  /* 0x000000030b097211 */ /* 0x080fe400010f0eff */
[----:B-1----:R-:W-:Y:S01]  /*181f0*/  LEA.HI.X.SX32 R8, R10, R3, 0x1, P1 ;  /* 0x000000030a087211 */ /* 0x002fe200008f0eff */
[----:B------:R0:W-:Y:S01]  /*18200*/  STL [R1+0x6a0], R7 ;  /* 0x0006a00701007387 */ /* 0x0001e20000100800 */
[----:B------:R-:W-:Y:S01]  /*18210*/  IMAD R13, R239, 0x2, R5 ;  /* 0x00000002ef0d7824 */ /* 0x000fe200078e0205 */
[----:B------:R-:W-:-:S02]  /*18220*/  LEA R10, P1, R6, R4, 0x1 ;  /* 0x00000004060a7211 */ /* 0x000fc400078208ff */
[----:B------:R1:W-:Y:S04]  /*18230*/  STL [R1+0x6a8], R8 ;  /* 0x0006a80801007387 */ /* 0x0003e80000100800 */
[----:B------:R4:W-:Y:S01]  /*18240*/  STL [R1+0x6b0], R9 ;  /* 0x0006b00901007387 */ /* 0x0009e20000100800 */
[----:B0-----:R-:W-:Y:S01]  /*18250*/  IMAD R7, R239, 0x2, R13 ;  /* 0x00000002ef077824 */ /* 0x001fe200078e020d */
[-C--:B-1----:R-:W-:Y:S02]  /*18260*/  LEA R8, P0, R12, R4.reuse, 0x1 ;  /* 0x000000040c087211 */ /* 0x082fe400078008ff */
[----:B----4-:R-:W-:-:S03]  /*18270*/  LEA R9, P2, R5, R4, 0x1 ;  /* 0x0000000405097211 */ /* 0x010fc600078408ff */
[----:B------:R0:W-:Y:S04]  /*18280*/  STL [R1+0x6bc], R8 ;  /* 0x0006bc0801007387 */ /* 0x0001e80000100800 */
[----:B------:R1:W-:Y:S04]  /*18290*/  STL [R1+0x6c4], R10 ;  /* 0x0006c40a01007387 */ /* 0x0003e80000100800 */
[----:B------:R4:W-:Y:S01]  /*182a0*/  STL [R1+0x6cc], R9 ;  /* 0x0006cc0901007387 */ /* 0x0009e20000100800 */
[----:B0-----:R-:W-:Y:S01]  /*182b0*/  IMAD R8, R239, 0x2, R7 ;  /* 0x00000002ef087824 */ /* 0x001fe200078e0207 */
[----:B-1----:R-:W-:-:S02]  /*182c0*/  LEA.HI.X.SX32 R10, R12, R3, 0x1, P0 ;  /* 0x000000030c0a7211 */ /* 0x002fc400000f0eff */
[-C--:B----4-:R-:W-:Y:S02]  /*182d0*/  LEA.HI.X.SX32 R9, R6, R3.reuse, 0x1, P1 ;  /* 0x0000000306097211 */ /* 0x090fe400008f0eff */
[----:B------:R-:W-:Y:S01]  /*182e0*/  LEA.HI.X.SX32 R6, R5, R3, 0x1, P2 ;  /* 0x0000000305067211 */ /* 0x000fe200010f0eff */
[----:B------:R-:W-:Y:S01]  /*182f0*/  IMAD R5, R239, 0x2, R8 ;  /* 0x00000002ef057824 */ /* 0x000fe200078e0208 */
[----:B------:R0:W-:Y:S04]  /*18300*/  STL [R1+0x6b8], R10 ;  /* 0x0006b80a01007387 */ /* 0x0001e80000100800 */
[----:B------:R1:W-:Y:S04]  /*18310*/  STL [R1+0x6c0], R9 ;  /* 0x0006c00901007387 */ /* 0x0003e80000100800 */
[----:B------:R4:W-:Y:S01]  /*18320*/  STL [R1+0x6c8], R6 ;  /* 0x0006c80601007387 */ /* 0x0009e20000100800 */
[----:B0-----:R-:W-:-:S02]  /*18330*/  LEA R10, P0, R13, R4, 0x1 ;  /* 0x000000040d0a7211 */ /* 0x001fc400078008ff */
[----:B-1----:R-:W-:-:S03]  /*18340*/  LEA R9, P1, R7, R4, 0x1 ;  /* 0x0000000407097211 */ /* 0x002fc600078208ff */
[----:B------:R-:W-:Y:S01]  /*18350*/  STL [R1+0x6d0], R10 ;  /* 0x0006d00a01007387 */ /* 0x000fe20000100800 */
[-C--:B----4-:R-:W-:Y:S02]  /*18360*/  LEA R6, P2, R8, R4.reuse, 0x1 ;  /* 0x0000000408067211 */ /* 0x090fe400078408ff */
[----:B------:R-:W-:Y:S01]  /*18370*/  LEA R4, P3, R5, R4, 0x1 ;  /* 0x0000000405047211 */ /* 0x000fe200078608ff */
[----:B------:R0:W-:Y:S04]  /*18380*/  STL [R1+0x6d4], R9 ;  /* 0x0006d40901007387 */ /* 0x0001e80000100800 */
[----:B------:R1:W-:Y:S04]  /*18390*/  STL [R1+0x6d8], R6 ;  /* 0x0006d80601007387 */ /* 0x0003e80000100800 */
[----:B------:R4:W-:Y:S01]  /*183a0*/  STL [R1+0x5f0], R4 ;  /* 0x0005f00401007387 */ /* 0x0009e20000100800 */
[----:B0-----:R-:W-:-:S02]  /*183b0*/  LEA.HI.X.SX32 R9, R13, R3, 0x1, P0 ;  /* 0x000000030d097211 */ /* 0x001fc400000f0eff */
[----:B-1----:R-:W-:-:S03]  /*183c0*/  LEA.HI.X.SX32 R6, R7, R3, 0x1, P1 ;  /* 0x0000000307067211 */ /* 0x002fc600008f0eff */
[----:B------:R-:W-:Y:S01]  /*183d0*/  STL [R1+0x5e0], R9 ;  /* 0x0005e00901007387 */ /* 0x000fe20000100800 */
[-C--:B----4-:R-:W-:Y:S02]  /*183e0*/  LEA.HI.X.SX32 R4, R8, R3.reuse, 0x1, P2 ;  /* 0x0000000308047211 */ /* 0x090fe400010f0eff */
[----:B------:R-:W-:Y:S01]  /*183f0*/  LEA.HI.X.SX32 R3, R5, R3, 0x1, P3 ;  /* 0x0000000305037211 */ /* 0x000fe200018f0eff */
[----:B------:R-:W-:Y:S04]  /*18400*/  STL [R1+0x5e8], R6 ;  /* 0x0005e80601007387 */ /* 0x000fe80000100800 */
[----:B------:R0:W-:Y:S04]  /*18410*/  STL [R1+0x5ec], R4 ;  /* 0x0005ec0401007387 */ /* 0x0001e80000100800 */
[----:B------:R1:W-:Y:S04]  /*18420*/  STL [R1+0x5e4], R3 ;  /* 0x0005e40301007387 */ /* 0x0003e80000100800 */
[----:B------:R2:W-:Y:S04]  /*18430*/  STL [R1], RZ ;  /* 0x000000ff01007387 */ /* 0x0005e80000100800 */
[----:B------:R2:W-:Y:S04]  /*18440*/  STL [R1+0x4], RZ ;  /* 0x000004ff01007387 */ /* 0x0005e80000100800 */
        /* <DEDUP_REMOVED lines=123> */
[----:B------:R2:W-:Y:S01]  /*18c00*/  STL [R1+0x1f4], RZ ;  /* 0x0001f4ff01007387 */ /* 0x0005e20000100800 */
[----:B------:R-:W-:-:S03]  /*18c10*/  USHF.R.U32.HI UR38, URZ, 0x4, UR7 ;  /* 0x000000043f267899 */ /* 0x000fc60008011607 */
[----:B------:R2:W-:Y:S04]  /*18c20*/  STL [R1+0x1f8], RZ ;  /* 0x0001f8ff01007387 */ /* 0x0005e80000100800 */
[----:B------:R2:W-:Y:S01]  /*18c30*/  STL [R1+0x1fc], RZ ;  /* 0x0001fcff01007387 */ /* 0x0005e20000100800 */
[----:B------:R-:W-:Y:S02]  /*18c40*/  USGXT.U32 UR38, UR38, 0xe ;  /* 0x0000000e2626789a */ /* 0x000fe40008000000 */
[----:B------:R-:W-:Y:S01]  /*18c50*/  UIADD3 UR8, UR7, 0x10000, URZ ;  /* 0x0001000007087890 */ /* 0x000fe2000fffe03f */
[C---:B------:R-:W-:Y:S01]  /*18c60*/  LOP3.LUT R5, R242.reuse, 0x2, RZ, 0xfc, !PT ;  /* 0x00000002f2057812 */ /* 0x040fe200078efcff */
[----:B------:R-:W-:Y:S01]  /*18c70*/  USHF.L.U32 UR10, UR10, 0x6, URZ ;  /* 0x000000060a0a7899 */ /* 0x000fe2000800063f */
[C---:B0-----:R-:W-:Y:S01]  /*18c80*/  LOP3.LUT R4, R242.reuse, 0x4, RZ, 0xfc, !PT ;  /* 0x00000004f2047812 */ /* 0x041fe200078efcff */
[----:B------:R-:W-:Y:S01]  /*18c90*/  UIADD3 UR13, UP1, UR38, 0x2, URZ ;  /* 0x00000002260d7890 */ /* 0x000fe2000ff3e03f */
[C---:B-1----:R-:W-:Y:S01]  /*18ca0*/  LOP3.LUT R3, R242.reuse, 0x6, RZ, 0xfc, !PT ;  /* 0x00000006f2037812 */ /* 0x042fe200078efcff */
[----:B------:R-:W-:Y:S01]  /*18cb0*/  USHF.R.U32.HI UR8, URZ, 0x4, UR8 ;  /* 0x000000043f087899 */ /* 0x000fe20008011608 */
[C---:B------:R-:W-:Y:S01]  /*18cc0*/  LOP3.LUT R5, R242.reuse, 0x8, RZ, 0xfc, !PT ;  /* 0x00000008f2057812 */ /* 0x040fe200078efcff */
[----:B------:R-:W-:Y:S01]  /*18cd0*/  UMOV UR6, URZ ;  /* 0x0000003f00067c82 */ /* 0x000fe20008000000 */
[----:B------:R-:W-:-:S02]  /*18ce0*/  LOP3.LUT R4, R242, 0xa, RZ, 0xfc, !PT ;  /* 0x0000000af2047812 */ /* 0x000fc400078efcff */
[C---:B------:R-:W-:Y:S01]  /*18cf0*/  LOP3.LUT R3, R242.reuse, 0xc, RZ, 0xfc, !PT ;  /* 0x0000000cf2037812 */ /* 0x040fe200078efcff */
[----:B------:R-:W-:Y:S01]  /*18d00*/  USHF.L.U32 UR9, UR9, 0x6, URZ ;  /* 0x0000000609097899 */ /* 0x000fe2000800063f */
[C---:B------:R-:W-:Y:S01]  /*18d10*/  LOP3.LUT R5, R242.reuse, 0xe, RZ, 0xfc, !PT ;  /* 0x0000000ef2057812 */ /* 0x040fe200078efcff */
[----:B------:R-:W-:Y:S01]  /*18d20*/  USHF.R.S32.HI UR11, URZ, 0x1f, UR10 ;  /* 0x0000001f3f0b7899 */ /* 0x000fe2000801140a */
[C---:B------:R-:W-:Y:S01]  /*18d30*/  LOP3.LUT R4, R242.reuse, 0x10, RZ, 0xfc, !PT ;  /* 0x00000010f2047812 */ /* 0x040fe200078efcff */
[----:B------:R-:W-:Y:S01]  /*18d40*/  UIADD3.X UR14, UR6, 0x40000040, URZ, UP1, !UPT ;  /* 0x40000040060e7890 */ /* 0x000fe20008ffe43f */
[C---:B------:R-:W-:Y:S01]  /*18d50*/  LOP3.LUT R3, R242.reuse, 0x12, RZ, 0xfc, !PT ;  /* 0x00000012f2037812 */ /* 0x040fe200078efcff */
[----:B------:R-:W-:Y:S01]  /*18d60*/  USGXT.U32 UR36, UR8, 0xe ;  /* 0x0000000e0824789a */ /* 0x000fe20008000000 */
[C---:B------:R-:W-:Y:S02]  /*18d70*/  LOP3.LUT R5, R242.reuse, 0x14, RZ, 0xfc, !PT ;  /* 0x00000014f2057812 */ /* 0x040fe400078efcff */
[----:B------:R-:W-:-:S02]  /*18d80*/  LOP3.LUT R4, R242, 0x16, RZ, 0xfc, !PT ;  /* 0x00000016f2047812 */ /* 0x000fc400078efcff */
[C---:B------:R-:W-:Y:S02]  /*18d90*/  LOP3.LUT R3, R242.reuse, 0x18, RZ, 0xfc, !PT ;  /* 0x00000018f2037812 */ /* 0x040fe400078efcff */
[C---:B------:R-:W-:Y:S02]  /*18da0*/  LOP3.LUT R5, R242.reuse, 0x1a, RZ, 0xfc, !PT ;  /* 0x0000001af2057812 */ /* 0x040fe400078efcff */
[C---:B------:R-:W-:Y:S02]  /*18db0*/  LOP3.LUT R4, R242.reuse, 0x1c, RZ, 0xfc, !PT ;  /* 0x0000001cf2047812 */ /* 0x040fe400078efcff */
[C---:B------:R-:W-:Y:S02]  /*18dc0*/  LOP3.LUT R3, R242.reuse, 0x1e, RZ, 0xfc, !PT ;  /* 0x0000001ef2037812 */ /* 0x040fe400078efcff */
[C---:B------:R-:W-:Y:S02]  /*18dd0*/  LOP3.LUT R5, R242.reuse, 0x20, RZ, 0xfc, !PT ;  /* 0x00000020f2057812 */ /* 0x040fe400078efcff */
[----:B------:R-:W-:-:S02]  /*18de0*/  LOP3.LUT R4, R242, 0x22, RZ, 0xfc, !PT ;  /* 0x00000022f2047812 */ /* 0x000fc400078efcff */
[C---:B------:R-:W-:Y:S01]  /*18df0*/  LOP3.LUT R3, R242.reuse, 0x24, RZ, 0xfc, !PT ;  /* 0x00000024f2037812 */ /* 0x040fe200078efcff */
[----:B------:R-:W-:Y:S01]  /*18e00*/  USHF.R.S32.HI UR8, URZ, 0x1f, UR9 ;  /* 0x0000001f3f087899 */ /* 0x000fe20008011409 */
[C---:B------:R-:W-:Y:S02]  /*18e10*/  LOP3.LUT R5, R242.reuse, 0x26, RZ, 0xfc, !PT ;  /* 0x00000026f2057812 */ /* 0x040fe400078efcff */
[C---:B------:R-:W-:Y:S02]  /*18e20*/  LOP3.LUT R4, R242.reuse, 0x28, RZ, 0xfc, !PT ;  /* 0x00000028f2047812 */ /* 0x040fe400078efcff */
[C---:B------:R-:W-:Y:S01]  /*18e30*/  LOP3.LUT R3, R242.reuse, 0x2a, RZ, 0xfc, !PT ;  /* 0x0000002af2037812 */ /* 0x040fe200078efcff */
[----:B------:R-:W-:Y:S01]  /*18e40*/  UIADD3 UR12, UP0, UR36, 0x80, URZ ;  /* 0x00000080240c7890 */ /* 0x000fe2000ff1e03f */
[C---:B------:R-:W-:Y:S02]  /*18e50*/  LOP3.LUT R5, R242.reuse, 0x2c, RZ, 0xfc, !PT ;  /* 0x0000002cf2057812 */ /* 0x040fe400078efcff */
[----:B------:R-:W-:-:S02]  /*18e60*/  LOP3.LUT R4, R242, 0x2e, RZ, 0xfc, !PT ;  /* 0x0000002ef2047812 */ /* 0x000fc400078efcff */
[C---:B------:R-:W-:Y:S02]  /*18e70*/  LOP3.LUT R3, R242.reuse, 0x30, RZ, 0xfc, !PT ;  /* 0x00000030f2037812 */ /* 0x040fe400078efcff */
[----:B------:R-:W-:Y:S02]  /*18e80*/  CS2R R24, SRZ ;  /* 0x0000000000187805 */ /* 0x000fe4000001ff00 */
[C---:B------:R-:W-:Y:S02]  /*18e90*/  LOP3.LUT R5, R242.reuse, 0x32, RZ, 0xfc, !PT ;  /* 0x00000032f2057812 */ /* 0x040fe400078efcff */
[----:B------:R-:W-:Y:S02]  /*18ea0*/  CS2R R26, SRZ ;  /* 0x00000000001a7805 */ /* 0x000fe4000001ff00 */
[----:B------:R-:W-:Y:S02]  /*18eb0*/  LOP3.LUT R4, R242, 0x34, RZ, 0xfc, !PT ;  /* 0x00000034f2047812 */ /* 0x000fe400078efcff */
[----:B------:R-:W-:-:S02]  /*18ec0*/  CS2R R28, SRZ ;  /* 0x00000000001c7805 */ /* 0x000fc4000001ff00 */
[C---:B------:R-:W-:Y:S02]  /*18ed0*/  LOP3.LUT R3, R242.reuse, 0x36, RZ, 0xfc, !PT ;  /* 0x00000036f2037812 */ /* 0x040fe400078efcff */
[----:B------:R-:W-:Y:S02]  /*18ee0*/  CS2R R30, SRZ ;  /* 0x00000000001e7805 */ /* 0x000fe4000001ff00 */
[C---:B------:R-:W-:Y:S02]  /*18ef0*/  LOP3.LUT R5, R242.reuse, 0x38, RZ, 0xfc, !PT ;  /* 0x00000038f2057812 */ /* 0x040fe400078efcff */
[----:B------:R-:W-:Y:S02]  /*18f00*/  CS2R R32, SRZ ;  /* 0x0000000000207805 */ /* 0x000fe4000001ff00 */
[----:B------:R-:W-:Y:S02]  /*18f10*/  LOP3.LUT R4, R242, 0x3a, RZ, 0xfc, !PT ;  /* 0x0000003af2047812 */ /* 0x000fe400078efcff */
[----:B------:R-:W-:-:S02]  /*18f20*/  CS2R R34, SRZ ;  /* 0x0000000000227805 */ /* 0x000fc4000001ff00 */
[----:B------:R-:W-:Y:S02]  /*18f30*/  LOP3.LUT R3, R242, 0x3c, RZ, 0xfc, !PT ;  /* 0x0000003cf2037812 */ /* 0x000fe400078efcff */
        /* <DEDUP_REMOVED lines=22> */
[----:B------:R-:W-:Y:S01]  /*190a0*/  CS2R R80, SRZ ;  /* 0x0000000000507805 */ /* 0x000fe2000001ff00 */
[----:B------:R-:W-:Y:S01]  /*190b0*/  USHF.L.U32 UR43, UR10, 0x1, URZ ;  /* 0x000000010a2b7899 */ /* 0x000fe2000800063f */
[----:B------:R-:W-:-:S02]  /*190c0*/  CS2R R82, SRZ ;  /* 0x0000000000527805 */ /* 0x000fc4000001ff00 */
[----:B------:R-:W-:Y:S01]  /*190d0*/  CS2R R84, SRZ ;  /* 0x0000000000547805 */ /* 0x000fe2000001ff00 */
[----:B------:R-:W-:Y:S01]  /*190e0*/  USHF.L.U64.HI UR6, UR10, 0x1, UR11 ;  /* 0x000000010a067899 */ /* 0x000fe2000801020b */
[----:B------:R-:W-:Y:S02]  /*190f0*/  CS2R R86, SRZ ;  /* 0x0000000000567805 */ /* 0x000fe4000001ff00 */
[----:B------:R-:W-:Y:S01]  /*19100*/  CS2R R88, SRZ ;  /* 0x0000000000587805 */ /* 0x000fe2000001ff00 */
[----:B------:R-:W-:Y:S01]  /*19110*/  UMOV UR5, URZ ;  /* 0x0000003f00057c82 */ /* 0x000fe20008000000 */
[----:B------:R-:W-:Y:S01]  /*19120*/  UMOV UR10, UR13 ;  /* 0x0000000d000a7c82 */ /* 0x000fe20008000000 */
[----:B------:R-:W-:Y:S01]  /*19130*/  UMOV UR11, UR14 ;  /* 0x0000000e000b7c82 */ /* 0x000fe20008000000 */
[----:B------:R-:W-:Y:S02]  /*19140*/  USHF.L.U32 UR44, UR9, 0x1, URZ ;  /* 0x00000001092c7899 */ /* 0x000fe4000800063f */
[----:B------:R-:W-:Y:S01]  /*19150*/  USHF.L.U64.HI UR42, UR9, 0x1, UR8 ;  /* 0x00000001092a7899 */ /* 0x000fe20008010208 */
[----:B------:R-:W-:Y:S01]  /*19160*/  UMOV UR4, URZ ;  /* 0x0000003f00047c82 */ /* 0x000fe20008000000 */
[----:B------:R-:W-:-:S02]  /*19170*/  UIADD3.X UR9, UR5, 0x40000040, URZ, UP0, !UPT ;  /* 0x4000004005097890 */ /* 0x000fc400087fe43f */
[----:B------:R-:W-:Y:S02]  /*19180*/  UIADD3.64 UR14, UR10, 0x2, URZ ;  /* 0x000000020a0e7897 */ /* 0x000fe4000fffe03f */
[----:B------:R-:W-:Y:S02]  /*19190*/  UIADD3.64 UR18, UR10, 0x4, URZ ;  /* 0x000000040a127897 */ /* 0x000fe4000fffe03f */
[----:B------:R-:W-:Y:S02]  /*191a0*/  UIADD3.64 UR22, UR10, 0x7fe, URZ ;  /* 0x000007fe0a167897 */ /* 0x000fe4000fffe03f */
[----:B------:R-:W-:Y:S02]  /*191b0*/  UIADD3.64 UR26, UR10, 0x800, URZ ;  /* 0x000008000a1a7897 */ /* 0x000fe4000fffe03f */
[----:B------:R-:W-:Y:S01]  /*191c0*/  UIADD3.64 UR30, UR10, 0x802, URZ ;  /* 0x000008020a1e7897 */ /* 0x000fe2000fffe03f */
[----:B------:R-:W0:Y:S01]  /*191d0*/  LDC R239, c[0x0][0x230] ;  /* 0x00008c00ffef7b82 */ /* 0x000e220000000800 */
        /* <DEDUP_REMOVED lines=23> */
[----:B0-----:R-:W-:Y:S01]  /*19350*/  VIADD R239, R239, 0x3f ;  /* 0x0000003fefef7836 */ /* 0x001fe20000000000 */
[----:B------:R-:W-:Y:S02]  /*19360*/  CS2R R136, SRZ ;  /* 0x0000000000887805 */ /* 0x000fe4000001ff00 */
[----:B------:R-:W-:-:S02]  /*19370*/  CS2R R138, SRZ ;  /* 0x00000000008a7805 */ /* 0x000fc4000001ff00 */
[----:B------:R-:W-:Y:S02]  /*19380*/  CS2R R140, SRZ ;  /* 0x00000000008c7805 */ /* 0x000fe4000001ff00 */
[----:B------:R-:W-:Y:S02]  /*19390*/  CS2R R142, SRZ ;  /* 0x00000000008e7805 */ /* 0x000fe4000001ff00 */
[----:B------:R-:W-:Y:S02]  /*193a0*/  SHF.R.S32.HI R242, RZ, 0x1f, R239 ;  /* 0x0000001ffff27819 */ /* 0x000fe400000114ef */
[----:B------:R-:W-:Y:S02]  /*193b0*/  CS2R R144, SRZ ;  /* 0x0000000000907805 */ /* 0x000fe4000001ff00 */
[----:B------:R-:W-:Y:S02]  /*193c0*/  CS2R R146, SRZ ;  /* 0x0000000000927805 */ /* 0x000fe4000001ff00 */
[----:B------:R-:W-:-:S02]  /*193d0*/  CS2R R148, SRZ ;  /* 0x0000000000947805 */ /* 0x000fc4000001ff00 */
[----:B------:R-:W-:Y:S02]  /*193e0*/  LEA.HI R242, R242, R239, RZ, 0x6 ;  /* 0x000000eff2f27211 */ /* 0x000fe400078f30ff */
[----:B------:R-:W-:Y:S02]  /*193f0*/  CS2R R150, SRZ ;  /* 0x0000000000967805 */ /* 0x000fe4000001ff00 */
[C---:B---3--:R-:W-:Y:S01]  /*19400*/  LOP3.LUT R5, R0.reuse, 0x20, RZ, 0x3c, !PT ;  /* 0x0000002000057812 */ /* 0x048fe200078e3cff */
[----:B------:R-:W-:Y:S01]  /*19410*/  UMOV UR8, UR12 ;  /* 0x0000000c00087c82 */ /* 0x000fe20008000000 */
[----:B------:R-:W-:Y:S01]  /*19420*/  SHF.R.S32.HI R3, RZ, 0x6, R242 ;  /* 0x00000006ff037819 */ /* 0x000fe200000114f2 */
[----:B------:R-:W-:Y:S01]  /*19430*/  UIADD3.64 UR34, UR10, 0x804, URZ ;  /* 0x000008040a227897 */ /* 0x000fe2000fffe03f */
[C---:B------:R-:W-:Y:S01]  /*19440*/  LOP3.LUT R4, R0.reuse, 0x40, RZ, 0x3c, !PT ;  /* 0x0000004000047812 */ /* 0x040fe200078e3cff */
[----:B------:R-:W-:Y:S01]  /*19450*/  UIADD3.64 UR12, UR8, 0x80, URZ ;  /* 0x00000080080c7897 */ /* 0x000fe2000fffe03f */
[----:B------:R-:W-:Y:S01]  /*19460*/  LOP3.LUT R3, R0, 0x60, RZ, 0x3c, !PT ;  /* 0x0000006000037812 */ /* 0x000fe200078e3cff */
[----:B------:R-:W-:Y:S01]  /*19470*/  UIADD3.64 UR16, UR8, 0x100, URZ ;  /* 0x0000010008107897 */ /* 0x000fe2000fffe03f */
[----:B------:R-:W-:Y:S01]  /*19480*/  ULDC UR45, c[0x0][0x230] ;  /* 0x00008c00002d7ab9 */ /* 0x000fe20000000800 */
[----:B--2---:R-:W-:-:S10]  /*19490*/  UMOV UR37, 0x40000040 ;  /* 0x4000004000257882 */ /* 0x004fd40000000000 */
.L_x_1:
[----:B------:R-:W2:Y:S04]  /*194a0*/  LDL R5, [R1+0x5e4] ;  /* 0x0005e40001057983 */ /* 0x000ea80000100800 */
[----:B------:R-:W2:Y:S04]  /*194b0*/  LDL R4, [R1+0x5f0] ;  /* 0x0005f00001047983 */ /* 0x000ea80000100800 */
        /* <DEDUP_REMOVED lines=20> */
[----:B0-----:R-:W3:Y:S04]  /*19600*/  LDL R127, [R1+0x6d8] ;  /* 0x0006d800017f7983 */ /* 0x001ee80000100800 */
[----:B------:R0:W-:Y:S04]  /*19610*/  STL [R1+0x1074], R128 ;  /* 0x0010748001007387 */ /* 0x0001e80000100800 */
[----:B0-----:R-:W4:Y:S01]  /*19620*/  LDL R128, [R1+0x5ec] ;  /* 0x0005ec0001807983 */ /* 0x001f220000100800 */
[----:B------:R-:W0:Y:S03]  /*19630*/  S2R R3, SR_TID.X ;  /* 0x0000000000037919 */ /* 0x000e260000002100 */
[----:B------:R1:W-:Y:S04]  /*19640*/  STL [R1+0x1070], R129 ;  /* 0x0010708101007387 */ /* 0x0003e80000100800 */
[----:B-1----:R-:W3:Y:S04]  /*19650*/  LDL R129, [R1+0x6d4] ;  /* 0x0006d40001817983 */ /* 0x002ee80000100800 */
[----:B------:R0:W-:Y:S04]  /*19660*/  STL [R1+0x106c], R130 ;  /* 0x00106c8201007387 */ /* 0x0001e80000100800 */
[----:B------:R-:W-:Y:S04]  /*19670*/  STL [R1+0x1068], R131 ;  /* 0x0010688301007387 */ /* 0x000fe80000100800 */
[----:B------:R1:W-:Y:S01]  /*19680*/  STL [R1+0x1064], R132 ;  /* 0x0010648401007387 */ /* 0x0003e20000100800 */
[----:B0-----:R-:W-:-:S03]  /*19690*/  SHF.R.U32.HI R130, RZ, 0x6, R3 ;  /* 0x00000006ff827819 */ /* 0x001fc60000011603 */
[----:B-1----:R-:W3:Y:S01]  /*196a0*/  LDL R132, [R1+0x5e8] ;  /* 0x0005e80001847983 */ /* 0x002ee20000100800 */
[----:B------:R-:W-:Y:S01]  /*196b0*/  SGXT.U32 R130, R130, 0x1 ;  /* 0x000000018282781a */ /* 0x000fe20000000000 */
[----:B------:R-:W-:Y:S01]  /*196c0*/  UIMAD UR5, UR4, -0x40, UR45 ;  /* 0xffffffc0040578a4 */ /* 0x000fe2000f8e022d */
[----:B------:R-:W-:Y:S01]  /*196d0*/  SHF.R.U32.HI R3, RZ, 0x6, R3 ;  /* 0x00000006ff037819 */ /* 0x000fe20000011603 */
[----:B------:R0:W-:Y:S01]  /*196e0*/  STL [R1+0x1060], R133 ;  /* 0x0010608501007387 */ /* 0x0001e20000100800 */
[----:B------:R-:W-:Y:S02]  /*196f0*/  LOP3.LUT R131, R130, 0x4, RZ, 0xfc, !PT ;  /* 0x0000000482837812 */ /* 0x000fe400078efcff */
[----:B------:R-:W-:Y:S01]  /*19700*/  SGXT.U32 R3, R3, 0x1 ;  /* 0x000000010303781a */ /* 0x000fe20000000000 */
[----:B------:R-:W-:Y:S01]  /*19710*/  STL [R1+0x105c], R134 ;  /* 0x00105c8601007387 */ /* 0x000fe20000100800 */
[----:B------:R-:W-:Y:S02]  /*19720*/  ISETP.GE.AND P1, PT, R131, UR5, PT ;  /* 0x0000000583007c0c */ /* 0x000fe4000bf26270 */
[----:B------:R-:W-:Y:S01]  /*19730*/  PRMT R168, RZ, 0x7610, R168 ;  /* 0x00007610ffa87816 */ /* 0x000fe200000000a8 */
[----:B------:R-:W-:Y:S01]  /*19740*/  STL [R1+0x1058], R135 ;  /* 0x0010588701007387 */ /* 0x000fe20000100800 */
[----:B------:R-:W-:-:S02]  /*19750*/  PRMT R182, RZ, 0x7610, R182 ;  /* 0x00007610ffb67816 */ /* 0x000fc400000000b6 */
[C---:B0-----:R-:W-:Y:S01]  /*19760*/  LOP3.LUT R133, R130.reuse, 0x2, RZ, 0xfc, !PT ;  /* 0x0000000282857812 */ /* 0x041fe200078efcff */
[----:B------:R-:W-:Y:S01]  /*19770*/  STL [R1+0x1054], R136 ;  /* 0x0010548801007387 */ /* 0x000fe20000100800 */
[----:B------:R-:W-:Y:S02]  /*19780*/  LOP3.LUT R130, R130, 0x6, RZ, 0xfc, !PT ;  /* 0x0000000682827812 */ /* 0x000fe400078efcff */
[----:B------:R-:W-:Y:S01]  /*19790*/  ISETP.GE.AND P0, PT, R133, UR5, PT ;  /* 0x0000000585007c0c */ /* 0x000fe2000bf06270 */
[----:B------:R-:W-:Y:S01]  /*197a0*/  STL [R1+0x1050], R137 ;  /* 0x0010508901007387 */ /* 0x000fe20000100800 */
[----:B------:R-:W-:Y:S02]  /*197b0*/  ISETP.GE.AND P2, PT, R130, UR5, PT ;  /* 0x0000000582007c0c */ /* 0x000fe4000bf46270 */
[----:B------:R-:W-:Y:S01]  /*197c0*/  LOP3.LUT R130, R3, 0x8, RZ, 0xfc, !PT ;  /* 0x0000000803827812 */ /* 0x000fe200078efcff */
[----:B------:R-:W-:Y:S03]  /*197d0*/  STL [R1+0x104c], R138 ;  /* 0x00104c8a01007387 */ /* 0x000fe60000100800 */
[----:B------:R-:W-:Y:S01]  /*197e0*/  ISETP.GE.AND P3, PT, R130, UR5, PT ;  /* 0x0000000582007c0c */ /* 0x000fe2000bf66270 */
        /* <DEDUP_REMOVED lines=13> */
[----:B-----5:R0:W-:Y:S04]  /*198c0*/  STL [R1+0xf8c], R2 ;  /* 0x000f8c0201007387 */ /* 0x0201e80000100800 */
[----:B------:R-:W3:Y:S04]  /*198d0*/  LDL R131, [R1+0x5e0] ;  /* 0x0005e00001837983 */ /* 0x000ee80000100800 */
[----:B------:R-:W3:Y:S01]  /*198e0*/  LDL R130, [R1+0x6d0] ;  /* 0x0006d00001827983 */ /* 0x000ee20000100800 */
[----:B------:R-:W1:Y:S03]  /*198f0*/  S2R R3, SR_TID.X ;  /* 0x0000000000037919 */ /* 0x000e660000002100 */
[----:B0-----:R-:W3:Y:S01]  /*19900*/  LDL R2, [R1+0x6c4] ;  /* 0x0006c40001027983 */ /* 0x001ee20000100800 */
[----:B------:R-:W-:-:S02]  /*19910*/  PRMT R186, RZ, 0x7610, R186 ;  /* 0x00007610ffba7816 */ /* 0x000fc400000000ba */
[----:B------:R-:W-:Y:S02]  /*19920*/  PRMT R18, RZ, 0x7610, R18 ;  /* 0x00007610ff127816 */ /* 0x000fe40000000012 */
[----:B-1----:R-:W-:-:S04]  /*19930*/  SHF.R.U32.HI R3, RZ, 0x6, R3 ;  /* 0x00000006ff037819 */ /* 0x002fc80000011603 */
[----:B------:R-:W-:Y:S01]  /*19940*/  SGXT.U32 R3, R3, 0x1 ;  /* 0x000000010303781a */ /* 0x000fe20000000000 */
[----:B--2---:R4:W2:Y:S02]  /*19950*/  @!P0 LDG.E.U16 R168, desc[UR40][R4.64] ;  /* 0x0000002804a88981 */ /* 0x0048a4000c1e1500 */
[----:B----4-:R-:W-:Y:S02]  /*19960*/  @!P1 IMAD.MOV.U32 R5, RZ, RZ, R128 ;  /* 0x000000ffff059224 */ /* 0x010fe400078e0080 */
[----:B------:R-:W4:Y:S01]  /*19970*/  LDL R128, [R1+0x6c8] ;  /* 0x0006c80001807983 */ /* 0x000f220000100800 */
[----:B---3--:R-:W-:-:S03]  /*19980*/  @!P1 IMAD.MOV.U32 R4, RZ, RZ, R127 ;  /* 0x000000ffff049224 */ /* 0x008fc600078e007f */
[----:B------:R-:W3:Y:S01]  /*19990*/  LDL R127, [R1+0x6cc] ;  /* 0x0006cc00017f7983 */ /* 0x000ee20000100800 */
[----:B------:R-:W-:-:S03]  /*199a0*/  LOP3.LUT R133, R3, 0xa, RZ, 0xfc, !PT ;  /* 0x0000000a03857812 */ /* 0x000fc600078efcff */
[----:B------:R0:W2:Y:S01]  /*199b0*/  @!P1 LDG.E.U16 R182, desc[UR40][R4.64] ;  /* 0x0000002804b69981 */ /* 0x0000a2000c1e1500 */
[----:B------:R-:W-:Y:S01]  /*199c0*/  ISETP.GE.AND P0, PT, R133, UR5, PT ;  /* 0x0000000585007c0c */ /* 0x000fe2000bf06270 */
[----:B0-----:R-:W-:Y:S02]  /*199d0*/  @!P2 IMAD.MOV.U32 R4, RZ, RZ, R129 ;  /* 0x000000ffff04a224 */ /* 0x001fe400078e0081 */
[----:B------:R-:W2:Y:S01]  /*199e0*/  LDL R129, [R1+0x6c0] ;  /* 0x0006c00001817983 */ /* 0x000ea20000100800 */
[----:B------:R-:W-:-:S05]  /*199f0*/  @!P2 IMAD.MOV.U32 R5, RZ, RZ, R132 ;  /* 0x000000ffff05a224 */ /* 0x000fca00078e0084 */
[----:B------:R0:W2:Y:S02]  /*19a00*/  @!P2 LDG.E.U16 R186, desc[UR40][R4.64] ;  /* 0x0000002804baa981 */ /* 0x0000a4000c1e1500 */
[----:B0-----:R-:W-:Y:S02]  /*19a10*/  @!P3 IMAD.MOV.U32 R5, RZ, RZ, R131 ;  /* 0x000000ffff05b224 */ /* 0x001fe400078e0083 */
[----:B------:R-:W2:Y:S01]  /*19a20*/  LDL R131, [R1+0x6b8] ;  /* 0x0006b80001837983 */ /* 0x000ea20000100800 */
[----:B------:R-:W-:-:S03]  /*19a30*/  @!P3 IMAD.MOV.U32 R4, RZ, RZ, R130 ;  /* 0x000000ffff04b224 */ /* 0x000fc600078e0082 */
[----:B------:R-:W2:Y:S04]  /*19a40*/  LDL R130, [R1+0x6bc] ;  /* 0x0006bc0001827983 */ /* 0x000ea80000100800 */
[----:B------:R4:W2:Y:S01]  /*19a50*/  @!P3 LDG.E.U16 R18, desc[UR40][R4.64] ;  /* 0x000000280412b981 */ /* 0x0008a2000c1e1500 */
[----:B------:R-:W0:Y:S01]  /*19a60*/  S2R R3, SR_TID.X ;  /* 0x0000000000037919 */ /* 0x000e220000002100 */
[----:B----4-:R-:W-:Y:S02]  /*19a70*/  @!P0 IMAD.MOV.U32 R5, RZ, RZ, R128 ;  /* 0x000000ffff058224 */ /* 0x010fe400078e0080 */
[----:B------:R-:W4:Y:S01]  /*19a80*/  LDL R128, [R1+0x6b0] ;  /* 0x0006b00001807983 */ /* 0x000f220000100800 */
[----:B0-----:R-:W-:-:S04]  /*19a90*/  SHF.R.U32.HI R3, RZ, 0x6, R3 ;  /* 0x00000006ff037819 */ /* 0x001fc80000011603 */
[----:B------:R-:W-:-:S04]  /*19aa0*/  SGXT.U32 R3, R3, 0x1 ;  /* 0x000000010303781a */ /* 0x000fc80000000000 */
[----:B------:R-:W-:Y:S02]  /*19ab0*/  LOP3.LUT R133, R3, 0xc, RZ, 0xfc, !PT ;  /* 0x0000000c03857812 */ /* 0x000fe400078efcff */
[----:B------:R-:W0:Y:S02]  /*19ac0*/  S2R R3, SR_TID.X ;  /* 0x0000000000037919 */ /* 0x000e240000002100 */
[----:B------:R-:W-:Y:S01]  /*19ad0*/  ISETP.GE.AND P1, PT, R133, UR5, PT ;  /* 0x0000000585007c0c */ /* 0x000fe2000bf26270 */
[----:B---3--:R-:W-:Y:S01]  /*19ae0*/  @!P0 IMAD.MOV.U32 R4, RZ, RZ, R127 ;  /* 0x000000ffff048224 */ /* 0x008fe200078e007f */
[----:B------:R-:W-:Y:S01]  /*19af0*/  PRMT R163, RZ, 0x7610, R163 ;  /* 0x00007610ffa37816 */ /* 0x000fe200000000a3 */
[----:B------:R-:W3:Y:S01]  /*19b00*/  LDL R127, [R1+0x6b4] ;  /* 0x0006b400017f7983 */ /* 0x000ee20000100800 */
[----:B------:R-:W-:Y:S02]  /*19b10*/  PRMT R176, RZ, 0x7610, R176 ;  /* 0x00007610ffb07816 */ /* 0x000fe400000000b0 */
[----:B------:R-:W-:Y:S01]  /*19b20*/  PRMT R185, RZ, 0x7610, R185 ;  /* 0x00007610ffb97816 */ /* 0x000fe200000000b9 */
[----:B------:R-:W3:Y:S04]  /*19b30*/  LDL R133, [R1+0x688] ;  /* 0x0006880001857983 */ /* 0x000ee80000100800 */
[----:B------:R1:W3:Y:S02]  /*19b40*/  @!P0 LDG.E.U16 R163, desc[UR40][R4.64] ;  /* 0x0000002804a38981 */ /* 0x0002e4000c1e1500 */
[----:B-1----:R-:W-:-:S02]  /*19b50*/  @!P1 IMAD.MOV.U32 R4, RZ, RZ, R2 ;  /* 0x000000ffff049224 */ /* 0x002fc400078e0002 */
[----:B------:R-:W3:Y:S01]  /*19b60*/  LDL R2, [R1+0x6ac] ;  /* 0x0006ac0001027983 */ /* 0x000ee20000100800 */
[----:B0-----:R-:W-:-:S04]  /*19b70*/  SHF.R.U32.HI R3, RZ, 0x6, R3 ;  /* 0x00000006ff037819 */ /* 0x001fc80000011603 */
[----:B------:R-:W-:-:S04]  /*19b80*/  SGXT.U32 R3, R3, 0x1 ;  /* 0x000000010303781a */ /* 0x000fc80000000000 */
[----:B------:R-:W-:Y:S02]  /*19b90*/  LOP3.LUT R132, R3, 0xe, RZ, 0xfc, !PT ;  /* 0x0000000e03847812 */ /* 0x000fe400078efcff */
[----:B------:R-:W0:Y:S02]  /*19ba0*/  S2R R3, SR_TID.X ;  /* 0x0000000000037919 */ /* 0x000e240000002100 */
[----:B------:R-:W-:Y:S01]  /*19bb0*/  ISETP.GE.AND P2, PT, R132, UR5, PT ;  /* 0x0000000584007c0c */ /* 0x000fe2000bf46270 */
[----:B--2---:R-:W-:Y:S02]  /*19bc0*/  @!P1 IMAD.MOV.U32 R5, RZ, RZ, R129 ;  /* 0x000000ffff059224 */ /* 0x004fe400078e0081 */
[----:B------:R-:W2:Y:S04]  /*19bd0*/  LDL R129, [R1+0x6a8] ;  /* 0x0006a80001817983 */ /* 0x000ea80000100800 */
[----:B------:R1:W2:Y:S01]  /*19be0*/  @!P1 LDG.E.U16 R176, desc[UR40][R4.64] ;  /* 0x0000002804b09981 */ /* 0x0002a2000c1e1500 */
[----:B0-----:R-:W-:-:S04]  /*19bf0*/  SHF.R.U32.HI R3, RZ, 0x6, R3 ;  /* 0x00000006ff037819 */ /* 0x001fc80000011603 */
[----:B------:R-:W-:-:S04]  /*19c00*/  SGXT.U32 R3, R3, 0x1 ;  /* 0x000000010303781a */ /* 0x000fc80000000000 */
[----:B------:R-:W-:-:S04]  /*19c10*/  LOP3.LUT R132, R3, 0x10, RZ, 0xfc, !PT ;  /* 0x0000001003847812 */ /* 0x000fc800078efcff */
[----:B------:R-:W-:Y:S01]  /*19c20*/  ISETP.GE.AND P3, PT, R132, UR5, PT ;  /* 0x0000000584007c0c */ /* 0x000fe2000bf66270 */
[----:B-1----:R-:W-:Y:S02]  /*19c30*/  @!P2 IMAD.MOV.U32 R5, RZ, RZ, R131 ;  /* 0x000000ffff05a224 */ /* 0x002fe400078e0083 */
[----:B------:R-:W2:Y:S01]  /*19c40*/  LDL R131, [R1+0x6a0] ;  /* 0x0006a00001837983 */ /* 0x000ea20000100800 */
[----:B------:R-:W-:-:S03]  /*19c50*/  @!P2 IMAD.MOV.U32 R4, RZ, RZ, R130 ;  /* 0x000000ffff04a224 */ /* 0x000fc600078e0082 */
[----:B------:R-:W2:Y:S04]  /*19c60*/  LDL R130, [R1+0x6a4] ;  /* 0x0006a40001827983 */ /* 0x000ea80000100800 */
[----:B------:R4:W2:Y:S01]  /*19c70*/  @!P2 LDG.E.U16 R185, desc[UR40][R4.64] ;  /* 0x0000002804b9a981 */ /* 0x0008a2000c1e1500 */
[----:B------:R-:W0:Y:S02]  /*19c80*/  S2R R3, SR_TID.X ;  /* 0x0000000000037919 */ /* 0x000e240000002100 */
[----:B0-----:R-:W-:-:S04]  /*19c90*/  SHF.R.U32.HI R3, RZ, 0x6, R3 ;  /* 0x00000006ff037819 */ /* 0x001fc80000011603 */
[----:B------:R-:W-:-:S04]  /*19ca0*/  SGXT.U32 R3, R3, 0x1 ;  /* 0x000000010303781a */ /* 0x000fc80000000000 */
[----:B------:R-:W-:Y:S01]  /*19cb0*/  LOP3.LUT R132, R3, 0x12, RZ, 0xfc, !PT ;  /* 0x0000001203847812 */ /* 0x000fe200078efcff */
[----:B----4-:R-:W-:Y:S02]  /*19cc0*/  @!P3 IMAD.MOV.U32 R5, RZ, RZ, R128 ;  /* 0x000000ffff05b224 */ /* 0x010fe400078e0080 */
[----:B------:R-:W4:Y:S01]  /*19cd0*/  LDL R128, [R1+0x698] ;  /* 0x0006980001807983 */ /* 0x000f220000100800 */
[----:B------:R-:W0:Y:S01]  /*19ce0*/  S2R R3, SR_TID.X ;  /* 0x0000000000037919 */ /* 0x000e220000002100 */
[----:B------:R-:W-:Y:S02]  /*19cf0*/  ISETP.GE.AND P0, PT, R132, UR5, PT ;  /* 0x0000000584007c0c */ /* 0x000fe4000bf06270 */
[----:B0-----:R-:W-:-:S04]  /*19d00*/  SHF.R.U32.HI R3, RZ, 0x6, R3 ;  /* 0x00000006ff037819 */ /* 0x001fc80000011603 */
[----:B------:R-:W-:-:S04]  /*19d10*/  SGXT.U32 R3, R3, 0x1 ;  /* 0x000000010303781a */ /* 0x000fc80000000000 */
[----:B------:R-:W-:Y:S02]  /*19d20*/  LOP3.LUT R132, R3, 0x14, RZ, 0xfc, !PT ;  /* 0x0000001403847812 */ /* 0x000fe400078efcff */
[----:B------:R-:W0:Y:S02]  /*19d30*/  S2R R3, SR_TID.X ;  /* 0x0000000000037919 */ /* 0x000e240000002100 */
[----:B------:R-:W-:Y:S02]  /*19d40*/  ISETP.GE.AND P1, PT, R132, UR5, PT ;  /* 0x0000000584007c0c */ /* 0x000fe4000bf26270 */
[----:B0-----:R-:W-:-:S04]  /*19d50*/  SHF.R.U32.HI R3, RZ, 0x6, R3 ;  /* 0x00000006ff037819 */ /* 0x001fc80000011603 */
[----:B------:R-:W-:-:S04]  /*19d60*/  SGXT.U32 R3, R3, 0x1 ;  /* 0x000000010303781a */ /* 0x000fc80000000000 */
[----:B------:R-:W-:Y:S02]  /*19d70*/  LOP3.LUT R132, R3, 0x16, RZ, 0xfc, !PT ;  /* 0x0000001603847812 */ /* 0x000fe400078efcff */
[----:B------:R-:W0:Y:S01]  /*19d80*/  S2R R3, SR_TID.X ;  /* 0x0000000000037919 */ /* 0x000e220000002100 */
[----:B------:R-:W-:Y:S01]  /*19d90*/  PRMT R16, RZ, 0x7610, R16 ;  /* 0x00007610ff107816 */ /* 0x000fe20000000010 */
[----:B---3--:R-:W-:Y:S02]  /*19da0*/  @!P3 IMAD.MOV.U32 R4, RZ, RZ, R127 ;  /* 0x000000ffff04b224 */ /* 0x008fe400078e007f */
[----:B------:R-:W3:Y:S04]  /*19db0*/  LDL R127, [R1+0x69c] ;  /* 0x00069c00017f7983 */ /* 0x000ee80000100800 */
[----:B------:R1:W3:Y:S01]  /*19dc0*/  @!P3 LDG.E.U16 R16, desc[UR40][R4.64] ;  /* 0x000000280410b981 */ /* 0x0002e2000c1e1500 */
[----:B------:R-:W-:Y:S01]  /*19dd0*/  ISETP.GE.AND P2, PT, R132, UR5, PT ;  /* 0x0000000584007c0c */ /* 0x000fe2000bf46270 */
[----:B-1----:R-:W-:-:S02]  /*19de0*/  @!P0 IMAD.MOV.U32 R4, RZ, RZ, R2 ;  /* 0x000000ffff048224 */ /* 0x002fc400078e0002 */
[----:B------:R-:W3:Y:S01]  /*19df0*/  LDL R2, [R1+0x694] ;  /* 0x0006940001027983 */ /* 0x000ee20000100800 */
[----:B0-----:R-:W-:-:S04]  /*19e00*/  SHF.R.U32.HI R3, RZ, 0x6, R3 ;  /* 0x00000006ff037819 */ /* 0x001fc80000011603 */
[----:B------:R-:W-:-:S04]  /*19e10*/  SGXT.U32 R3, R3, 0x1 ;  /* 0x000000010303781a */ /* 0x000fc80000000000 */
[----:B------:R-:W-:Y:S02]  /*19e20*/  LOP3.LUT R132, R3, 0x18, RZ, 0xfc, !PT ;  /* 0x0000001803847812 */ /* 0x000fe400078efcff */
[----:B------:R-:W0:Y:S01]  /*19e30*/  S2R R3, SR_TID.X ;  /* 0x0000000000037919 */ /* 0x000e220000002100 */
[----:B------:R-:W-:Y:S01]  /*19e40*/  PRMT R156, RZ, 0x7610, R156 ;  /* 0x00007610ff9c7816 */ /* 0x000fe2000000009c */
[----:B--2---:R-:W-:Y:S01]  /*19e50*/  @!P0 IMAD.MOV.U32 R5, RZ, RZ, R129 ;  /* 0x000000ffff058224 */ /* 0x004fe200078e0081 */
[----:B------:R-:W-:Y:S01]  /*19e60*/  ISETP.GE.AND P3, PT, R132, UR5, PT ;  /* 0x0000000584007c0c */ /* 0x000fe2000bf66270 */
[----:B------:R-:W2:Y:S01]  /*19e70*/  LDL R129, [R1+0x690] ;  /* 0x0006900001817983 */ /* 0x000ea20000100800 */
[----:B------:R-:W-:-:S03]  /*19e80*/  PRMT R171, RZ, 0x7610, R171 ;  /* 0x00007610ffab7816 */ /* 0x000fc600000000ab */
[----:B------:R1:W2:Y:S02]  /*19e90*/  @!P0 LDG.E.U16 R156, desc[UR40][R4.64] ;  /* 0x00000028049c8981 */ /* 0x0002a4000c1e1500 */
[----:B-1----:R-:W-:Y:S01]  /*19ea0*/  @!P1 IMAD.MOV.U32 R4, RZ, RZ, R130 ;  /* 0x000000ffff049224 */ /* 0x002fe200078e0082 */
[----:B0-----:R-:W-:-:S04]  /*19eb0*/  SHF.R.U32.HI R3, RZ, 0x6, R3 ;  /* 0x00000006ff037819 */ /* 0x001fc80000011603 */
[----:B------:R-:W-:-:S04]  /*19ec0*/  SGXT.U32 R3, R3, 0x1 ;  /* 0x000000010303781a */ /* 0x000fc80000000000 */
[----:B------:R-:W-:Y:S01]  /*19ed0*/  LOP3.LUT R132, R3, 0x1a, RZ, 0xfc, !PT ;  /* 0x0000001a03847812 */ /* 0x000fe200078efcff */
[----:B------:R-:W-:Y:S01]  /*19ee0*/  @!P1 IMAD.MOV.U32 R5, RZ, RZ, R131 ;  /* 0x000000ffff059224 */ /* 0x000fe200078e0083 */
[----:B------:R-:W-:Y:S01]  /*19ef0*/  PRMT R184, RZ, 0x7610, R184 ;  /* 0x00007610ffb87816 */ /* 0x000fe200000000b8 */
[----:B------:R-:W0:Y:S01]  /*19f00*/  S2R R3, SR_TID.X ;  /* 0x0000000000037919 */ /* 0x000e220000002100 */
[----:B------:R-:W-:Y:S02]  /*19f10*/  ISETP.GE.AND P0, PT, R132, UR5, PT ;  /* 0x0000000584007c0c */ /* 0x000fe4000bf06270 */
[----:B------:R-:W2:Y:S04]  /*19f20*/  LDL R132, [R1+0x68c] ;  /* 0x00068c0001847983 */ /* 0x000ea80000100800 */
[----:B------:R4:W2:Y:S04]  /*19f30*/  @!P1 LDG.E.U16 R171, desc[UR40][R4.64] ;  /* 0x0000002804ab9981 */ /* 0x0008a8000c1e1500 */
[----:B------:R-:W2:Y:S01]  /*19f40*/  LDL R131, [R1+0x678] ;  /* 0x0006780001837983 */ /* 0x000ea20000100800 */
[----:B----4-:R-:W-:-:S03]  /*19f50*/  @!P2 IMAD.MOV.U32 R5, RZ, RZ, R128 ;  /* 0x000000ffff05a224 */ /* 0x010fc600078e0080 */
[----:B------:R-:W4:Y:S01]  /*19f60*/  LDL R128, [R1+0x680] ;  /* 0x0006800001807983 */ /* 0x000f220000100800 */
[----:B0-----:R-:W-:-:S04]  /*19f70*/  SHF.R.U32.HI R130, RZ, 0x6, R3 ;  /* 0x00000006ff827819 */ /* 0x001fc80000011603 */
[----:B------:R-:W-:-:S04]  /*19f80*/  SGXT.U32 R130, R130, 0x1 ;  /* 0x000000018282781a */ /* 0x000fc80000000000 */
[----:B------:R-:W-:-:S04]  /*19f90*/  LOP3.LUT R130, R130, 0x1c, RZ, 0xfc, !PT ;  /* 0x0000001c82827812 */ /* 0x000fc800078efcff */
[----:B------:R-:W-:Y:S02]  /*19fa0*/  ISETP.GE.AND P1, PT, R130, UR5, PT ;  /* 0x0000000582007c0c */ /* 0x000fe4000bf26270 */
[----:B------:R-:W4:Y:S01]  /*19fb0*/  LDL R130, [R1+0x670] ;  /* 0x0006700001827983 */ /* 0x000f220000100800 */
[----:B------:R-:W-:Y:S02]  /*19fc0*/  PRMT R12, RZ, 0x7610, R12 ;  /* 0x00007610ff0c7816 */ /* 0x000fe4000000000c */
[----:B------:R-:W-:Y:S01]  /*19fd0*/  PRMT R22, RZ, 0x7610, R22 ;  /* 0x00007610ff167816 */ /* 0x000fe20000000016 */
[----:B---3--:R-:W-:Y:S02]  /*19fe0*/  @!P2 IMAD.MOV.U32 R4, RZ, RZ, R127 ;  /* 0x000000ffff04a224 */ /* 0x008fe400078e007f */
[----:B------:R-:W3:Y:S04]  /*19ff0*/  LDL R127, [R1+0x684] ;  /* 0x00068400017f7983 */ /* 0x000ee80000100800 */
[----:B------:R0:W3:Y:S02]  /*1a000*/  @!P2 LDG.E.U16 R184, desc[UR40][R4.64] ;  /* 0x0000002804b8a981 */ /* 0x0000e4000c1e1500 */
[----:B0-----:R-:W-:-:S02]  /*1a010*/  @!P3 IMAD.MOV.U32 R4, RZ, RZ, R2 ;  /* 0x000000ffff04b224 */ /* 0x001fc400078e0002 */
[----:B------:R-:W3:Y:S01]  /*1a020*/  LDL R2, [R1+0x67c] ;  /* 0x00067c0001027983 */ /* 0x000ee20000100800 */
[----:B--2---:R-:W-:-:S03]  /*1a030*/  @!P3 IMAD.MOV.U32 R5, RZ, RZ, R129 ;  /* 0x000000ffff05b224 */ /* 0x004fc600078e0081 */
[----:B------:R-:W2:Y:S04]  /*1a040*/  LDL R129, [R1+0x674] ;  /* 0x0006740001817983 */ /* 0x000ea80000100800 */
[----:B------:R0:W2:Y:S02]  /*1a050*/  @!P3 LDG.E.U16 R12, desc[UR40][R4.64] ;  /* 0x00000028040cb981 */ /* 0x0000a4000c1e1500 */
[----:B0-----:R-:W-:Y:S02]  /*1a060*/  @!P0 IMAD.MOV.U32 R5, RZ, RZ, R133 ;  /* 0x000000ffff058224 */ /* 0x001fe400078e0085 */
[----:B------:R-:W-:-:S05]  /*1a070*/  @!P0 IMAD.MOV.U32 R4, RZ, RZ, R132 ;  /* 0x000000ffff048224 */ /* 0x000fca00078e0084 */
[----:B------:R4:W2:Y:S02]  /*1a080*/  @!P0 LDG.E.U16 R22, desc[UR40][R4.64] ;  /* 0x0000002804168981 */ /* 0x0008a4000c1e1500 */
[----:B----4-:R-:W-:Y:S02]  /*1a090*/  @!P1 IMAD.MOV.U32 R5, RZ, RZ, R128 ;  /* 0x000000ffff059224 */ /* 0x010fe400078e0080 */
[----:B------:R-:W4:Y:S01]  /*1a0a0*/  LDL R128, [R1+0x668] ;  /* 0x0006680001807983 */ /* 0x000f220000100800 */
[----:B------:R-:W-:-:S04]  /*1a0b0*/  SHF.R.U32.HI R3, RZ, 0x6, R3 ;  /* 0x00000006ff037819 */ /* 0x000fc80000011603 */
[----:B------:R-:W-:-:S04]  /*1a0c0*/  SGXT.U32 R3, R3, 0x1 ;  /* 0x000000010303781a */ /* 0x000fc80000000000 */
[----:B------:R-:W-:-:S04]  /*1a0d0*/  LOP3.LUT R3, R3, 0x1e, RZ, 0xfc, !PT ;  /* 0x0000001e03037812 */ /* 0x000fc800078efcff */
[----:B------:R-:W-:Y:S02]  /*1a0e0*/  ISETP.GE.AND P2, PT, R3, UR5, PT ;  /* 0x0000000503007c0c */ /* 0x000fe4000bf46270 */
[----:B------:R-:W0:Y:S02]  /*1a0f0*/  S2R R3, SR_TID.X ;  /* 0x0000000000037919 */ /* 0x000e240000002100 */
[--C-:B0-----:R-:W-:Y:S02]  /*1a100*/  SHF.R.U32.HI R134, RZ, 0x6, R3.reuse ;  /* 0x00000006ff867819 */ /* 0x101fe40000011603 */
[----:B------:R-:W-:-:S04]  /*1a110*/  SHF.R.U32.HI R3, RZ, 0x6, R3 ;  /* 0x00000006ff037819 */ /* 0x000fc80000011603 */
[----:B------:R-:W-:-:S04]  /*1a120*/  SGXT.U32 R3, R3, 0x1 ;  /* 0x000000010303781a */ /* 0x000fc80000000000 */
[----:B------:R-:W-:Y:S02]  /*1a130*/  LOP3.LUT R132, R3, 0x22, RZ, 0xfc, !PT ;  /* 0x0000002203847812 */ /* 0x000fe400078efcff */
[----:B------:R-:W0:Y:S02]  /*1a140*/  S2R R3, SR_TID.X ;  /* 0x0000000000037919 */ /* 0x000e240000002100 */
[----:B------:R-:W-:Y:S02]  /*1a150*/  ISETP.GE.AND P0, PT, R132, UR5, PT ;  /* 0x0000000584007c0c */ /* 0x000fe4000bf06270 */
[----:B------:R-:W-:Y:S02]  /*1a160*/  PRMT R165, RZ, 0x7610, R165 ;  /* 0x00007610ffa57816 */ /* 0x000fe400000000a5 */
[----:B------:R-:W-:Y:S02]  /*1a170*/  PRMT R183, RZ, 0x7610, R183 ;  /* 0x00007610ffb77816 */ /* 0x000fe400000000b7 */
[----:B0-----:R-:W-:Y:S01]  /*1a180*/  SHF.R.U32.HI R132, RZ, 0x6, R3 ;  /* 0x00000006ff847819 */ /* 0x001fe20000011603 */
[----:B---3--:R-:W-:Y:S01]  /*1a190*/  @!P1 IMAD.MOV.U32 R4, RZ, RZ, R127 ;  /* 0x000000ffff049224 */ /* 0x008fe200078e007f */
[----:B------:R-:W-:Y:S01]  /*1a1a0*/  SHF.R.U32.HI R3, RZ, 0x6, R3 ;  /* 0x00000006ff037819 */ /* 0x000fe20000011603 */
[----:B------:R-:W3:Y:S03]  /*1a1b0*/  LDL R127, [R1+0x66c] ;  /* 0x00066c00017f7983 */ /* 0x000ee60000100800 */
[----:B------:R-:W-:Y:S01]  /*1a1c0*/  SGXT.U32 R3, R3, 0x1 ;  /* 0x000000010303781a */ /* 0x000fe20000000000 */
[----:B------:R0:W3:Y:S03]  /*1a1d0*/  @!P1 LDG.E.U16 R165, desc[UR40][R4.64] ;  /* 0x0000002804a59981 */ /* 0x0000e6000c1e1500 */
[----:B------:R-:W-:Y:S01]  /*1a1e0*/  LOP3.LUT R3, R3, 0x26, RZ, 0xfc, !PT ;  /* 0x0000002603037812 */ /* 0x000fe200078efcff */
[----:B0-----:R-:W-:-:S02]  /*1a1f0*/  @!P2 IMAD.MOV.U32 R4, RZ, RZ, R2 ;  /* 0x000000ffff04a224 */ /* 0x001fc400078e0002 */
[----:B------:R-:W-:Y:S01]  /*1a200*/  @!P2 IMAD.MOV.U32 R5, RZ, RZ, R131 ;  /* 0x000000ffff05a224 */ /* 0x000fe200078e0083 */
[----:B------:R-:W-:Y:S01]  /*1a210*/  SGXT.U32 R134, R134, 0x1 ;  /* 0x000000018686781a */ /* 0x000fe20000000000 */
[----:B------:R-:W3:Y:S04]  /*1a220*/  LDL R2, [R1+0x664] ;  /* 0x0006640001027983 */ /* 0x000ee80000100800 */
[----:B------:R0:W3:Y:S01]  /*1a230*/  @!P2 LDG.E.U16 R183, desc[UR40][R4.64] ;  /* 0x0000002804b7a981 */ /* 0x0000e2000c1e1500 */
[----:B------:R-:W-:Y:S02]  /*1a240*/  ISETP.GE.AND P2, PT, R3, UR5, PT ;  /* 0x0000000503007c0c */ /* 0x000fe4000bf46270 */
[----:B------:R-:W1:Y:S01]  /*1a250*/  S2R R3, SR_TID.X ;  /* 0x0000000000037919 */ /* 0x000e620000002100 */
[----:B------:R-:W-:-:S04]  /*1a260*/  LOP3.LUT R134, R134, 0x20, RZ, 0xfc, !PT ;  /* 0x0000002086867812 */ /* 0x000fc800078efcff */
[----:B------:R-:W-:Y:S02]  /*1a270*/  ISETP.GE.AND P3, PT, R134, UR5, PT ;  /* 0x0000000586007c0c */ /* 0x000fe4000bf66270 */
[----:B------:R-:W-:Y:S02]  /*1a280*/  SGXT.U32 R132, R132, 0x1 ;  /* 0x000000018484781a */ /* 0x000fe40000000000 */
[----:B------:R-:W-:-:S09]  /*1a290*/  PRMT R11, RZ, 0x7610, R11 ;  /* 0x00007610ff0b7816 */ /* 0x000fd2000000000b */
[----:B0-----:R-:W-:Y:S02]  /*1a2a0*/  @!P3 IMAD.MOV.U32 R5, RZ, RZ, R130 ;  /* 0x000000ffff05b224 */ /* 0x001fe400078e0082 */
[----:B------:R-:W3:Y:S01]  /*1a2b0*/  LDL R130, [R1+0x660] ;  /* 0x0006600001827983 */ /* 0x000ee20000100800 */
[----:B--2---:R-:W-:Y:S01]  /*1a2c0*/  @!P3 IMAD.MOV.U32 R4, RZ, RZ, R129 ;  /* 0x000000ffff04b224 */ /* 0x004fe200078e0081 */
[----:B------:R-:W-:Y:S02]  /*1a2d0*/  LOP3.LUT R132, R132, 0x24, RZ, 0xfc, !PT ;  /* 0x0000002484847812 */ /* 0x000fe400078efcff */
[----:B------:R-:W2:Y:S01]  /*1a2e0*/  LDL R129, [R1+0x658] ;  /* 0x0006580001817983 */ /* 0x000ea20000100800 */
[----:B-1----:R-:W-:-:S03]  /*1a2f0*/  SHF.R.U32.HI R131, RZ, 0x6, R3 ;  /* 0x00000006ff837819 */ /* 0x002fc60000011603 */
[----:B------:R4:W2:Y:S01]  /*1a300*/  @!P3 LDG.E.U16 R11, desc[UR40][R4.64] ;  /* 0x00000028040bb981 */ /* 0x0008a2000c1e1500 */
[----:B------:R-:W-:-:S03]  /*1a310*/  SGXT.U32 R131, R131, 0x1 ;  /* 0x000000018383781a */ /* 0x000fc60000000000 */
[----:B------:R-:W2:Y:S01]  /*1a320*/  LDL R3, [R1+0x65c] ;  /* 0x00065c0001037983 */ /* 0x000ea20000100800 */
[----:B------:R-:W-:Y:S02]  /*1a330*/  LOP3.LUT R133, R131, 0x28, RZ, 0xfc, !PT ;  /* 0x0000002883857812 */ /* 0x000fe400078efcff */
[----:B------:R-:W-:Y:S02]  /*1a340*/  ISETP.GE.AND P1, PT, R132, UR5, PT ;  /* 0x0000000584007c0c */ /* 0x000fe4000bf26270 */
[----:B------:R-:W-:Y:S01]  /*1a350*/  ISETP.GE.AND P3, PT, R133, UR5, PT ;  /* 0x0000000585007c0c */ /* 0x000fe2000bf66270 */
[----:B------:R-:W2:Y:S04]  /*1a360*/  LDL R132, [R1+0x654] ;  /* 0x0006540001847983 */ /* 0x000ea80000100800 */
[----:B------:R-:W2:Y:S01]  /*1a370*/  LDL R133, [R1+0x650] ;  /* 0x0006500001857983 */ /* 0x000ea20000100800 */
[----:B----4-:R-:W-:-:S03]  /*1a380*/  @!P0 IMAD.MOV.U32 R5, RZ, RZ, R128 ;  /* 0x000000ffff058224 */ /* 0x010fc600078e0080 */
[----:B------:R-:W4:Y:S01]  /*1a390*/  LDL R128, [R1+0x648] ;  /* 0x0006480001807983 */ /* 0x000f220000100800 */
[----:B------:R-:W-:-:S04]  /*1a3a0*/  LOP3.LUT R131, R131, 0x2a, RZ, 0xfc, !PT ;  /* 0x0000002a83837812 */ /* 0x000fc800078efcff */
[----:B------:R-:W-:Y:S02]  /*1a3b0*/  ISETP.GE.AND P4, PT, R131, UR5, PT ;  /* 0x0000000583007c0c */ /* 0x000fe4000bf86270 */
[----:B------:R-:W0:Y:S01]  /*1a3c0*/  S2R R131, SR_TID.X ;  /* 0x0000000000837919 */ /* 0x000e220000002100 */
[----:B------:R-:W-:Y:S02]  /*1a3d0*/  PRMT R15, RZ, 0x7610, R15 ;  /* 0x00007610ff0f7816 */ /* 0x000fe4000000000f */
[----:B------:R-:W-:Y:S02]  /*1a3e0*/  PRMT R159, RZ, 0x7610, R159 ;  /* 0x00007610ff9f7816 */ /* 0x000fe4000000009f */
[----:B------:R-:W-:Y:S02]  /*1a3f0*/  PRMT R178, RZ, 0x7610, R178 ;  /* 0x00007610ffb27816 */ /* 0x000fe400000000b2 */
[----:B------:R-:W-:Y:S02]  /*1a400*/  PRMT R9, RZ, 0x7610, R9 ;  /* 0x00007610ff097816 */ /* 0x000fe40000000009 */
[----:B0-----:R-:W-:-:S04]  /*1a410*/  SHF.R.U32.HI R131, RZ, 0x6, R131 ;  /* 0x00000006ff837819 */ /* 0x001fc80000011683 */
[----:B------:R-:W-:-:S04]  /*1a420*/  SGXT.U32 R131, R131, 0x1 ;  /* 0x000000018383781a */ /* 0x000fc80000000000 */
[----:B------:R-:W-:Y:S01]  /*1a430*/  LOP3.LUT R131, R131, 0x2c, RZ, 0xfc, !PT ;  /* 0x0000002c83837812 */ /* 0x000fe200078efcff */
[----:B---3--:R-:W-:Y:S02]  /*1a440*/  @!P0 IMAD.MOV.U32 R4, RZ, RZ, R127 ;  /* 0x000000ffff048224 */ /* 0x008fe400078e007f */
[----:B------:R-:W3:Y:S04]  /*1a450*/  LDL R127, [R1+0x64c] ;  /* 0x00064c00017f7983 */ /* 0x000ee80000100800 */
[----:B------:R0:W3:Y:S02]  /*1a460*/  @!P0 LDG.E.U16 R15, desc[UR40][R4.64] ;  /* 0x00000028040f8981 */ /* 0x0000e4000c1e1500 */
[----:B0-----:R-:W-:Y:S02]  /*1a470*/  @!P1 IMAD.MOV.U32 R4, RZ, RZ, R2 ;  /* 0x000000ffff049224 */ /* 0x001fe400078e0002 */
[----:B------:R-:W3:Y:S01]  /*1a480*/  LDL R2, [R1+0x644] ;  /* 0x0006440001027983 */ /* 0x000ee20000100800 */
[----:B------:R-:W-:-:S03]  /*1a490*/  ISETP.GE.AND P0, PT, R131, UR5, PT ;  /* 0x0000000583007c0c */ /* 0x000fc6000bf06270 */
[----:B------:R-:W3:Y:S01]  /*1a4a0*/  LDL R131, [R1+0x638] ;  /* 0x0006380001837983 */ /* 0x000ee20000100800 */
[----:B------:R-:W-:-:S03]  /*1a4b0*/  @!P1 IMAD.MOV.U32 R5, RZ, RZ, R130 ;  /* 0x000000ffff059224 */ /* 0x000fc600078e0082 */
[----:B------:R-:W3:Y:S04]  /*1a4c0*/  LDL R130, [R1+0x640] ;  /* 0x0006400001827983 */ /* 0x000ee80000100800 */
[----:B------:R2:W3:Y:S02]  /*1a4d0*/  @!P1 LDG.E.U16 R159, desc[UR40][R4.64] ;  /* 0x00000028049f9981 */ /* 0x0004e4000c1e1500 */
[----:B--2---:R-:W-:Y:S02]  /*1a4e0*/  @!P2 IMAD.MOV.U32 R5, RZ, RZ, R129 ;  /* 0x000000ffff05a224 */ /* 0x004fe400078e0081 */
[----:B------:R-:W-:Y:S01]  /*1a4f0*/  @!P2 IMAD.MOV.U32 R4, RZ, RZ, R3 ;  /* 0x000000ffff04a224 */ /* 0x000fe200078e0003 */
[----:B------:R-:W2:Y:S04]  /*1a500*/  LDL R129, [R1+0x63c] ;  /* 0x00063c0001817983 */ /* 0x000ea80000100800 */
[----:B------:R0:W2:Y:S02]  /*1a510*/  @!P2 LDG.E.U16 R178, desc[UR40][R4.64] ;  /* 0x0000002804b2a981 */ /* 0x0000a4000c1e1500 */
[----:B0-----:R-:W-:-:S02]  /*1a520*/  @!P3 IMAD.MOV.U32 R4, RZ, RZ, R132 ;  /* 0x000000ffff04b224 */ /* 0x001fc400078e0084 */
[----:B------:R-:W-:-:S05]  /*1a530*/  @!P3 IMAD.MOV.U32 R5, RZ, RZ, R133 ;  /* 0x000000ffff05b224 */ /* 0x000fca00078e0085 */
[----:B------:R4:W2:Y:S02]  /*1a540*/  @!P3 LDG.E.U16 R9, desc[UR40][R4.64] ;  /* 0x000000280409b981 */ /* 0x0008a4000c1e1500 */
[----:B----4-:R-:W-:Y:S02]  /*1a550*/  @!P4 IMAD.MOV.U32 R5, RZ, RZ, R128 ;  /* 0x000000ffff05c224 */ /* 0x010fe400078e0080 */
[----:B------:R-:W4:Y:S01]  /*1a560*/  LDL R128, [R1+0x630] ;  /* 0x0006300001807983 */ /* 0x000f220000100800 */
[----:B------:R-:W0:Y:S02]  /*1a570*/  S2R R3, SR_TID.X ;  /* 0x0000000000037919 */ /* 0x000e240000002100 */
[----:B0-----:R-:W-:-:S04]  /*1a580*/  SHF.R.U32.HI R3, RZ, 0x6, R3 ;  /* 0x00000006ff037819 */ /* 0x001fc80000011603 */
[----:B------:R-:W-:-:S04]  /*1a590*/  SGXT.U32 R3, R3, 0x1 ;  /* 0x000000010303781a */ /* 0x000fc80000000000 */
[----:B------:R-:W-:Y:S02]  /*1a5a0*/  LOP3.LUT R132, R3, 0x2e, RZ, 0xfc, !PT ;  /* 0x0000002e03847812 */ /* 0x000fe400078efcff */
[----:B------:R-:W0:Y:S01]  /*1a5b0*/  S2R R3, SR_TID.X ;  /* 0x0000000000037919 */ /* 0x000e220000002100 */
[----:B------:R-:W-:Y:S02]  /*1a5c0*/  PRMT R14, RZ, 0x7610, R14 ;  /* 0x00007610ff0e7816 */ /* 0x000fe4000000000e */
[----:B------:R-:W-:Y:S02]  /*1a5d0*/  PRMT R21, RZ, 0x7610, R21 ;  /* 0x00007610ff157816 */ /* 0x000fe40000000015 */
[----:B------:R-:W-:Y:S01]  /*1a5e0*/  ISETP.GE.AND P1, PT, R132, UR5, PT ;  /* 0x0000000584007c0c */ /* 0x000fe2000bf26270 */
[----:B---3--:R-:W-:Y:S02]  /*1a5f0*/  @!P4 IMAD.MOV.U32 R4, RZ, RZ, R127 ;  /* 0x000000ffff04c224 */ /* 0x008fe400078e007f */
[----:B------:R-:W3:Y:S01]  /*1a600*/  LDL R127, [R1+0x634] ;  /* 0x00063400017f7983 */ /* 0x000ee20000100800 */
[----:B0-----:R-:W-:-:S03]  /*1a610*/  SHF.R.U32.HI R3, RZ, 0x6, R3 ;  /* 0x00000006ff037819 */ /* 0x001fc60000011603 */
[----:B------:R0:W3:Y:S01]  /*1a620*/  @!P4 LDG.E.U16 R14, desc[UR40][R4.64] ;  /* 0x00000028040ec981 */ /* 0x0000e2000c1e1500 */
[----:B------:R-:W-:-:S04]  /*1a630*/  SGXT.U32 R3, R3, 0x1 ;  /* 0x000000010303781a */ /* 0x000fc80000000000 */
[----:B------:R-:W-:Y:S01]  /*1a640*/  LOP3.LUT R132, R3, 0x30, RZ, 0xfc, !PT ;  /* 0x0000003003847812 */ /* 0x000fe200078efcff */
[----:B0-----:R-:W-:Y:S02]  /*1a650*/  @!P0 IMAD.MOV.U32 R4, RZ, RZ, R2 ;  /* 0x000000ffff048224 */ /* 0x001fe400078e0002 */
[----:B------:R-:W3:Y:S01]  /*1a660*/  LDL R2, [R1+0x62c] ;  /* 0x00062c0001027983 */ /* 0x000ee20000100800 */
[----:B------:R-:W-:Y:S01]  /*1a670*/  PRMT R167, RZ, 0x7610, R167 ;  /* 0x00007610ffa77816 */ /* 0x000fe200000000a7 */
[----:B------:R-:W-:Y:S02]  /*1a680*/  @!P0 IMAD.MOV.U32 R5, RZ, RZ, R130 ;  /* 0x000000ffff058224 */ /* 0x000fe400078e0082 */
[----:B------:R-:W3:Y:S04]  /*1a690*/  LDL R130, [R1+0x628] ;  /* 0x0006280001827983 */ /* 0x000ee80000100800 */
[----:B------:R0:W3:Y:S01]  /*1a6a0*/  @!P0 LDG.E.U16 R21, desc[UR40][R4.64] ;  /* 0x0000002804158981 */ /* 0x0000e2000c1e1500 */
[----:B------:R-:W-:Y:S01]  /*1a6b0*/  ISETP.GE.AND P0, PT, R132, UR5, PT ;  /* 0x0000000584007c0c */ /* 0x000fe2000bf06270 */
[----:B0-----:R-:W-:-:S02]  /*1a6c0*/  @!P1 IMAD.MOV.U32 R5, RZ, RZ, R131 ;  /* 0x000000ffff059224 */ /* 0x001fc400078e0083 */
[----:B--2---:R-:W-:Y:S01]  /*1a6d0*/  @!P1 IMAD.MOV.U32 R4, RZ, RZ, R129 ;  /* 0x000000ffff049224 */ /* 0x004fe200078e0081 */
[----:B------:R-:W2:Y:S04]  /*1a6e0*/  LDL R131, [R1+0x620] ;  /* 0x0006200001837983 */ /* 0x000ea80000100800 */
[----:B------:R-:W2:Y:S04]  /*1a6f0*/  LDL R129, [R1+0x624] ;  /* 0x0006240001817983 */ /* 0x000ea80000100800 */
[----:B------:R4:W2:Y:S02]  /*1a700*/  @!P1 LDG.E.U16 R167, desc[UR40][R4.64] ;  /* 0x0000002804a79981 */ /* 0x0008a4000c1e1500 */
[----:B----4-:R-:W-:-:S02]  /*1a710*/  @!P0 IMAD.MOV.U32 R5, RZ, RZ, R128 ;  /* 0x000000ffff058224 */ /* 0x010fc400078e0080 */
[----:B------:R-:W4:Y:S01]  /*1a720*/  LDL R128, [R1+0x618] ;  /* 0x0006180001807983 */ /* 0x000f220000100800 */
[----:B------:R-:W0:Y:S02]  /*1a730*/  S2R R3, SR_TID.X ;  /* 0x0000000000037919 */ /* 0x000e240000002100 */
        /* <DEDUP_REMOVED lines=9> */
[----:B---3--:R-:W-:Y:S02]  /*1a7d0*/  @!P0 IMAD.MOV.U32 R4, RZ, RZ, R127 ;  /* 0x000000ffff048224 */ /* 0x008fe400078e007f */
[----:B------:R-:W3:Y:S01]  /*1a7e0*/  LDL R127, [R1+0x61c] ;  /* 0x00061c00017f7983 */ /* 0x000ee20000100800 */
[----:B------:R-:W-:Y:S02]  /*1a7f0*/  PRMT R7, RZ, 0x7610, R7 ;  /* 0x00007610ff077816 */ /* 0x000fe40000000007 */
[----:B------:R-:W-:-:S04]  /*1a800*/  PRMT R10, RZ, 0x7610, R10 ;  /* 0x00007610ff0a7816 */ /* 0x000fc8000000000a */
[----:B------:R1:W3:Y:S01]  /*1a810*/  @!P0 LDG.E.U16 R7, desc[UR40][R4.64] ;  /* 0x0000002804078981 */ /* 0x0002e2000c1e1500 */
[----:B------:R-:W-:Y:S01]  /*1a820*/  ISETP.GE.AND P0, PT, R132, UR5, PT ;  /* 0x0000000584007c0c */ /* 0x000fe2000bf06270 */
[----:B-1----:R-:W-:Y:S02]  /*1a830*/  @!P1 IMAD.MOV.U32 R4, RZ, RZ, R2 ;  /* 0x000000ffff049224 */ /* 0x002fe400078e0002 */
[----:B------:R-:W3:Y:S01]  /*1a840*/  LDL R2, [R1+0x614] ;  /* 0x0006140001027983 */ /* 0x000ee20000100800 */
[----:B0-----:R-:W-:-:S04]  /*1a850*/  SHF.R.U32.HI R3, RZ, 0x6, R3 ;  /* 0x00000006ff037819 */ /* 0x001fc80000011603 */
[----:B------:R-:W-:-:S04]  /*1a860*/  SGXT.U32 R3, R3, 0x1 ;  /* 0x000000010303781a */ /* 0x000fc80000000000 */
[----:B------:R-:W-:Y:S01]  /*1a870*/  LOP3.LUT R132, R3, 0x36, RZ, 0xfc, !PT ;  /* 0x0000003603847812 */ /* 0x000fe200078efcff */
[----:B------:R-:W-:Y:S02]  /*1a880*/  @!P1 IMAD.MOV.U32 R5, RZ, RZ, R130 ;  /* 0x000000ffff059224 */ /* 0x000fe400078e0082 */
[----:B------:R-:W3:Y:S04]  /*1a890*/  LDL R130, [R1+0x610] ;  /* 0x0006100001827983 */ /* 0x000ee80000100800 */
[----:B------:R2:W3:Y:S01]  /*1a8a0*/  @!P1 LDG.E.U16 R10, desc[UR40][R4.64] ;  /* 0x00000028040a9981 */ /* 0x0004e2000c1e1500 */
[----:B------:R-:W-:Y:S02]  /*1a8b0*/  ISETP.GE.AND P1, PT, R132, UR5, PT ;  /* 0x0000000584007c0c */ /* 0x000fe4000bf26270 */
[----:B------:R-:W-:Y:S01]  /*1a8c0*/  PRMT R17, RZ, 0x7610, R17 ;  /* 0x00007610ff117816 */ /* 0x000fe20000000011 */
[----:B--2---:R-:W-:-:S02]  /*1a8d0*/  @!P0 IMAD.MOV.U32 R5, RZ, RZ, R131 ;  /* 0x000000ffff058224 */ /* 0x004fc400078e0083 */
[----:B------:R-:W2:Y:S01]  /*1a8e0*/  LDL R131, [R1+0x608] ;  /* 0x0006080001837983 */ /* 0x000ea20000100800 */
[----:B------:R-:W-:-:S03]  /*1a8f0*/  @!P0 IMAD.MOV.U32 R4, RZ, RZ, R129 ;  /* 0x000000ffff048224 */ /* 0x000fc600078e0081 */
[----:B------:R-:W2:Y:S04]  /*1a900*/  LDL R129, [R1+0x60c] ;  /* 0x00060c0001817983 */ /* 0x000ea80000100800 */
[----:B------:R4:W2:Y:S02]  /*1a910*/  @!P0 LDG.E.U16 R17, desc[UR40][R4.64] ;  /* 0x0000002804118981 */ /* 0x0008a4000c1e1500 */
[----:B----4-:R-:W-:Y:S02]  /*1a920*/  @!P1 IMAD.MOV.U32 R5, RZ, RZ, R128 ;  /* 0x000000ffff059224 */ /* 0x010fe400078e0080 */
[----:B------:R-:W4:Y:S01]  /*1a930*/  LDL R128, [R1+0x600] ;  /* 0x0006000001807983 */ /* 0x000f220000100800 */
[----:B------:R-:W0:Y:S02]  /*1a940*/  S2R R3, SR_TID.X ;  /* 0x0000000000037919 */ /* 0x000e240000002100 */
[----:B0-----:R-:W-:-:S04]  /*1a950*/  SHF.R.U32.HI R3, RZ, 0x6, R3 ;  /* 0x00000006ff037819 */ /* 0x001fc80000011603 */
[----:B------:R-:W-:-:S04]  /*1a960*/  SGXT.U32 R3, R3, 0x1 ;  /* 0x000000010303781a */ /* 0x000fc80000000000 */
[----:B------:R-:W-:Y:S02]  /*1a970*/  LOP3.LUT R132, R3, 0x38, RZ, 0xfc, !PT ;  /* 0x0000003803847812 */ /* 0x000fe400078efcff */
[----:B------:R-:W0:Y:S02]  /*1a980*/  S2R R3, SR_TID.X ;  /* 0x0000000000037919 */ /* 0x000e240000002100 */
[----:B------:R-:W-:Y:S02]  /*1a990*/  ISETP.GE.AND P0, PT, R132, UR5, PT ;  /* 0x0000000584007c0c */ /* 0x000fe4000bf06270 */
[----:B------:R-:W-:Y:S02]  /*1a9a0*/  PRMT R158, RZ, 0x7610, R158 ;  /* 0x00007610ff9e7816 */ /* 0x000fe4000000009e */
[----:B------:R-:W-:Y:S01]  /*1a9b0*/  PRMT R6, RZ, 0x7610, R6 ;  /* 0x00007610ff067816 */ /* 0x000fe20000000006 */
[----:B---3--:R-:W-:Y:S02]  /*1a9c0*/  @!P1 IMAD.MOV.U32 R4, RZ, RZ, R127 ;  /* 0x000000ffff049224 */ /* 0x008fe400078e007f */
[----:B------:R-:W3:Y:S01]  /*1a9d0*/  LDL R127, [R1+0x604] ;  /* 0x00060400017f7983 */ /* 0x000ee20000100800 */
[----:B0-----:R-:W-:-:S03]  /*1a9e0*/  SHF.R.U32.HI R132, RZ, 0x6, R3 ;  /* 0x00000006ff847819 */ /* 0x001fc60000011603 */
[----:B------:R0:W3:Y:S01]  /*1a9f0*/  @!P1 LDG.E.U16 R158, desc[UR40][R4.64] ;  /* 0x00000028049e9981 */ /* 0x0000e2000c1e1500 */
[----:B------:R-:W-:Y:S02]  /*1aa00*/  SGXT.U32 R132, R132, 0x1 ;  /* 0x000000018484781a */ /* 0x000fe40000000000 */
[----:B------:R-:W-:Y:S02]  /*1aa10*/  SHF.R.U32.HI R3, RZ, 0x6, R3 ;  /* 0x00000006ff037819 */ /* 0x000fe40000011603 */
[----:B------:R-:W-:Y:S02]  /*1aa20*/  LOP3.LUT R132, R132, 0x3a, RZ, 0xfc, !PT ;  /* 0x0000003a84847812 */ /* 0x000fe400078efcff */
[----:B------:R-:W-:Y:S02]  /*1aa30*/  SGXT.U32 R3, R3, 0x1 ;  /* 0x000000010303781a */ /* 0x000fe40000000000 */
[----:B------:R-:W-:Y:S02]  /*1aa40*/  ISETP.GE.AND P1, PT, R132, UR5, PT ;  /* 0x0000000584007c0c */ /* 0x000fe4000bf26270 */
[----:B------:R-:W3:Y:S01]  /*1aa50*/  LDL R132, [R1+0x5f8] ;  /* 0x0005f80001847983 */ /* 0x000ee20000100800 */
[----:B0-----:R-:W-:Y:S01]  /*1aa60*/  @!P0 IMAD.MOV.U32 R4, RZ, RZ, R2 ;  /* 0x000000ffff048224 */ /* 0x001fe200078e0002 */
[----:B------:R-:W-:-:S02]  /*1aa70*/  LOP3.LUT R2, R3, 0x3c, RZ, 0xfc, !PT ;  /* 0x0000003c03027812 */ /* 0x000fc400078efcff */
[----:B------:R-:W-:Y:S01]  /*1aa80*/  PRMT R8, RZ, 0x7610, R8 ;  /* 0x00007610ff087816 */ /* 0x000fe20000000008 */
[----:B------:R-:W-:Y:S02]  /*1aa90*/  @!P0 IMAD.MOV.U32 R5, RZ, RZ, R130 ;  /* 0x000000ffff058224 */ /* 0x000fe400078e0082 */
[----:B------:R-:W3:Y:S04]  /*1aaa0*/  LDL R130, [R1+0x5fc] ;  /* 0x0005fc0001827983 */ /* 0x000ee80000100800 */
[----:B------:R2:W3:Y:S01]  /*1aab0*/  @!P0 LDG.E.U16 R6, desc[UR40][R4.64] ;  /* 0x0000002804068981 */ /* 0x0004e2000c1e1500 */
[----:B------:R-:W-:-:S03]  /*1aac0*/  ISETP.GE.AND P0, PT, R2, UR5, PT ;  /* 0x0000000502007c0c */ /* 0x000fc6000bf06270 */
[----:B------:R-:W3:Y:S04]  /*1aad0*/  LDL.LU R133, [R1+0x6e0] ;  /* 0x0006e00001857983 */ /* 0x000ee80000300800 */
[----:B------:R-:W3:Y:S01]  /*1aae0*/  LDL.LU R2, [R1+0x6dc] ;  /* 0x0006dc0001027983 */ /* 0x000ee20000300800 */
[----:B--2---:R-:W-:Y:S01]  /*1aaf0*/  @!P1 IMAD.MOV.U32 R5, RZ, RZ, R131 ;  /* 0x000000ffff059224 */ /* 0x004fe200078e0083 */
[----:B------:R-:W0:Y:S01]  /*1ab00*/  S2R R3, SR_TID.X ;  /* 0x0000000000037919 */ /* 0x000e220000002100 */
[----:B------:R-:W-:Y:S01]  /*1ab10*/  @!P1 IMAD.MOV.U32 R4, RZ, RZ, R129 ;  /* 0x000000ffff049224 */ /* 0x000fe200078e0081 */
[----:B------:R-:W2:Y:S04]  /*1ab20*/  LDL R131, [R1+0x6fc] ;  /* 0x0006fc0001837983 */ /* 0x000ea80000100800 */
[----:B------:R4:W2:Y:S04]  /*1ab30*/  @!P1 LDG.E.U16 R8, desc[UR40][R4.64] ;  /* 0x0000002804089981 */ /* 0x0008a8000c1e1500 */
[----:B------:R-:W2:Y:S04]  /*1ab40*/  LDL R134, [R1+0xaf0] ;  /* 0x000af00001867983 */ /* 0x000ea80000100800 */
[----:B------:R-:W2:Y:S01]  /*1ab50*/  LDL R143, [R1+0x6ec] ;  /* 0x0006ec00018f7983 */ /* 0x000ea20000100800 */
[----:B------:R-:W-:-:S03]  /*1ab60*/  PRMT R13, RZ, 0x7610, R13 ;  /* 0x00007610ff0d7816 */ /* 0x000fc6000000000d */
[----:B------:R-:W2:Y:S04]  /*1ab70*/  LDL R141, [R1+0xad8] ;  /* 0x000ad800018d7983 */ /* 0x000ea80000100800 */
[----:B------:R-:W2:Y:S01]  /*1ab80*/  LDL R140, [R1+0xadc] ;  /* 0x000adc00018c7983 */ /* 0x000ea20000100800 */
[----:B------:R-:W-:-:S03]  /*1ab90*/  PRMT R152, RZ, 0x7610, R152 ;  /* 0x00007610ff987816 */ /* 0x000fc60000000098 */
[----:B------:R-:W2:Y:S04]  /*1aba0*/  LDL R138, [R1+0xab8] ;  /* 0x000ab800018a7983 */ /* 0x000ea80000100800 */
[----:B------:R-:W2:Y:S01]  /*1abb0*/  LDL R135, [R1+0xabc] ;  /* 0x000abc0001877983 */ /* 0x000ea20000100800 */
[----:B----4-:R-:W-:-:S03]  /*1abc0*/  @!P0 IMAD.MOV.U32 R5, RZ, RZ, R128 ;  /* 0x000000ffff058224 */ /* 0x010fc600078e0080 */
[----:B------:R-:W4:Y:S01]  /*1abd0*/  LDL R128, [R1+0xafc] ;  /* 0x000afc0001807983 */ /* 0x000f220000100800 */
[----:B------:R-:W1:Y:S01]  /*1abe0*/  S2R R129, SR_TID.X ;  /* 0x0000000000817919 */ /* 0x000e620000002100 */
[----:B0-----:R-:W-:-:S04]  /*1abf0*/  SHF.R.U32.HI R3, RZ, 0x6, R3 ;  /* 0x00000006ff037819 */ /* 0x001fc80000011603 */
[----:B------:R-:W-:-:S04]  /*1ac00*/  SGXT.U32 R3, R3, 0x1 ;  /* 0x000000010303781a */ /* 0x000fc80000000000 */
[----:B------:R-:W-:-:S04]  /*1ac10*/  LOP3.LUT R3, R3, 0x3e, RZ, 0xfc, !PT ;  /* 0x0000003e03037812 */ /* 0x000fc800078efcff */
[----:B------:R-:W-:Y:S02]  /*1ac20*/  ISETP.GE.AND P1, PT, R3, UR5, PT ;  /* 0x0000000503007c0c */ /* 0x000fe4000bf26270 */
[----:B-1----:R-:W-:-:S04]  /*1ac30*/  SHF.R.U32.HI R3, RZ, 0x6, R129 ;  /* 0x00000006ff037819 */ /* 0x002fc80000011681 */
[----:B------:R-:W-:Y:S01]  /*1ac40*/  SGXT.U32 R3, R3, 0x1 ;  /* 0x000000010303781a */ /* 0x000fe20000000000 */
[----:B---3--:R-:W-:Y:S02]  /*1ac50*/  @!P0 IMAD.MOV.U32 R4, RZ, RZ, R127 ;  /* 0x000000ffff048224 */ /* 0x008fe400078e007f */
[----:B------:R-:W0:Y:S03]  /*1ac60*/  S2R R127, SR_TID.X ;  /* 0x00000000007f7919 */ /* 0x000e260000002100 */
[----:B------:R1:W3:Y:S01]  /*1ac70*/  @!P0 LDG.E.U16 R13, desc[UR40][R4.64] ;  /* 0x00000028040d8981 */ /* 0x0002e2000c1e1500 */
[----:B------:R-:W-:Y:S01]  /*1ac80*/  ISETP.GE.AND P0, PT, R3, UR5, PT ;  /* 0x0000000503007c0c */ /* 0x000fe2000bf06270 */
[----:B-1----:R-:W-:Y:S02]  /*1ac90*/  @!P1 IMAD.MOV.U32 R5, RZ, RZ, R132 ;  /* 0x000000ffff059224 */ /* 0x002fe400078e0084 */
[----:B------:R-:W3:Y:S01]  /*1aca0*/  LDL R132, [R1+0xa98] ;  /* 0x000a980001847983 */ /* 0x000ee20000100800 */
[----:B------:R-:W-:-:S02]  /*1acb0*/  PRMT R3, RZ, 0x7610, R3 ;  /* 0x00007610ff037816 */ /* 0x000fc40000000003 */
[----:B0-----:R-:W-:Y:S01]  /*1acc0*/  LOP3.LUT R127, R127, 0x3f, RZ, 0xc0, !PT ;  /* 0x0000003f7f7f7812 */ /* 0x001fe200078ec0ff */
[----:B------:R-:W-:Y:S02]  /*1acd0*/  @!P1 IMAD.MOV.U32 R4, RZ, RZ, R130 ;  /* 0x000000ffff049224 */ /* 0x000fe400078e0082 */
[----:B------:R-:W3:Y:S04]  /*1ace0*/  LDL R130, [R1+0xa9c] ;  /* 0x000a9c0001827983 */ /* 0x000ee80000100800 */
[----:B------:R0:W3:Y:S01]  /*1acf0*/  @!P1 LDG.E.U16 R152, desc[UR40][R4.64] ;  /* 0x0000002804989981 */ /* 0x0000e2000c1e1500 */
[----:B------:R-:W-:Y:S01]  /*1ad00*/  ISETP.GE.AND P1, PT, R127, UR5, PT ;  /* 0x000000057f007c0c */ /* 0x000fe2000bf26270 */
[----:B0-----:R-:W-:Y:S02]  /*1ad10*/  @!P0 IMAD.MOV.U32 R4, RZ, RZ, R133 ;  /* 0x000000ffff048224 */ /* 0x001fe400078e0085 */
[----:B------:R-:W-:Y:S01]  /*1ad20*/  @!P0 IMAD.MOV.U32 R5, RZ, RZ, R2 ;  /* 0x000000ffff058224 */ /* 0x000fe200078e0002 */
[----:B------:R0:W-:Y:S04]  /*1ad30*/  STL [R1+0xf90], R2 ;  /* 0x000f900201007387 */ /* 0x0001e80000100800 */
[----:B------:R2:W3:Y:S01]  /*1ad40*/  @!P0 LDG.E.U16 R3, desc[UR40][R4.64] ;  /* 0x0000002804038981 */ /* 0x0004e2000c1e1500 */
[----:B------:R-:W-:Y:S04]  /*1ad50*/  BAR.SYNC.DEFER_BLOCKING 0x0 ;  /* 0x0000000000007b1d */ /* 0x000fe80000010000 */
[----:B--2---:R-:W-:-:S02]  /*1ad60*/  @!P1 IMAD.MOV.U32 R5, RZ, RZ, R131 ;  /* 0x000000ffff059224 */ /* 0x004fc400078e0083 */
[----:B------:R-:W2:Y:S01]  /*1ad70*/  LDL R131, [R1+0xa78] ;  /* 0x000a780001837983 */ /* 0x000ea20000100800 */
[----:B------:R-:W-:Y:S02]  /*1ad80*/  PRMT R20, RZ, 0x7610, R20 ;  /* 0x00007610ff147816 */ /* 0x000fe40000000014 */
[----:B------:R-:W-:Y:S01]  /*1ad90*/  PRMT R19, RZ, 0x7610, R19 ;  /* 0x00007610ff137816 */ /* 0x000fe20000000013 */
[----:B0-----:R-:W2:Y:S01]  /*1ada0*/  LDL R2, [R1+0xa5c] ;  /* 0x000a5c0001027983 */ /* 0x001ea20000100800 */
[----:B----4-:R-:W-:-:S03]  /*1adb0*/  @!P1 IMAD.MOV.U32 R4, RZ, RZ, R128 ;  /* 0x000000ffff049224 */ /* 0x010fc600078e0080 */
[----:B------:R-:W4:Y:S04]  /*1adc0*/  LDL R128, [R1+0xa7c] ;  /* 0x000a7c0001807983 */ /* 0x000f280000100800 */
[----:B------:R0:W4:Y:S01]  /*1add0*/  @!P1 LDG.E.U16 R20, desc[UR40][R4.64] ;  /* 0x0000002804149981 */ /* 0x000122000c1e1500 */
[----:B------:R-:W-:Y:S01]  /*1ade0*/  PRMT R23, RZ, 0x7610, R23 ;  /* 0x00007610ff177816 */ /* 0x000fe20000000017 */
[----:B0-----:R-:W-:Y:S02]  /*1adf0*/  @!P1 IMAD.MOV.U32 R4, RZ, RZ, R134 ;  /* 0x000000ffff049224 */ /* 0x001fe400078e0086 */
[----:B------:R-:W-:Y:S01]  /*1ae00*/  @!P1 IMAD.MOV.U32 R5, RZ, RZ, R143 ;  /* 0x000000ffff059224 */ /* 0x000fe200078e008f */
[----:B------:R-:W4:Y:S04]  /*1ae10*/  LDL R134, [R1+0xa58] ;  /* 0x000a580001867983 */ /* 0x000f280000100800 */
[----:B------:R0:W4:Y:S01]  /*1ae20*/  @!P1 LDG.E.U16 R19, desc[UR40][R4.64] ;  /* 0x0000002804139981 */ /* 0x000122000c1e1500 */
[----:B------:R-:W-:Y:S01]  /*1ae30*/  PRMT R153, RZ, 0x7610, R153 ;  /* 0x00007610ff997816 */ /* 0x000fe20000000099 */
[----:B0-----:R-:W-:-:S02]  /*1ae40*/  @!P1 IMAD.MOV.U32 R4, RZ, RZ, R140 ;  /* 0x000000ffff049224 */ /* 0x001fc400078e008c */
[----:B------:R-:W-:Y:S01]  /*1ae50*/  @!P1 IMAD.MOV.U32 R5, RZ, RZ, R141 ;  /* 0x000000ffff059224 */ /* 0x000fe200078e008d */
[----:B------:R-:W-:Y:S01]  /*1ae60*/  PRMT R154, RZ, 0x7610, R154 ;  /* 0x00007610ff9a7816 */ /* 0x000fe2000000009a */
[----:B------:R-:W4:Y:S04]  /*1ae70*/  LDL R141, [R1+0x9f8] ;  /* 0x0009f800018d7983 */ /* 0x000f280000100800 */
[----:B------:R0:W4:Y:S04]  /*1ae80*/  @!P1 LDG.E.U16 R23, desc[UR40][R4.64] ;  /* 0x0000002804179981 */ /* 0x000128000c1e1500 */
[----:B------:R-:W4:Y:S01]  /*1ae90*/  LDL R140, [R1+0x9fc] ;  /* 0x0009fc00018c7983 */ /* 0x000f220000100800 */
[----:B0-----:R-:W-:-:S02]  /*1aea0*/  @!P1 IMAD.MOV.U32 R4, RZ, RZ, R135 ;  /* 0x000000ffff049224 */ /* 0x001fc400078e0087 */
[----:B------:R-:W-:Y:S01]  /*1aeb0*/  @!P1 IMAD.MOV.U32 R5, RZ, RZ, R138 ;  /* 0x000000ffff059224 */ /* 0x000fe200078e008a */
[----:B------:R-:W-:Y:S01]  /*1aec0*/  PRMT R155, RZ, 0x7610, R155 ;  /* 0x00007610ff9b7816 */ /* 0x000fe2000000009b */
[----:B------:R-:W4:Y:S04]  /*1aed0*/  LDL R138, [R1+0x9d8] ;  /* 0x0009d800018a7983 */ /* 0x000f280000100800 */
[----:B------:R3:W4:Y:S04]  /*1aee0*/  @!P1 LDG.E.U16 R153, desc[UR40][R4.64] ;  /* 0x0000002804999981 */ /* 0x000728000c1e1500 */
[----:B------:R-:W4:Y:S01]  /*1aef0*/  LDL R135, [R1+0x9dc] ;  /* 0x0009dc0001877983 */ /* 0x000f220000100800 */
[----:B---3--:R-:W-:-:S03]  /*1af00*/  @!P1 IMAD.MOV.U32 R5, RZ, RZ, R132 ;  /* 0x000000ffff059224 */ /* 0x008fc600078e0084 */
[----:B------:R-:W3:Y:S01]  /*1af10*/  LDL R132, [R1+0xa38] ;  /* 0x000a380001847983 */ /* 0x000ee20000100800 */
[----:B------:R-:W-:-:S03]  /*1af20*/  @!P1 IMAD.MOV.U32 R4, RZ, RZ, R130 ;  /* 0x000000ffff049224 */ /* 0x000fc600078e0082 */
[----:B------:R-:W3:Y:S04]  /*1af30*/  LDL R130, [R1+0xa3c] ;  /* 0x000a3c0001827983 */ /* 0x000ee80000100800 */
[----:B------:R2:W3:Y:S02]  /*1af40*/  @!P1 LDG.E.U16 R154, desc[UR40][R4.64] ;  /* 0x00000028049a9981 */ /* 0x0004e4000c1e1500 */
[----:B--2---:R-:W-:Y:S02]  /*1af50*/  @!P1 IMAD.MOV.U32 R5, RZ, RZ, R131 ;  /* 0x000000ffff059224 */ /* 0x004fe400078e0083 */
[----:B------:R-:W2:Y:S01]  /*1af60*/  LDL R131, [R1+0xa18] ;  /* 0x000a180001837983 */ /* 0x000ea20000100800 */
[----:B----4-:R-:W-:-:S03]  /*1af70*/  @!P1 IMAD.MOV.U32 R4, RZ, RZ, R128 ;  /* 0x000000ffff049224 */ /* 0x010fc600078e0080 */
[----:B------:R-:W4:Y:S04]  /*1af80*/  LDL R128, [R1+0xa1c] ;  /* 0x000a1c0001807983 */ /* 0x000f280000100800 */
[----:B------:R0:W4:Y:S02]  /*1af90*/  @!P1 LDG.E.U16 R155, desc[UR40][R4.64] ;  /* 0x00000028049b9981 */ /* 0x000124000c1e1500 */
[----:B0-----:R-:W-:Y:S02]  /*1afa0*/  @!P1 IMAD.MOV.U32 R4, RZ, RZ, R2 ;  /* 0x000000ffff049224 */ /* 0x001fe400078e0002 */
[----:B------:R-:W-:Y:S01]  /*1afb0*/  @!P1 IMAD.MOV.U32 R5, RZ, RZ, R134 ;  /* 0x000000ffff059224 */ /* 0x000fe200078e0086 */
[----:B------:R-:W4:Y:S04]  /*1afc0*/  LDL R2, [R1+0x9bc] ;  /* 0x0009bc0001027983 */ /* 0x000f280000100800 */
[----:B------:R-:W4:Y:S01]  /*1afd0*/  LDL R134, [R1+0x9b8] ;  /* 0x0009b80001867983 */ /* 0x000f220000100800 */
[----:B------:R-:W-:-:S06]  /*1afe0*/  PRMT R157, RZ, 0x7610, R157 ;  /* 0x00007610ff9d7816 */ /* 0x000fcc000000009d */
[----:B------:R3:W4:Y:S01]  /*1aff0*/  @!P1 LDG.E.U16 R157, desc[UR40][R4.64] ;  /* 0x00000028049d9981 */ /* 0x000722000c1e1500 */
[----:B------:R-:W-:Y:S01]  /*1b000*/  PRMT R160, RZ, 0x7610, R160 ;  /* 0x00007610ffa07816 */ /* 0x000fe200000000a0 */
[----:B---3--:R-:W-:Y:S02]  /*1b010*/  @!P1 IMAD.MOV.U32 R5, RZ, RZ, R132 ;  /* 0x000000ffff059224 */ /* 0x008fe400078e0084 */
[----:B------:R-:W3:Y:S01]  /*1b020*/  LDL R132, [R1+0x998] ;  /* 0x0009980001847983 */ /* 0x000ee20000100800 */
[----:B------:R-:W-:-:S03]  /*1b030*/  @!P1 IMAD.MOV.U32 R4, RZ, RZ, R130 ;  /* 0x000000ffff049224 */ /* 0x000fc600078e0082 */
[----:B------:R-:W3:Y:S04]  /*1b040*/  LDL R130, [R1+0x99c] ;  /* 0x00099c0001827983 */ /* 0x000ee80000100800 */
[----:B------:R2:W3:Y:S02]  /*1b050*/  @!P1 LDG.E.U16 R160, desc[UR40][R4.64] ;  /* 0x0000002804a09981 */ /* 0x0004e4000c1e1500 */
[----:B--2---:R-:W-:Y:S02]  /*1b060*/  @!P1 IMAD.MOV.U32 R5, RZ, RZ, R131 ;  /* 0x000000ffff059224 */ /* 0x004fe400078e0083 */
[----:B------:R-:W2:Y:S01]  /*1b070*/  LDL R131, [R1+0x978] ;  /* 0x0009780001837983 */ /* 0x000ea20000100800 */
[----:B----4-:R-:W-:-:S03]  /*1b080*/  @!P1 IMAD.MOV.U32 R4, RZ, RZ, R128 ;  /* 0x000000ffff049224 */ /* 0x010fc600078e0080 */
[----:B------:R-:W4:Y:S01]  /*1b090*/  LDL R128, [R1+0x97c] ;  /* 0x00097c0001807983 */ /* 0x000f220000100800 */
[----:B------:R-:W-:Y:S02]  /*1b0a0*/  PRMT R161, RZ, 0x7610, R161 ;  /* 0x00007610ffa17816 */ /* 0x000fe400000000a1 */
[----:B------:R-:W-:-:S04]  /*1b0b0*/  PRMT R162, RZ, 0x7610, R162 ;  /* 0x00007610ffa27816 */ /* 0x000fc800000000a2 */
[----:B------:R0:W4:Y:S01]  /*1b0c0*/  @!P1 LDG.E.U16 R161, desc[UR40][R4.64] ;  /* 0x0000002804a19981 */ /* 0x000122000c1e1500 */
[----:B------:R-:W-:Y:S01]  /*1b0d0*/  PRMT R164, RZ, 0x7610, R164 ;  /* 0x00007610ffa47816 */ /* 0x000fe200000000a4 */
[----:B0-----:R-:W-:Y:S02]  /*1b0e0*/  @!P1 IMAD.MOV.U32 R4, RZ, RZ, R140 ;  /* 0x000000ffff049224 */ /* 0x001fe400078e008c */
        /* <DEDUP_REMOVED lines=13> */
[----:B------:R-:W4:Y:S04]  /*1b1c0*/  LDL R2, [R1+0x95c] ;  /* 0x00095c0001027983 */ /* 0x000f280000100800 */
[----:B------:R-:W4:Y:S04]  /*1b1d0*/  LDL R134, [R1+0x958] ;  /* 0x0009580001867983 */ /* 0x000f280000100800 */
[----:B------:R3:W4:Y:S02]  /*1b1e0*/  @!P1 LDG.E.U16 R166, desc[UR40][R4.64] ;  /* 0x0000002804a69981 */ /* 0x000724000c1e1500 */
[----:B---3--:R-:W-:-:S02]  /*1b1f0*/  @!P1 IMAD.MOV.U32 R5, RZ, RZ, R132 ;  /* 0x000000ffff059224 */ /* 0x008fc400078e0084 */
        /* <DEDUP_REMOVED lines=8> */
[----:B------:R-:W-:-:S06]  /*1b280*/  PRMT R170, RZ, 0x7610, R170 ;  /* 0x00007610ffaa7816 */ /* 0x000fcc00000000aa */
[----:B------:R0:W4:Y:S01]  /*1b290*/  @!P1 LDG.E.U16 R170, desc[UR40][R4.64] ;  /* 0x0000002804aa9981 */ /* 0x000122000c1e1500 */
[----:B------:R-:W-:Y:S02]  /*1b2a0*/  PRMT R172, RZ, 0x7610, R172 ;  /* 0x00007610ffac7816 */ /* 0x000fe400000000ac */
[----:B------:R-:W-:Y:S02]  /*1b2b0*/  PRMT R173, RZ, 0x7610, R173 ;  /* 0x00007610ffad7816 */ /* 0x000fe400000000ad */
[----:B------:R-:W-:Y:S02]  /*1b2c0*/  PRMT R174, RZ, 0x7610, R174 ;  /* 0x00007610ffae7816 */ /* 0x000fe400000000ae */
[----:B------:R-:W-:Y:S01]  /*1b2d0*/  PRMT R175, RZ, 0x7610, R175 ;  /* 0x00007610ffaf7816 */ /* 0x000fe200000000af */
[----:B0-----:R-:W-:Y:S02]  /*1b2e0*/  @!P1 IMAD.MOV.U32 R4, RZ, RZ, R2 ;  /* 0x000000ffff049224 */ /* 0x001fe400078e0002 */
[----:B------:R-:W4:Y:S01]  /*1b2f0*/  LDL R2, [R1+0x8bc] ;  /* 0x0008bc0001027983 */ /* 0x000f220000100800 */
[----:B------:R-:W-:-:S03]  /*1b300*/  @!P1 IMAD.MOV.U32 R5, RZ, RZ, R134 ;  /* 0x000000ffff059224 */ /* 0x000fc600078e0086 */
[----:B------:R-:W4:Y:S04]  /*1b310*/  LDL R134, [R1+0x8b8] ;  /* 0x0008b80001867983 */ /* 0x000f280000100800 */
[----:B------:R3:W4:Y:S02]  /*1b320*/  @!P1 LDG.E.U16 R172, desc[UR40][R4.64] ;  /* 0x0000002804ac9981 */ /* 0x000724000c1e1500 */
[----:B---3--:R-:W-:Y:S02]  /*1b330*/  @!P1 IMAD.MOV.U32 R5, RZ, RZ, R132 ;  /* 0x000000ffff059224 */ /* 0x008fe400078e0084 */
[----:B------:R-:W3:Y:S01]  /*1b340*/  LDL R132, [R1+0x898] ;  /* 0x0008980001847983 */ /* 0x000ee20000100800 */
[----:B------:R-:W-:-:S03]  /*1b350*/  @!P1 IMAD.MOV.U32 R4, RZ, RZ, R130 ;  /* 0x000000ffff049224 */ /* 0x000fc600078e0082 */
[----:B------:R-:W3:Y:S04]  /*1b360*/  LDL R130, [R1+0x89c] ;  /* 0x00089c0001827983 */ /* 0x000ee80000100800 */
[----:B------:R0:W3:Y:S02]  /*1b370*/  @!P1 LDG.E.U16 R173, desc[UR40][R4.64] ;  /* 0x0000002804ad9981 */ /* 0x0000e4000c1e1500 */
[----:B0-----:R-:W-:Y:S02]  /*1b380*/  @!P1 IMAD.MOV.U32 R4, RZ, RZ, R140 ;  /* 0x000000ffff049224 */ /* 0x001fe400078e008c */
[----:B------:R-:W-:Y:S01]  /*1b390*/  @!P1 IMAD.MOV.U32 R5, RZ, RZ, R141 ;  /* 0x000000ffff059224 */ /* 0x000fe200078e008d */
[----:B------:R-:W-:Y:S01]  /*1b3a0*/  PRMT R177, RZ, 0x7610, R177 ;  /* 0x00007610ffb17816 */ /* 0x000fe200000000b1 */
[----:B------:R-:W3:Y:S04]  /*1b3b0*/  LDL R141, [R1+0x838] ;  /* 0x00083800018d7983 */ /* 0x000ee80000100800 */
[----:B------:R0:W3:Y:S04]  /*1b3c0*/  @!P1 LDG.E.U16 R174, desc[UR40][R4.64] ;  /* 0x0000002804ae9981 */ /* 0x0000e8000c1e1500 */
[----:B------:R-:W3:Y:S01]  /*1b3d0*/  LDL R140, [R1+0x83c] ;  /* 0x00083c00018c7983 */ /* 0x000ee20000100800 */
[----:B0-----:R-:W-:-:S02]  /*1b3e0*/  @!P1 IMAD.MOV.U32 R4, RZ, RZ, R135 ;  /* 0x000000ffff049224 */ /* 0x001fc400078e0087 */
[----:B------:R-:W-:Y:S01]  /*1b3f0*/  @!P1 IMAD.MOV.U32 R5, RZ, RZ, R138 ;  /* 0x000000ffff059224 */ /* 0x000fe200078e008a */
[----:B------:R-:W-:Y:S01]  /*1b400*/  PRMT R179, RZ, 0x7610, R179 ;  /* 0x00007610ffb37816 */ /* 0x000fe200000000b3 */
[----:B------:R-:W3:Y:S04]  /*1b410*/  LDL R138, [R1+0x818] ;  /* 0x00081800018a7983 */ /* 0x000ee80000100800 */
[----:B------:R2:W3:Y:S04]  /*1b420*/  @!P1 LDG.E.U16 R175, desc[UR40][R4.64] ;  /* 0x0000002804af9981 */ /* 0x0004e8000c1e1500 */
[----:B------:R-:W3:Y:S01]  /*1b430*/  LDL R135, [R1+0x81c] ;  /* 0x00081c0001877983 */ /* 0x000ee20000100800 */
[----:B--2---:R-:W-:-:S03]  /*1b440*/  @!P1 IMAD.MOV.U32 R5, RZ, RZ, R131 ;  /* 0x000000ffff059224 */ /* 0x004fc600078e0083 */
[----:B------:R-:W2:Y:S01]  /*1b450*/  LDL R131, [R1+0x878] ;  /* 0x0008780001837983 */ /* 0x000ea20000100800 */
[----:B----4-:R-:W-:-:S03]  /*1b460*/  @!P1 IMAD.MOV.U32 R4, RZ, RZ, R128 ;  /* 0x000000ffff049224 */ /* 0x010fc600078e0080 */
[----:B------:R-:W4:Y:S04]  /*1b470*/  LDL R128, [R1+0x87c] ;  /* 0x00087c0001807983 */ /* 0x000f280000100800 */
[----:B------:R0:W4:Y:S01]  /*1b480*/  @!P1 LDG.E.U16 R177, desc[UR40][R4.64] ;  /* 0x0000002804b19981 */ /* 0x000122000c1e1500 */
        /* <DEDUP_REMOVED lines=26> */
[----:B0-----:R-:W-:Y:S02]  /*1b630*/  @!P1 IMAD.MOV.U32 R4, RZ, RZ, R140 ;  /* 0x000000ffff049224 */ /* 0x001fe400078e008c */
[----:B------:R-:W-:Y:S01]  /*1b640*/  @!P1 IMAD.MOV.U32 R5, RZ, RZ, R141 ;  /* 0x000000ffff059224 */ /* 0x000fe200078e008d */
        /* <DEDUP_REMOVED lines=18> */
[----:B------:R-:W-:-:S03]  /*1b770*/  PRMT R221, RZ, 0x7610, R221 ;  /* 0x00007610ffdd7816 */ /* 0x000fc600000000dd */
        /* <DEDUP_REMOVED lines=32> */
[----:B0-----:R-:W-:-:S03]  /*1b980*/  @!P1 IMAD.MOV.U32 R4, RZ, RZ, R2 ;  /* 0x000000ffff049224 */ /* 0x001fc600078e0002 */
        /* <DEDUP_REMOVED lines=92> */
[----:B------:R0:W4:Y:S01]  /*1bf50*/  @!P1 LDG.E.U16 R248, desc[UR40][R4.64] ;  /* 0x0000002804f89981 */ /* 0x000122000c1e1500 */
        /* <DEDUP_REMOVED lines=24> */
[----:B------:R0:W4:Y:S02]  /*1c0e0*/  @!P1 LDG.E.U16 R43, desc[UR40][R4.64] ;  /* 0x00000028042b9981 */ /* 0x000124000c1e1500 */
[----:B0-----:R-:W-:-:S02]  /*1c0f0*/  @!P1 IMAD.MOV.U32 R4, RZ, RZ, R135 ;  /* 0x000000ffff049224 */ /* 0x001fc400078e0087 */
[----:B------:R-:W-:Y:S01]  /*1c100*/  @!P1 IMAD.MOV.U32 R5, RZ, RZ, R138 ;  /* 0x000000ffff059224 */ /* 0x000fe200078e008a */
[----:B------:R-:W-:Y:S01]  /*1c110*/  PRMT R38, RZ, 0x7610, R38 ;  /* 0x00007610ff267816 */ /* 0x000fe20000000026 */
[----:B------:R-:W4:Y:S04]  /*1c120*/  LDL R135, [R1+0x298] ;  /* 0x0002980001877983 */ /* 0x000f280000100800 */
[----:B------:R0:W4:Y:S02]  /*1c130*/  @!P1 LDG.E.U16 R40, desc[UR40][R4.64] ;  /* 0x0000002804289981 */ /* 0x000124000c1e1500 */
        /* <DEDUP_REMOVED lines=15> */
[----:B------:R-:W2:Y:S04]  /*1c230*/  LDL.LU R141, [R1+0x278] ;  /* 0x00027800018d7983 */ /* 0x000ea80000300800 */
[----:B------:R0:W2:Y:S04]  /*1c240*/  @!P1 LDG.E.U16 R39, desc[UR40][R4.64] ;  /* 0x0000002804279981 */ /* 0x0000a8000c1e1500 */
[----:B------:R-:W2:Y:S01]  /*1c250*/  LDL.LU R149, [R1+0x258] ;  /* 0x0002580001957983 */ /* 0x000ea20000300800 */
[----:B------:R-:W-:Y:S02]  /*1c260*/  PRMT R36, RZ, 0x7610, R36 ;  /* 0x00007610ff247816 */ /* 0x000fe40000000024 */
[----:B------:R-:W-:-:S02]  /*1c270*/  PRMT R37, RZ, 0x7610, R37 ;  /* 0x00007610ff257816 */ /* 0x000fc40000000025 */
[----:B------:R-:W-:Y:S01]  /*1c280*/  PRMT R34, RZ, 0x7610, R34 ;  /* 0x00007610ff227816 */ /* 0x000fe20000000022 */
[----:B0-----:R-:W-:Y:S02]  /*1c290*/  @!P1 IMAD.MOV.U32 R4, RZ, RZ, R2 ;  /* 0x000000ffff049224 */ /* 0x001fe400078e0002 */
[----:B------:R-:W2:Y:S01]  /*1c2a0*/  LDL R2, [R1+0x27c] ;  /* 0x00027c0001027983 */ /* 0x000ea20000100800 */
[----:B------:R-:W-:-:S03]  /*1c2b0*/  @!P1 IMAD.MOV.U32 R5, RZ, RZ, R134 ;  /* 0x000000ffff059224 */ /* 0x000fc600078e0086 */
[----:B------:R-:W2:Y:S04]  /*1c2c0*/  LDL.LU R138, [R1+0x25c] ;  /* 0x00025c00018a7983 */ /* 0x000ea80000300800 */
[----:B------:R3:W2:Y:S04]  /*1c2d0*/  @!P1 LDG.E.U16 R36, desc[UR40][R4.64] ;  /* 0x0000002804249981 */ /* 0x0006a8000c1e1500 */
[----:B------:R-:W2:Y:S01]  /*1c2e0*/  LDL.LU R146, [R1+0x23c] ;  /* 0x00023c0001927983 */ /* 0x000ea20000300800 */
[----:B---3--:R-:W-:Y:S02]  /*1c2f0*/  @!P1 IMAD.MOV.U32 R5, RZ, RZ, R132 ;  /* 0x000000ffff059224 */ /* 0x008fe400078e0084 */
[----:B------:R-:W-:-:S02]  /*1c300*/  @!P1 IMAD.MOV.U32 R4, RZ, RZ, R130 ;  /* 0x000000ffff049224 */ /* 0x000fc400078e0082 */
[----:B------:R-:W3:Y:S04]  /*1c310*/  LDL.LU R130, [R1+0x238] ;  /* 0x0002380001827983 */ /* 0x000ee80000300800 */
[----:B------:R0:W3:Y:S04]  /*1c320*/  @!P1 LDG.E.U16 R37, desc[UR40][R4.64] ;  /* 0x0000002804259981 */ /* 0x0000e8000c1e1500 */
[----:B------:R-:W3:Y:S04]  /*1c330*/  LDL.LU R132, [R1+0x21c] ;  /* 0x00021c0001847983 */ /* 0x000ee80000300800 */
[----:B------:R-:W3:Y:S01]  /*1c340*/  LDL.LU R134, [R1+0x218] ;  /* 0x0002180001867983 */ /* 0x000ee20000300800 */
[----:B0-----:R-:W-:-:S03]  /*1c350*/  @!P1 IMAD.MOV.U32 R5, RZ, RZ, R140 ;  /* 0x000000ffff059224 */ /* 0x001fc600078e008c */
[----:B------:R-:W3:Y:S01]  /*1c360*/  LDL R140, [R1+0xaec] ;  /* 0x000aec00018c7983 */ /* 0x000ee20000100800 */
[----:B------:R-:W-:Y:S02]  /*1c370*/  PRMT R35, RZ, 0x7610, R35 ;  /* 0x00007610ff237816 */ /* 0x000fe40000000023 */
[----:B------:R-:W-:Y:S01]  /*1c380*/  PRMT R32, RZ, 0x7610, R32 ;  /* 0x00007610ff207816 */ /* 0x000fe20000000020 */
[----:B------:R-:W3:Y:S01]  /*1c390*/  LDL R143, [R1+0x6e8] ;  /* 0x0006e800018f7983 */ /* 0x000ee20000100800 */
[----:B------:R-:W-:Y:S02]  /*1c3a0*/  PRMT R33, RZ, 0x7610, R33 ;  /* 0x00007610ff217816 */ /* 0x000fe40000000021 */
[----:B------:R-:W-:Y:S01]  /*1c3b0*/  PRMT R30, RZ, 0x7610, R30 ;  /* 0x00007610ff1e7816 */ /* 0x000fe2000000001e */
[----:B------:R-:W3:Y:S01]  /*1c3c0*/  LDL R147, [R1+0xab0] ;  /* 0x000ab00001937983 */ /* 0x000ee20000100800 */
[----:B------:R-:W-:-:S03]  /*1c3d0*/  PRMT R31, RZ, 0x7610, R31 ;  /* 0x00007610ff1f7816 */ /* 0x000fc6000000001f */
[----:B------:R-:W3:Y:S01]  /*1c3e0*/  LDL R145, [R1+0xab4] ;  /* 0x000ab40001917983 */ /* 0x000ee20000100800 */
[----:B------:R-:W-:Y:S02]  /*1c3f0*/  PRMT R28, RZ, 0x7610, R28 ;  /* 0x00007610ff1c7816 */ /* 0x000fe4000000001c */
[----:B------:R-:W-:Y:S02]  /*1c400*/  PRMT R29, RZ, 0x7610, R29 ;  /* 0x00007610ff1d7816 */ /* 0x000fe4000000001d */
[----:B------:R-:W-:Y:S02]  /*1c410*/  PRMT R26, RZ, 0x7610, R26 ;  /* 0x00007610ff1a7816 */ /* 0x000fe4000000001a */
[----:B------:R-:W-:Y:S02]  /*1c420*/  PRMT R27, RZ, 0x7610, R27 ;  /* 0x00007610ff1b7816 */ /* 0x000fe4000000001b */
[----:B------:R-:W-:Y:S02]  /*1c430*/  PRMT R24, RZ, 0x7610, R24 ;  /* 0x00007610ff187816 */ /* 0x000fe40000000018 */
[----:B------:R-:W-:Y:S01]  /*1c440*/  PRMT R25, RZ, 0x7610, R25 ;  /* 0x00007610ff197816 */ /* 0x000fe20000000019 */
[----:B------:R0:W-:Y:S01]  /*1c450*/  STS.U16 [R0+UR7+0x10000], R3 ;  /* 0x0100000300007988 */ /* 0x0001e20008000407 */
[----:B------:R-:W-:-:S03]  /*1c460*/  PRMT R144, RZ, 0x7610, R144 ;  /* 0x00007610ff907816 */ /* 0x000fc60000000090 */
[----:B------:R-:W3:Y:S01]  /*1c470*/  LDL R148, [R1+0x9b0] ;  /* 0x0009b00001947983 */ /* 0x000ee20000100800 */
[----:B------:R-:W-:Y:S02]  /*1c480*/  PRMT R142, RZ, 0x7610, R142 ;  /* 0x00007610ff8e7816 */ /* 0x000fe4000000008e */
[----:B------:R-:W-:Y:S01]  /*1c490*/  PRMT R139, RZ, 0x7610, R139 ;  /* 0x00007610ff8b7816 */ /* 0x000fe2000000008b */
[----:B------:R-:W3:Y:S01]  /*1c4a0*/  LDL R150, [R1+0x8b0] ;  /* 0x0008b00001967983 */ /* 0x000ee20000100800 */
[----:B----4-:R-:W-:-:S03]  /*1c4b0*/  @!P1 IMAD.MOV.U32 R4, RZ, RZ, R128 ;  /* 0x000000ffff049224 */ /* 0x010fc600078e0080 */
[----:B------:R-:W4:Y:S04]  /*1c4c0*/  LDL R128, [R1+0x6f8] ;  /* 0x0006f80001807983 */ /* 0x000f280000100800 */
[----:B------:R2:W4:Y:S02]  /*1c4d0*/  @!P1 LDG.E.U16 R34, desc[UR40][R4.64] ;  /* 0x0000002804229981 */ /* 0x000524000c1e1500 */
[----:B--2---:R-:W-:Y:S02]  /*1c4e0*/  @!P1 IMAD.MOV.U32 R4, RZ, RZ, R131 ;  /* 0x000000ffff049224 */ /* 0x004fe400078e0083 */
[----:B------:R-:W2:Y:S01]  /*1c4f0*/  LDL R131, [R1+0x5f4] ;  /* 0x0005f40001837983 */ /* 0x000ea20000100800 */
[----:B------:R-:W-:-:S03]  /*1c500*/  @!P1 IMAD.MOV.U32 R5, RZ, RZ, R135 ;  /* 0x000000ffff059224 */ /* 0x000fc600078e0087 */
[----:B------:R-:W2:Y:S04]  /*1c510*/  LDL R135, [R1+0xad0] ;  /* 0x000ad00001877983 */ /* 0x000ea80000100800 */
[----:B------:R1:W2:Y:S02]  /*1c520*/  @!P1 LDG.E.U16 R35, desc[UR40][R4.64] ;  /* 0x0000002804239981 */ /* 0x0002a4000c1e1500 */
[----:B-1----:R-:W-:Y:S02]  /*1c530*/  @!P1 IMAD.MOV.U32 R5, RZ, RZ, R141 ;  /* 0x000000ffff059224 */ /* 0x002fe400078e008d */
[----:B------:R-:W-:Y:S02]  /*1c540*/  @!P1 IMAD.MOV.U32 R4, RZ, RZ, R2 ;  /* 0x000000ffff049224 */ /* 0x000fe400078e0002 */
[----:B------:R-:W2:Y:S04]  /*1c550*/  LDL R2, [R1+0xad4] ;  /* 0x000ad40001027983 */ /* 0x000ea80000100800 */
[----:B------:R1:W2:Y:S02]  /*1c560*/  @!P1 LDG.E.U16 R32, desc[UR40][R4.64] ;  /* 0x0000002804209981 */ /* 0x0002a4000c1e1500 */
[----:B-1----:R-:W-:-:S02]  /*1c570*/  @!P1 IMAD.MOV.U32 R4, RZ, RZ, R138 ;  /* 0x000000ffff049224 */ /* 0x002fc400078e008a */
[----:B------:R-:W-:-:S05]  /*1c580*/  @!P1 IMAD.MOV.U32 R5, RZ, RZ, R149 ;  /* 0x000000ffff059224 */ /* 0x000fca00078e0095 */
[----:B------:R1:W2:Y:S02]  /*1c590*/  @!P1 LDG.E.U16 R33, desc[UR40][R4.64] ;  /* 0x0000002804219981 */ /* 0x0002a4000c1e1500 */
[----:B-1----:R-:W-:Y:S02]  /*1c5a0*/  @!P1 IMAD.MOV.U32 R4, RZ, RZ, R146 ;  /* 0x000000ffff049224 */ /* 0x002fe400078e0092 */
[----:B---3--:R-:W-:-:S05]  /*1c5b0*/  @!P1 IMAD.MOV.U32 R5, RZ, RZ, R130 ;  /* 0x000000ffff059224 */ /* 0x008fca00078e0082 */
[----:B------:R1:W3:Y:S02]  /*1c5c0*/  @!P1 LDG.E.U16 R30, desc[UR40][R4.64] ;  /* 0x00000028041e9981 */ /* 0x0002e4000c1e1500 */
[----:B-1----:R-:W-:Y:S02]  /*1c5d0*/  @!P1 IMAD.MOV.U32 R4, RZ, RZ, R132 ;  /* 0x000000ffff049224 */ /* 0x002fe400078e0084 */
[----:B------:R-:W-:-:S05]  /*1c5e0*/  @!P1 IMAD.MOV.U32 R5, RZ, RZ, R134 ;  /* 0x000000ffff059224 */ /* 0x000fca00078e0086 */
[----:B------:R4:W3:Y:S02]  /*1c5f0*/  @!P1 LDG.E.U16 R31, desc[UR40][R4.64] ;  /* 0x00000028041f9981 */ /* 0x0008e4000c1e1500 */
[----:B----4-:R-:W-:Y:S02]  /*1c600*/  @!P1 IMAD.MOV.U32 R4, RZ, RZ, R128 ;  /* 0x000000ffff049224 */ /* 0x010fe400078e0080 */
[----:B------:R-:W4:Y:S01]  /*1c610*/  LDL R128, [R1+0xa94] ;  /* 0x000a940001807983 */ /* 0x000f220000100800 */
[----:B--2---:R-:W-:-:S03]  /*1c620*/  @!P1 IMAD.MOV.U32 R5, RZ, RZ, R131 ;  /* 0x000000ffff059224 */ /* 0x004fc600078e0083 */
[----:B------:R-:W2:Y:S04]  /*1c630*/  LDL R131, [R1+0xa90] ;  /* 0x000a900001837983 */ /* 0x000ea80000100800 */
[----:B------:R1:W3:Y:S02]  /*1c640*/  @!P1 LDG.E.U16 R28, desc[UR40][R4.64] ;  /* 0x00000028041c9981 */ /* 0x0002e4000c1e1500 */
[----:B-1----:R-:W-:Y:S02]  /*1c650*/  @!P1 IMAD.MOV.U32 R4, RZ, RZ, R140 ;  /* 0x000000ffff049224 */ /* 0x002fe400078e008c */
[----:B------:R-:W3:Y:S01]  /*1c660*/  LDL R140, [R1+0xa74] ;  /* 0x000a7400018c7983 */ /* 0x000ee20000100800 */
[----:B------:R-:W-:-:S03]  /*1c670*/  @!P1 IMAD.MOV.U32 R5, RZ, RZ, R143 ;  /* 0x000000ffff059224 */ /* 0x000fc600078e008f */
[----:B------:R-:W3:Y:S04]  /*1c680*/  LDL R143, [R1+0xa70] ;  /* 0x000a7000018f7983 */ /* 0x000ee80000100800 */
[----:B------:R1:W3:Y:S02]  /*1c690*/  @!P1 LDG.E.U16 R29, desc[UR40][R4.64] ;  /* 0x00000028041d9981 */ /* 0x0002e4000c1e1500 */
[----:B-1----:R-:W-:Y:S02]  /*1c6a0*/  @!P1 IMAD.MOV.U32 R5, RZ, RZ, R135 ;  /* 0x000000ffff059224 */ /* 0x002fe400078e0087 */
[----:B------:R-:W3:Y:S01]  /*1c6b0*/  LDL R135, [R1+0xa50] ;  /* 0x000a500001877983 */ /* 0x000ee20000100800 */
[----:B------:R-:W-:-:S03]  /*1c6c0*/  @!P1 IMAD.MOV.U32 R4, RZ, RZ, R2 ;  /* 0x000000ffff049224 */ /* 0x000fc600078e0002 */
[----:B------:R-:W3:Y:S04]  /*1c6d0*/  LDL R2, [R1+0xa54] ;  /* 0x000a540001027983 */ /* 0x000ee80000100800 */
[----:B------:R1:W3:Y:S02]  /*1c6e0*/  @!P1 LDG.E.U16 R26, desc[UR40][R4.64] ;  /* 0x00000028041a9981 */ /* 0x0002e4000c1e1500 */
[----:B-1----:R-:W-:Y:S02]  /*1c6f0*/  @!P1 IMAD.MOV.U32 R4, RZ, RZ, R145 ;  /* 0x000000ffff049224 */ /* 0x002fe400078e0091 */
[----:B------:R-:W-:Y:S01]  /*1c700*/  @!P1 IMAD.MOV.U32 R5, RZ, RZ, R147 ;  /* 0x000000ffff059224 */ /* 0x000fe200078e0093 */
[----:B0-----:R-:W-:Y:S01]  /*1c710*/  PRMT R3, RZ, 0x7610, R3 ;  /* 0x00007610ff037816 */ /* 0x001fe20000000003 */
[----:B------:R-:W3:Y:S04]  /*1c720*/  LDL R145, [R1+0x9f0] ;  /* 0x0009f00001917983 */ /* 0x000ee80000100800 */
[----:B------:R4:W3:Y:S04]  /*1c730*/  @!P1 LDG.E.U16 R27, desc[UR40][R4.64] ;  /* 0x00000028041b9981 */ /* 0x0008e8000c1e1500 */
[----:B------:R-:W3:Y:S01]  /*1c740*/  LDL R147, [R1+0x9b4] ;  /* 0x0009b40001937983 */ /* 0x000ee20000100800 */
[----:B----4-:R-:W-:-:S03]  /*1c750*/  @!P1 IMAD.MOV.U32 R4, RZ, RZ, R128 ;  /* 0x000000ffff049224 */ /* 0x010fc600078e0080 */
[----:B------:R-:W4:Y:S01]  /*1c760*/  LDL R128, [R1+0xa34] ;  /* 0x000a340001807983 */ /* 0x000f220000100800 */
[----:B--2---:R-:W-:-:S03]  /*1c770*/  @!P1 IMAD.MOV.U32 R5, RZ, RZ, R131 ;  /* 0x000000ffff059224 */ /* 0x004fc600078e0083 */
[----:B------:R-:W2:Y:S04]  /*1c780*/  LDL R131, [R1+0xa30] ;  /* 0x000a300001837983 */ /* 0x000ea80000100800 */
[----:B------:R3:W2:Y:S02]  /*1c790*/  @!P1 LDG.E.U16 R24, desc[UR40][R4.64] ;  /* 0x0000002804189981 */ /* 0x0006a4000c1e1500 */
[----:B---3--:R-:W-:Y:S02]  /*1c7a0*/  @!P1 IMAD.MOV.U32 R4, RZ, RZ, R140 ;  /* 0x000000ffff049224 */ /* 0x008fe400078e008c */
[----:B------:R-:W3:Y:S01]  /*1c7b0*/  LDL R140, [R1+0xa14] ;  /* 0x000a1400018c7983 */ /* 0x000ee20000100800 */
[----:B------:R-:W-:-:S03]  /*1c7c0*/  @!P1 IMAD.MOV.U32 R5, RZ, RZ, R143 ;  /* 0x000000ffff059224 */ /* 0x000fc600078e008f */
[----:B------:R-:W3:Y:S04]  /*1c7d0*/  LDL R143, [R1+0xa10] ;  /* 0x000a1000018f7983 */ /* 0x000ee80000100800 */
[----:B------:R0:W3:Y:S02]  /*1c7e0*/  @!P1 LDG.E.U16 R25, desc[UR40][R4.64] ;  /* 0x0000002804199981 */ /* 0x0000e4000c1e1500 */
[----:B0-----:R-:W-:Y:S02]  /*1c7f0*/  @!P1 IMAD.MOV.U32 R5, RZ, RZ, R135 ;  /* 0x000000ffff059224 */ /* 0x001fe400078e0087 */
[----:B------:R-:W3:Y:S01]  /*1c800*/  LDL R135, [R1+0x9f4] ;  /* 0x0009f40001877983 */ /* 0x000ee20000100800 */
[----:B------:R-:W-:-:S05]  /*1c810*/  @!P1 IMAD.MOV.U32 R4, RZ, RZ, R2 ;  /* 0x000000ffff049224 */ /* 0x000fca00078e0002 */
[----:B------:R4:W3:Y:S02]  /*1c820*/  @!P1 LDG.E.U16 R3, desc[UR40][R4.64] ;  /* 0x0000002804039981 */ /* 0x0008e4000c1e1500 */
[----:B----4-:R-:W-:Y:S02]  /*1c830*/  @!P1 IMAD.MOV.U32 R4, RZ, RZ, R128 ;  /* 0x000000ffff049224 */ /* 0x010fe400078e0080 */
        /* <DEDUP_REMOVED lines=8> */
[----:B------:R0:W3:Y:S01]  /*1c8c0*/  @!P1 LDG.E.U16 R142, desc[UR40][R4.64] ;  /* 0x00000028048e9981 */ /* 0x0000e2000c1e1500 */
[----:B------:R-:W-:Y:S01]  /*1c8d0*/  PRMT R137, RZ, 0x7610, R137 ;  /* 0x00007610ff897816 */ /* 0x000fe20000000089 */
[----:B0-----:R-:W-:Y:S02]  /*1c8e0*/  @!P1 IMAD.MOV.U32 R4, RZ, RZ, R135 ;  /* 0x000000ffff049224 */ /* 0x001fe400078e0087 */
[----:B------:R-:W-:Y:S01]  /*1c8f0*/  @!P1 IMAD.MOV.U32 R5, RZ, RZ, R145 ;  /* 0x000000ffff059224 */ /* 0x000fe200078e0091 */
[----:B------:R-:W3:Y:S04]  /*1c900*/  LDL R135, [R1+0x974] ;  /* 0x0009740001877983 */ /* 0x000ee80000100800 */
[----:B------:R-:W3:Y:S04]  /*1c910*/  LDL R145, [R1+0x970] ;  /* 0x0009700001917983 */ /* 0x000ee80000100800 */
[----:B------:R4:W3:Y:S01]  /*1c920*/  @!P1 LDG.E.U16 R139, desc[UR40][R4.64] ;  /* 0x00000028048b9981 */ /* 0x0008e2000c1e1500 */
[----:B------:R-:W-:Y:S01]  /*1c930*/  PRMT R136, RZ, 0x7610, R136 ;  /* 0x00007610ff887816 */ /* 0x000fe20000000088 */
[----:B----4-:R-:W-:-:S02]  /*1c940*/  @!P1 IMAD.MOV.U32 R4, RZ, RZ, R128 ;  /* 0x000000ffff049224 */ /* 0x010fc400078e0080 */
[----:B------:R-:W4:Y:S01]  /*1c950*/  LDL R128, [R1+0x954] ;  /* 0x0009540001807983 */ /* 0x000f220000100800 */
[----:B--2---:R-:W-:-:S03]  /*1c960*/  @!P1 IMAD.MOV.U32 R5, RZ, RZ, R131 ;  /* 0x000000ffff059224 */ /* 0x004fc600078e0083 */
[----:B------:R-:W2:Y:S04]  /*1c970*/  LDL R131, [R1+0x950] ;  /* 0x0009500001837983 */ /* 0x000ea80000100800 */
[----:B------:R0:W2:Y:S02]  /*1c980*/  @!P1 LDG.E.U16 R137, desc[UR40][R4.64] ;  /* 0x0000002804899981 */ /* 0x0000a4000c1e1500 */
[----:B0-----:R-:W-:Y:S02]  /*1c990*/  @!P1 IMAD.MOV.U32 R4, RZ, RZ, R147 ;  /* 0x000000ffff049224 */ /* 0x001fe400078e0093 */
[----:B------:R-:W-:Y:S01]  /*1c9a0*/  @!P1 IMAD.MOV.U32 R5, RZ, RZ, R148 ;  /* 0x000000ffff059224 */ /* 0x000fe200078e0094 */
[----:B------:R-:W-:Y:S01]  /*1c9b0*/  PRMT R250, RZ, 0x7610, R250 ;  /* 0x00007610fffa7816 */ /* 0x000fe200000000fa */
[----:B------:R-:W2:Y:S04]  /*1c9c0*/  LDL R147, [R1+0x910] ;  /* 0x0009100001937983 */ /* 0x000ea80000100800 */
[----:B------:R3:W2:Y:S01]  /*1c9d0*/  @!P1 LDG.E.U16 R136, desc[UR40][R4.64] ;  /* 0x0000002804889981 */ /* 0x0006a2000c1e1500 */
[----:B------:R-:W-:-:S02]  /*1c9e0*/  PRMT R246, RZ, 0x7610, R246 ;  /* 0x00007610fff67816 */ /* 0x000fc400000000f6 */
[----:B------:R-:W-:Y:S01]  /*1c9f0*/  PRMT R242, RZ, 0x7610, R242 ;  /* 0x00007610fff27816 */ /* 0x000fe200000000f2 */
[----:B------:R-:W2:Y:S01]  /*1ca00*/  LDL R148, [R1+0x8b4] ;  /* 0x0008b40001947983 */ /* 0x000ea20000100800 */
[----:B---3--:R-:W-:-:S03]  /*1ca10*/  @!P1 IMAD.MOV.U32 R4, RZ, RZ, R140 ;  /* 0x000000ffff049224 */ /* 0x008fc600078e008c */
[----:B------:R-:W3:Y:S01]  /*1ca20*/  LDL R140, [R1+0x934] ;  /* 0x00093400018c7983 */ /* 0x000ee20000100800 */
[----:B------:R-:W-:-:S03]  /*1ca30*/  @!P1 IMAD.MOV.U32 R5, RZ, RZ, R143 ;  /* 0x000000ffff059224 */ /* 0x000fc600078e008f */
[----:B------:R-:W3:Y:S04]  /*1ca40*/  LDL R143, [R1+0x930] ;  /* 0x00093000018f7983 */ /* 0x000ee80000100800 */
[----:B------:R0:W3:Y:S02]  /*1ca50*/  @!P1 LDG.E.U16 R250, desc[UR40][R4.64] ;  /* 0x0000002804fa9981 */ /* 0x0000e4000c1e1500 */
[----:B0-----:R-:W-:Y:S02]  /*1ca60*/  @!P1 IMAD.MOV.U32 R4, RZ, RZ, R135 ;  /* 0x000000ffff049224 */ /* 0x001fe400078e0087 */
[----:B------:R-:W-:Y:S01]  /*1ca70*/  @!P1 IMAD.MOV.U32 R5, RZ, RZ, R145 ;  /* 0x000000ffff059224 */ /* 0x000fe200078e0091 */
[----:B------:R-:W3:Y:S04]  /*1ca80*/  LDL R135, [R1+0x8f0] ;  /* 0x0008f00001877983 */ /* 0x000ee80000100800 */
[----:B------:R-:W3:Y:S04]  /*1ca90*/  LDL R145, [R1+0x914] ;  /* 0x0009140001917983 */ /* 0x000ee80000100800 */
[----:B------:R4:W3:Y:S02]  /*1caa0*/  @!P1 LDG.E.U16 R246, desc[UR40][R4.64] ;  /* 0x0000002804f69981 */ /* 0x0008e4000c1e1500 */
[----:B----4-:R-:W-:-:S02]  /*1cab0*/  @!P1 IMAD.MOV.U32 R4, RZ, RZ, R128 ;  /* 0x000000ffff049224 */ /* 0x010fc400078e0080 */
[----:B--2---:R-:W-:Y:S02]  /*1cac0*/  @!P1 IMAD.MOV.U32 R5, RZ, RZ, R131 ;  /* 0x000000ffff059224 */ /* 0x004fe400078e0083 */
[----:B------:R-:W2:Y:S04]  /*1cad0*/  LDL R131, [R1+0x8f4] ;  /* 0x0008f40001837983 */ /* 0x000ea80000100800 */
[----:B------:R3:W4:Y:S02]  /*1cae0*/  @!P1 LDG.E.U16 R242, desc[UR40][R4.64] ;  /* 0x0000002804f29981 */ /* 0x000724000c1e1500 */
[----:B---3--:R-:W-:Y:S02]  /*1caf0*/  @!P1 IMAD.MOV.U32 R4, RZ, RZ, R140 ;  /* 0x000000ffff049224 */ /* 0x008fe400078e008c */
[----:B------:R-:W3:Y:S01]  /*1cb00*/  LDL R140, [R1+0x8d4] ;  /* 0x0008d400018c7983 */ /* 0x000ee20000100800 */
[----:B------:R-:W-:-:S03]  /*1cb10*/  @!P1 IMAD.MOV.U32 R5, RZ, RZ, R143 ;  /* 0x000000ffff059224 */ /* 0x000fc600078e008f */
[----:B------:R-:W4:Y:S01]  /*1cb20*/  LDL R143, [R1+0x8d0] ;  /* 0x0008d000018f7983 */ /* 0x000f220000100800 */
[----:B------:R-:W-:Y:S02]  /*1cb30*/  PRMT R238, RZ, 0x7610, R238 ;  /* 0x00007610ffee7816 */ /* 0x000fe400000000ee */
[----:B------:R-:W-:-:S04]  /*1cb40*/  PRMT R234, RZ, 0x7610, R234 ;  /* 0x00007610ffea7816 */ /* 0x000fc800000000ea */
[----:B------:R0:W4:Y:S02]  /*1cb50*/  @!P1 LDG.E.U16 R238, desc[UR40][R4.64] ;  /* 0x0000002804ee9981 */ /* 0x000124000c1e1500 */
[----:B0-----:R-:W-:Y:S02]  /*1cb60*/  @!P1 IMAD.MOV.U32 R5, RZ, RZ, R147 ;  /* 0x000000ffff059224 */ /* 0x001fe400078e0093 */
[----:B------:R-:W-:Y:S01]  /*1cb70*/  @!P1 IMAD.MOV.U32 R4, RZ, RZ, R145 ;  /* 0x000000ffff049224 */ /* 0x000fe200078e0091 */
[----:B------:R-:W4:Y:S04]  /*1cb80*/  LDL R147, [R1+0x890] ;  /* 0x0008900001937983 */ /* 0x000f280000100800 */
[----:B------:R-:W4:Y:S04]  /*1cb90*/  LDL R145, [R1+0x894] ;  /* 0x0008940001917983 */ /* 0x000f280000100800 */
[----:B------:R0:W4:Y:S01]  /*1cba0*/  @!P1 LDG.E.U16 R234, desc[UR40][R4.64] ;  /* 0x0000002804ea9981 */ /* 0x000122000c1e1500 */
[----:B------:R-:W-:Y:S01]  /*1cbb0*/  PRMT R230, RZ, 0x7610, R230 ;  /* 0x00007610ffe67816 */ /* 0x000fe200000000e6 */
[----:B0-----:R-:W-:-:S02]  /*1cbc0*/  @!P1 IMAD.MOV.U32 R5, RZ, RZ, R135 ;  /* 0x000000ffff059224 */ /* 0x001fc400078e0087 */
[----:B------:R-:W4:Y:S01]  /*1cbd0*/  LDL R135, [R1+0x870] ;  /* 0x0008700001877983 */ /* 0x000f220000100800 */
[----:B--2---:R-:W-:-:S03]  /*1cbe0*/  @!P1 IMAD.MOV.U32 R4, RZ, RZ, R131 ;  /* 0x000000ffff049224 */ /* 0x004fc600078e0083 */
[----:B------:R-:W2:Y:S04]  /*1cbf0*/  LDL R131, [R1+0x874] ;  /* 0x0008740001837983 */ /* 0x000ea80000100800 */
[----:B------:R3:W2:Y:S02]  /*1cc00*/  @!P1 LDG.E.U16 R230, desc[UR40][R4.64] ;  /* 0x0000002804e69981 */ /* 0x0006a4000c1e1500 */
[----:B---3--:R-:W-:Y:S02]  /*1cc10*/  @!P1 IMAD.MOV.U32 R4, RZ, RZ, R140 ;  /* 0x000000ffff049224 */ /* 0x008fe400078e008c */
[----:B------:R-:W3:Y:S01]  /*1cc20*/  LDL R140, [R1+0x854] ;  /* 0x00085400018c7983 */ /* 0x000ee20000100800 */
[----:B------:R-:W-:Y:S01]  /*1cc30*/  PRMT R226, RZ, 0x7610, R226 ;  /* 0x00007610ffe27816 */ /* 0x000fe200000000e2 */
[----:B----4-:R-:W-:Y:S01]  /*1cc40*/  @!P1 IMAD.MOV.U32 R5, RZ, RZ, R143 ;  /* 0x000000ffff059224 */ /* 0x010fe200078e008f */
[----:B------:R-:W-:Y:S01]  /*1cc50*/  PRMT R222, RZ, 0x7610, R222 ;  /* 0x00007610ffde7816 */ /* 0x000fe200000000de */
[----:B------:R-:W4:Y:S04]  /*1cc60*/  LDL R143, [R1+0x850] ;  /* 0x00085000018f7983 */ /* 0x000f280000100800 */
[----:B------:R0:W4:Y:S01]  /*1cc70*/  @!P1 LDG.E.U16 R226, desc[UR40][R4.64] ;  /* 0x0000002804e29981 */ /* 0x000122000c1e1500 */
[----:B------:R-:W-:Y:S01]  /*1cc80*/  PRMT R218, RZ, 0x7610, R218 ;  /* 0x00007610ffda7816 */ /* 0x000fe200000000da */
[----:B0-----:R-:W-:-:S02]  /*1cc90*/  @!P1 IMAD.MOV.U32 R4, RZ, RZ, R148 ;  /* 0x000000ffff049224 */ /* 0x001fc400078e0094 */
[----:B------:R-:W-:Y:S01]  /*1cca0*/  @!P1 IMAD.MOV.U32 R5, RZ, RZ, R150 ;  /* 0x000000ffff059224 */ /* 0x000fe200078e0096 */
[----:B------:R-:W4:Y:S04]  /*1ccb0*/  LDL R148, [R1+0x834] ;  /* 0x0008340001947983 */ /* 0x000f280000100800 */
[----:B------:R0:W4:Y:S04]  /*1ccc0*/  @!P1 LDG.E.U16 R222, desc[UR40][R4.64] ;  /* 0x0000002804de9981 */ /* 0x000128000c1e1500 */
[----:B------:R-:W4:Y:S01]  /*1ccd0*/  LDL R150, [R1+0x830] ;  /* 0x0008300001967983 */ /* 0x000f220000100800 */
[----:B0-----:R-:W-:-:S02]  /*1cce0*/  @!P1 IMAD.MOV.U32 R4, RZ, RZ, R145 ;  /* 0x000000ffff049224 */ /* 0x001fc400078e0091 */
[----:B------:R-:W-:Y:S01]  /*1ccf0*/  @!P1 IMAD.MOV.U32 R5, RZ, RZ, R147 ;  /* 0x000000ffff059224 */ /* 0x000fe200078e0093 */
[----:B------:R-:W-:Y:S02]  /*1cd00*/  LOP3.LUT R2, R0, 0x20, RZ, 0x3c, !PT ;  /* 0x0000002000027812 */ /* 0x000fe400078e3cff */
[----:B------:R-:W-:Y:S01]  /*1cd10*/  PRMT R214, RZ, 0x7610, R214 ;  /* 0x00007610ffd67816 */ /* 0x000fe200000000d6 */
[----:B------:R-:W-:Y:S04]  /*1cd20*/  STS.U16 [R0+UR7+0x10400], R18 ;  /* 0x0104001200007988 */ /* 0x000fe80008000407 */
[----:B------:R0:W4:Y:S04]  /*1cd30*/  @!P1 LDG.E.U16 R218, desc[UR40][R4.64] ;  /* 0x0000002804da9981 */ /* 0x000128000c1e1500 */
[----:B------:R-:W-:Y:S04]  /*1cd40*/  STS.U16 [R0+UR7+0x10800], R16 ;  /* 0x0108001000007988 */ /* 0x000fe80008000407 */
[----:B------:R-:W-:Y:S01]  /*1cd50*/  STS.U16 [R0+UR7+0x10c00], R12 ;  /* 0x010c000c00007988 */ /* 0x000fe20008000407 */
[----:B0-----:R-:W-:-:S03]  /*1cd60*/  @!P1 IMAD.MOV.U32 R5, RZ, RZ, R135 ;  /* 0x000000ffff059224 */ /* 0x001fc600078e0087 */
[----:B------:R-:W4:Y:S04]  /*1cd70*/  LDL R135, [R1+0x810] ;  /* 0x0008100001877983 */ /* 0x000f280000100800 */
[----:B------:R-:W-:Y:S04]  /*1cd80*/  STS.U16 [R0+UR7+0x11000], R11 ;  /* 0x0110000b00007988 */ /* 0x000fe80008000407 */
[----:B------:R-:W-:Y:S04]  /*1cd90*/  STS.U16 [R0+UR7+0x11400], R9 ;  /* 0x0114000900007988 */ /* 0x000fe80008000407 */
[----:B------:R-:W-:Y:S04]  /*1cda0*/  STS.U16 [R0+UR7+0x11800], R7 ;  /* 0x0118000700007988 */ /* 0x000fe80008000407 */
[----:B------:R-:W-:Y:S01]  /*1cdb0*/  STS.U16 [R0+UR7+0x11c00], R6 ;  /* 0x011c000600007988 */ /* 0x000fe20008000407 */
[----:B------:R-:W-:-:S03]  /*1cdc0*/  LOP3.LUT R128, R0, 0x40, RZ, 0x3c, !PT ;  /* 0x0000004000807812 */ /* 0x000fc600078e3cff */
[----:B------:R-:W-:Y:S04]  /*1cdd0*/  STS.U16 [R2+UR7+0x10100], R168 ;  /* 0x010100a802007988 */ /* 0x000fe80008000407 */
[----:B------:R-:W-:Y:S04]  /*1cde0*/  STS.U16 [R2+UR7+0x10500], R163 ;  /* 0x010500a302007988 */ /* 0x000fe80008000407 */
[----:B------:R-:W-:Y:S04]  /*1cdf0*/  STS.U16 [R2+UR7+0x10900], R156 ;  /* 0x0109009c02007988 */ /* 0x000fe80008000407 */
[----:B------:R-:W-:Y:S04]  /*1ce00*/  STS.U16 [R2+UR7+0x10d00], R22 ;  /* 0x010d001602007988 */ /* 0x000fe80008000407 */
[----:B------:R-:W-:Y:S04]  /*1ce10*/  STS.U16 [R2+UR7+0x11100], R15 ;  /* 0x0111000f02007988 */ /* 0x000fe80008000407 */
[----:B------:R-:W4:Y:S04]  /*1ce20*/  LDL R145, [R1+0x7f0] ;  /* 0x0007f00001917983 */ /* 0x000f280000100800 */
[----:B------:R-:W-:Y:S04]  /*1ce30*/  STS.U16 [R2+UR7+0x11500], R14 ;  /* 0x0115000e02007988 */ /* 0x000fe80008000407 */
        /* <DEDUP_REMOVED lines=9> */
[----:B------:R0:W-:Y:S04]  /*1ced0*/  STS.U16 [R128+UR7+0x11e00], R13 ;  /* 0x011e000d80007988 */ /* 0x0001e80008000407 */
[----:B0-----:R-:W4:Y:S01]  /*1cee0*/  LDL R128, [R1+0x7d4] ;  /* 0x0007d40001807983 */ /* 0x001f220000100800 */
        /* <DEDUP_REMOVED lines=9> */
[----:B------:R0:W4:Y:S02]  /*1cf80*/  @!P1 LDG.E.U16 R213, desc[UR40][R4.64] ;  /* 0x0000002804d59981 */ /* 0x000124000c1e1500 */
[----:B0-----:R-:W-:Y:S01]  /*1cf90*/  @!P1 IMAD.MOV.U32 R4, RZ, RZ, R148 ;  /* 0x000000ffff049224 */ /* 0x001fe200078e0094 */
[----:B------:R-:W-:Y:S01]  /*1cfa0*/  PRMT R211, RZ, 0x7610, R211 ;  /* 0x00007610ffd37816 */ /* 0x000fe200000000d3 */
[----:B------:R-:W4:Y:S01]  /*1cfb0*/  LDL R148, [R1+0x774] ;  /* 0x0007740001947983 */ /* 0x000f220000100800 */
[----:B------:R-:W-:Y:S01]  /*1cfc0*/  @!P1 IMAD.MOV.U32 R5, RZ, RZ, R150 ;  /* 0x000000ffff059224 */ /* 0x000fe200078e0096 */
[----:B------:R-:W-:-:S02]  /*1cfd0*/  PRMT R210, RZ, 0x7610, R210 ;  /* 0x00007610ffd27816 */ /* 0x000fc400000000d2 */
[----:B------:R-:W4:Y:S04]  /*1cfe0*/  LDL R150, [R1+0x770] ;  /* 0x0007700001967983 */ /* 0x000f280000100800 */
[----:B------:R0:W4:Y:S02]  /*1cff0*/  @!P1 LDG.E.U16 R212, desc[UR40][R4.64] ;  /* 0x0000002804d49981 */ /* 0x000124000c1e1500 */
[----:B0-----:R-:W-:Y:S02]  /*1d000*/  @!P1 IMAD.MOV.U32 R5, RZ, RZ, R135 ;  /* 0x000000ffff059224 */ /* 0x001fe400078e0087 */
[----:B------:R-:W4:Y:S01]  /*1d010*/  LDL R135, [R1+0x7b0] ;  /* 0x0007b00001877983 */ /* 0x000f220000100800 */
[----:B--2---:R-:W-:-:S03]  /*1d020*/  @!P1 IMAD.MOV.U32 R4, RZ, RZ, R131 ;  /* 0x000000ffff049224 */ /* 0x004fc600078e0083 */
[----:B------:R-:W2:Y:S04]  /*1d030*/  LDL R131, [R1+0x7b4] ;  /* 0x0007b40001837983 */ /* 0x000ea80000100800 */
[----:B------:R0:W2:Y:S02]  /*1d040*/  @!P1 LDG.E.U16 R211, desc[UR40][R4.64] ;  /* 0x0000002804d39981 */ /* 0x0000a4000c1e1500 */
[----:B0-----:R-:W-:Y:S02]  /*1d050*/  @!P1 IMAD.MOV.U32 R5, RZ, RZ, R145 ;  /* 0x000000ffff059224 */ /* 0x001fe400078e0091 */
[----:B------:R-:W2:Y:S01]  /*1d060*/  LDL R145, [R1+0x790] ;  /* 0x0007900001917983 */ /* 0x000ea20000100800 */
[----:B---3--:R-:W-:-:S03]  /*1d070*/  @!P1 IMAD.MOV.U32 R4, RZ, RZ, R140 ;  /* 0x000000ffff049224 */ /* 0x008fc600078e008c */
[----:B------:R-:W3:Y:S04]  /*1d080*/  LDL R140, [R1+0x794] ;  /* 0x00079400018c7983 */ /* 0x000ee80000100800 */
[----:B------:R0:W3:Y:S02]  /*1d090*/  @!P1 LDG.E.U16 R210, desc[UR40][R4.64] ;  /* 0x0000002804d29981 */ /* 0x0000e4000c1e1500 */
[----:B0-----:R-:W-:Y:S02]  /*1d0a0*/  @!P1 IMAD.MOV.U32 R4, RZ, RZ, R128 ;  /* 0x000000ffff049224 */ /* 0x001fe400078e0080 */
[----:B------:R-:W3:Y:S01]  /*1d0b0*/  LDL R128, [R1+0x754] ;  /* 0x0007540001807983 */ /* 0x000ee20000100800 */
[----:B------:R-:W-:Y:S01]  /*1d0c0*/  PRMT R209, RZ, 0x7610, R209 ;  /* 0x00007610ffd17816 */ /* 0x000fe200000000d1 */
[----:B----4-:R-:W-:-:S02]  /*1d0d0*/  @!P1 IMAD.MOV.U32 R5, RZ, RZ, R143 ;  /* 0x000000ffff059224 */ /* 0x010fc400078e008f */
[----:B------:R-:W4:Y:S04]  /*1d0e0*/  LDL R143, [R1+0x750] ;  /* 0x00075000018f7983 */ /* 0x000f280000100800 */
[----:B------:R0:W4:Y:S01]  /*1d0f0*/  @!P1 LDG.E.U16 R209, desc[UR40][R4.64] ;  /* 0x0000002804d19981 */ /* 0x000122000c1e1500 */
[----:B------:R-:W-:Y:S02]  /*1d100*/  PRMT R208, RZ, 0x7610, R208 ;  /* 0x00007610ffd07816 */ /* 0x000fe400000000d0 */
[----:B------:R-:W-:Y:S02]  /*1d110*/  PRMT R207, RZ, 0x7610, R207 ;  /* 0x00007610ffcf7816 */ /* 0x000fe400000000cf */
[----:B------:R-:W-:Y:S01]  /*1d120*/  PRMT R206, RZ, 0x7610, R206 ;  /* 0x00007610ffce7816 */ /* 0x000fe200000000ce */
[----:B0-----:R-:W-:-:S02]  /*1d130*/  @!P1 IMAD.MOV.U32 R5, RZ, RZ, R135 ;  /* 0x000000ffff059224 */ /* 0x001fc400078e0087 */
        /* <DEDUP_REMOVED lines=10> */
[----:B------:R-:W-:Y:S01]  /*1d1e0*/  @!P1 IMAD.MOV.U32 R5, RZ, RZ, R150 ;  /* 0x000000ffff059224 */ /* 0x000fe200078e0096 */
[----:B------:R-:W-:Y:S01]  /*1d1f0*/  PRMT R205, RZ, 0x7610, R205 ;  /* 0x00007610ffcd7816 */ /* 0x000fe200000000cd */
[----:B------:R-:W3:Y:S04]  /*1d200*/  LDL R148, [R1+0x590] ;  /* 0x0005900001947983 */ /* 0x000ee80000100800 */
[----:B------:R0:W3:Y:S02]  /*1d210*/  @!P1 LDG.E.U16 R206, desc[UR40][R4.64] ;  /* 0x0000002804ce9981 */ /* 0x0000e4000c1e1500 */
[----:B0-----:R-:W-:-:S02]  /*1d220*/  @!P1 IMAD.MOV.U32 R4, RZ, RZ, R128 ;  /* 0x000000ffff049224 */ /* 0x001fc400078e0080 */
[----:B------:R-:W3:Y:S01]  /*1d230*/  LDL R128, [R1+0x5d4] ;  /* 0x0005d40001807983 */ /* 0x000ee20000100800 */
[----:B------:R-:W-:Y:S01]  /*1d240*/  LOP3.LUT R147, R0, 0x60, RZ, 0x3c, !PT ;  /* 0x0000006000937812 */ /* 0x000fe200078e3cff */
[----:B----4-:R-:W-:Y:S02]  /*1d250*/  @!P1 IMAD.MOV.U32 R5, RZ, RZ, R143 ;  /* 0x000000ffff059224 */ /* 0x010fe400078e008f */
[----:B------:R-:W4:Y:S04]  /*1d260*/  LDL R143, [R1+0x5d0] ;  /* 0x0005d000018f7983 */ /* 0x000f280000100800 */
[----:B------:R-:W-:Y:S04]  /*1d270*/  STS.U16 [R147+UR7+0x10300], R186 ;  /* 0x010300ba93007988 */ /* 0x000fe80008000407 */
[----:B------:R0:W4:Y:S04]  /*1d280*/  @!P1 LDG.E.U16 R205, desc[UR40][R4.64] ;  /* 0x0000002804cd9981 */ /* 0x000128000c1e1500 */
[----:B------:R-:W-:Y:S04]  /*1d290*/  STS.U16 [R147+UR7+0x10700], R185 ;  /* 0x010700b993007988 */ /* 0x000fe80008000407 */
[----:B------:R-:W-:Y:S01]  /*1d2a0*/  STS.U16 [R147+UR7+0x10b00], R184 ;  /* 0x010b00b893007988 */ /* 0x000fe20008000407 */
[----:B0-----:R-:W-:-:S03]  /*1d2b0*/  @!P1 IMAD.MOV.U32 R5, RZ, RZ, R135 ;  /* 0x000000ffff059224 */ /* 0x001fc600078e0087 */
[----:B------:R-:W4:Y:S01]  /*1d2c0*/  LDL R135, [R1+0x5b0] ;  /* 0x0005b00001877983 */ /* 0x000f220000100800 */
[----:B------:R-:W-:-:S03]  /*1d2d0*/  PRMT R204, RZ, 0x7610, R204 ;  /* 0x00007610ffcc7816 */ /* 0x000fc600000000cc */
[----:B------:R-:W-:Y:S04]  /*1d2e0*/  STS.U16 [R147+UR7+0x10f00], R183 ;  /* 0x010f00b793007988 */ /* 0x000fe80008000407 */
[----:B------:R-:W-:Y:S04]  /*1d2f0*/  STS.U16 [R147+UR7+0x11300], R178 ;  /* 0x011300b293007988 */ /* 0x000fe80008000407 */
[----:B------:R-:W-:Y:S04]  /*1d300*/  STS.U16 [R147+UR7+0x11700], R167 ;  /* 0x011700a793007988 */ /* 0x000fe80008000407 */
[----:B------:R-:W-:Y:S04]  /*1d310*/  STS.U16 [R147+UR7+0x11b00], R158 ;  /* 0x011b009e93007988 */ /* 0x000fe80008000407 */
[----:B------:R0:W-:Y:S04]  /*1d320*/  STS.U16 [R147+UR7+0x11f00], R152 ;  /* 0x011f009893007988 */ /* 0x0001e80008000407 */
[----:B0-----:R-:W4:Y:S01]  /*1d330*/  LDL R147, [R1+0x594] ;  /* 0x0005940001937983 */ /* 0x001f220000100800 */
[----:B------:R-:W-:Y:S01]  /*1d340*/  PRMT R203, RZ, 0x7610, R203 ;  /* 0x00007610ffcb7816 */ /* 0x000fe200000000cb */
[----:B--2---:R-:W-:-:S02]  /*1d350*/  @!P1 IMAD.MOV.U32 R4, RZ, RZ, R131 ;  /* 0x000000ffff049224 */ /* 0x004fc400078e0083 */
        /* <DEDUP_REMOVED lines=11> */
[----:B------:R-:W4:Y:S01]  /*1d410*/  LDL R143, [R1+0x550] ;  /* 0x00055000018f7983 */ /* 0x000f220000100800 */
[----:B------:R-:W-:-:S03]  /*1d420*/  PRMT R201, RZ, 0x7610, R201 ;  /* 0x00007610ffc97816 */ /* 0x000fc600000000c9 */
[----:B------:R0:W4:Y:S01]  /*1d430*/  @!P1 LDG.E.U16 R202, desc[UR40][R4.64] ;  /* 0x0000002804ca9981 */ /* 0x000122000c1e1500 */
[----:B------:R-:W-:Y:S01]  /*1d440*/  PRMT R200, RZ, 0x7610, R200 ;  /* 0x00007610ffc87816 */ /* 0x000fe200000000c8 */
[----:B0-----:R-:W-:Y:S02]  /*1d450*/  @!P1 IMAD.MOV.U32 R5, RZ, RZ, R135 ;  /* 0x000000ffff059224 */ /* 0x001fe400078e0087 */
[----:B------:R-:W4:Y:S01]  /*1d460*/  LDL R135, [R1+0x530] ;  /* 0x0005300001877983 */ /* 0x000f220000100800 */
[----:B------:R-:W-:Y:S01]  /*1d470*/  PRMT R199, RZ, 0x7610, R199 ;  /* 0x00007610ffc77816 */ /* 0x000fe200000000c7 */
[----:B--2---:R-:W-:Y:S02]  /*1d480*/  @!P1 IMAD.MOV.U32 R4, RZ, RZ, R131 ;  /* 0x000000ffff049224 */ /* 0x004fe400078e0083 */
[----:B------:R-:W2:Y:S04]  /*1d490*/  LDL R131, [R1+0x534] ;  /* 0x0005340001837983 */ /* 0x000ea80000100800 */
[----:B------:R0:W2:Y:S02]  /*1d4a0*/  @!P1 LDG.E.U16 R201, desc[UR40][R4.64] ;  /* 0x0000002804c99981 */ /* 0x0000a4000c1e1500 */
[----:B0-----:R-:W-:-:S02]  /*1d4b0*/  @!P1 IMAD.MOV.U32 R4, RZ, RZ, R147 ;  /* 0x000000ffff049224 */ /* 0x001fc400078e0093 */
[----:B------:R-:W-:Y:S01]  /*1d4c0*/  @!P1 IMAD.MOV.U32 R5, RZ, RZ, R148 ;  /* 0x000000ffff059224 */ /* 0x000fe200078e0094 */
[----:B------:R-:W-:Y:S01]  /*1d4d0*/  PRMT R198, RZ, 0x7610, R198 ;  /* 0x00007610ffc67816 */ /* 0x000fe200000000c6 */
[----:B------:R-:W2:Y:S04]  /*1d4e0*/  LDL R148, [R1+0x4d0] ;  /* 0x0004d00001947983 */ /* 0x000ea80000100800 */
[----:B------:R3:W2:Y:S04]  /*1d4f0*/  @!P1 LDG.E.U16 R200, desc[UR40][R4.64] ;  /* 0x0000002804c89981 */ /* 0x0006a8000c1e1500 */
[----:B------:R-:W2:Y:S01]  /*1d500*/  LDL R147, [R1+0x4d4] ;  /* 0x0004d40001937983 */ /* 0x000ea20000100800 */
[----:B---3--:R-:W-:-:S02]  /*1d510*/  @!P1 IMAD.MOV.U32 R4, RZ, RZ, R140 ;  /* 0x000000ffff049224 */ /* 0x008fc400078e008c */
[----:B------:R-:W-:Y:S01]  /*1d520*/  @!P1 IMAD.MOV.U32 R5, RZ, RZ, R145 ;  /* 0x000000ffff059224 */ /* 0x000fe200078e0091 */
[----:B------:R-:W3:Y:S04]  /*1d530*/  LDL R140, [R1+0x514] ;  /* 0x00051400018c7983 */ /* 0x000ee80000100800 */
[----:B------:R-:W3:Y:S04]  /*1d540*/  LDL R145, [R1+0x510] ;  /* 0x0005100001917983 */ /* 0x000ee80000100800 */
[----:B------:R0:W3:Y:S02]  /*1d550*/  @!P1 LDG.E.U16 R199, desc[UR40][R4.64] ;  /* 0x0000002804c79981 */ /* 0x0000e4000c1e1500 */
[----:B0-----:R-:W-:-:S02]  /*1d560*/  @!P1 IMAD.MOV.U32 R4, RZ, RZ, R128 ;  /* 0x000000ffff049224 */ /* 0x001fc400078e0080 */
[----:B------:R-:W3:Y:S01]  /*1d570*/  LDL R128, [R1+0x4f4] ;  /* 0x0004f40001807983 */ /* 0x000ee20000100800 */
[----:B----4-:R-:W-:-:S03]  /*1d580*/  @!P1 IMAD.MOV.U32 R5, RZ, RZ, R143 ;  /* 0x000000ffff059224 */ /* 0x010fc600078e008f */
[----:B------:R-:W4:Y:S01]  /*1d590*/  LDL R143, [R1+0x4f0] ;  /* 0x0004f000018f7983 */ /* 0x000f220000100800 */
[----:B------:R-:W-:-:S03]  /*1d5a0*/  PRMT R197, RZ, 0x7610, R197 ;  /* 0x00007610ffc57816 */ /* 0x000fc600000000c5 */
[----:B------:R0:W4:Y:S01]  /*1d5b0*/  @!P1 LDG.E.U16 R198, desc[UR40][R4.64] ;  /* 0x0000002804c69981 */ /* 0x000122000c1e1500 */
[----:B------:R-:W-:Y:S01]  /*1d5c0*/  PRMT R196, RZ, 0x7610, R196 ;  /* 0x00007610ffc47816 */ /* 0x000fe200000000c4 */
[----:B0-----:R-:W-:Y:S02]  /*1d5d0*/  @!P1 IMAD.MOV.U32 R5, RZ, RZ, R135 ;  /* 0x000000ffff059224 */ /* 0x001fe400078e0087 */
        /* <DEDUP_REMOVED lines=40> */
[----:B------:R-:W-:Y:S02]  /*1d860*/  PRMT R189, RZ, 0x7610, R189 ;  /* 0x00007610ffbd7816 */ /* 0x000fe400000000bd */
        /* <DEDUP_REMOVED lines=15> */
[----:B------:R0:W3:Y:S01]  /*1d960*/  @!P1 LDG.E.U16 R188, desc[UR40][R4.64] ;  /* 0x0000002804bc9981 */ /* 0x0000e2000c1e1500 */
[----:B------:R-:W-:-:S03]  /*1d970*/  PRMT R186, RZ, 0x7610, R186 ;  /* 0x00007610ffba7816 */ /* 0x000fc600000000ba */
[----:B------:R-:W3:Y:S01]  /*1d980*/  LDL R147, [R1+0x354] ;  /* 0x0003540001937983 */ /* 0x000ee20000100800 */
[----:B0-----:R-:W-:-:S03]  /*1d990*/  @!P1 IMAD.MOV.U32 R4, RZ, RZ, R128 ;  /* 0x000000ffff049224 */ /* 0x001fc600078e0080 */
[----:B------:R-:W3:Y:S01]  /*1d9a0*/  LDL R128, [R1+0x394] ;  /* 0x0003940001807983 */ /* 0x000ee20000100800 */
[----:B----4-:R-:W-:-:S03]  /*1d9b0*/  @!P1 IMAD.MOV.U32 R5, RZ, RZ, R143 ;  /* 0x000000ffff059224 */ /* 0x010fc600078e008f */
[----:B------:R-:W4:Y:S04]  /*1d9c0*/  LDL R143, [R1+0x390] ;  /* 0x00039000018f7983 */ /* 0x000f280000100800 */
        /* <DEDUP_REMOVED lines=19> */
[----:B------:R-:W-:-:S03]  /*1db00*/  PRMT R182, RZ, 0x7610, R182 ;  /* 0x00007610ffb67816 */ /* 0x000fc600000000b6 */
[----:B------:R1:W-:Y:S01]  /*1db10*/  STS.U16 [R0+UR7+0x5400], R181 ;  /* 0x005400b500007988 */ /* 0x0003e20008000407 */
[----:B0-----:R-:W-:-:S03]  /*1db20*/  @!P1 IMAD.MOV.U32 R5, RZ, RZ, R135 ;  /* 0x000000ffff059224 */ /* 0x001fc600078e0087 */
[----:B------:R-:W4:Y:S01]  /*1db30*/  LDL R135, [R1+0x2f0] ;  /* 0x0002f00001877983 */ /* 0x000f220000100800 */
[----:B-1----:R-:W-:Y:S01]  /*1db40*/  PRMT R181, RZ, 0x7610, R181 ;  /* 0x00007610ffb57816 */ /* 0x002fe200000000b5 */
[----:B--2---:R-:W-:Y:S02]  /*1db50*/  @!P1 IMAD.MOV.U32 R4, RZ, RZ, R131 ;  /* 0x000000ffff049224 */ /* 0x004fe400078e0083 */
[----:B------:R-:W2:Y:S04]  /*1db60*/  LDL R131, [R1+0x2f4] ;  /* 0x0002f40001837983 */ /* 0x000ea80000100800 */
[----:B------:R0:W2:Y:S02]  /*1db70*/  @!P1 LDG.E.U16 R183, desc[UR40][R4.64] ;  /* 0x0000002804b79981 */ /* 0x0000a4000c1e1500 */
[----:B0-----:R-:W-:-:S02]  /*1db80*/  @!P1 IMAD.MOV.U32 R4, RZ, RZ, R147 ;  /* 0x000000ffff049224 */ /* 0x001fc400078e0093 */
[----:B------:R-:W-:Y:S01]  /*1db90*/  @!P1 IMAD.MOV.U32 R5, RZ, RZ, R148 ;  /* 0x000000ffff059224 */ /* 0x000fe200078e0094 */
        /* <DEDUP_REMOVED lines=9> */
[----:B----4-:R-:W-:-:S03]  /*1dc30*/  @!P1 IMAD.MOV.U32 R5, RZ, RZ, R143 ;  /* 0x000000ffff059224 */ /* 0x010fc600078e008f */
[----:B------:R0:W-:Y:S04]  /*1dc40*/  STS.U16 [R0+UR7+0x5000], R180 ;  /* 0x005000b400007988 */ /* 0x0001e80008000407 */
[----:B------:R1:W-:Y:S01]  /*1dc50*/  STS.U16 [R0+UR7+0x4c00], R179 ;  /* 0x004c00b300007988 */ /* 0x0003e20008000407 */
[----:B0-----:R-:W-:Y:S02]  /*1dc60*/  PRMT R180, RZ, 0x7610, R180 ;  /* 0x00007610ffb47816 */ /* 0x001fe400000000b4 */
[----:B-1----:R-:W-:-:S04]  /*1dc70*/  PRMT R179, RZ, 0x7610, R179 ;  /* 0x00007610ffb37816 */ /* 0x002fc800000000b3 */
[----:B------:R0:W4:Y:S01]  /*1dc80*/  @!P1 LDG.E.U16 R180, desc[UR40][R4.64] ;  /* 0x0000002804b49981 */ /* 0x000122000c1e1500 */
[----:B------:R-:W-:Y:S01]  /*1dc90*/  PRMT R178, RZ, 0x7610, R178 ;  /* 0x00007610ffb27816 */ /* 0x000fe200000000b2 */
[----:B0-----:R-:W-:Y:S02]  /*1dca0*/  @!P1 IMAD.MOV.U32 R5, RZ, RZ, R135 ;  /* 0x000000ffff059224 */ /* 0x001fe400078e0087 */
[----:B--2---:R-:W-:Y:S02]  /*1dcb0*/  @!P1 IMAD.MOV.U32 R4, RZ, RZ, R131 ;  /* 0x000000ffff049224 */ /* 0x004fe400078e0083 */
[----:B------:R-:W2:Y:S04]  /*1dcc0*/  LDL R131, [R1+0x294] ;  /* 0x0002940001837983 */ /* 0x000ea80000100800 */
[----:B------:R-:W4:Y:S04]  /*1dcd0*/  LDL.LU R135, [R1+0x290] ;  /* 0x0002900001877983 */ /* 0x000f280000300800 */
[----:B------:R0:W4:Y:S04]  /*1dce0*/  @!P1 LDG.E.U16 R179, desc[UR40][R4.64] ;  /* 0x0000002804b39981 */ /* 0x000128000c1e1500 */
[----:B------:R-:W4:Y:S01]  /*1dcf0*/  LDL.LU R143, [R1+0x270] ;  /* 0x00027000018f7983 */ /* 0x000f220000300800 */
[----:B0-----:R-:W-:-:S03]  /*1dd00*/  @!P1 IMAD.MOV.U32 R5, RZ, RZ, R147 ;  /* 0x000000ffff059224 */ /* 0x001fc600078e0093 */
[----:B------:R-:W4:Y:S01]  /*1dd10*/  LDL R147, [R1+0x274] ;  /* 0x0002740001937983 */ /* 0x000f220000100800 */
[----:B---3--:R-:W-:-:S03]  /*1dd20*/  @!P1 IMAD.MOV.U32 R4, RZ, RZ, R140 ;  /* 0x000000ffff049224 */ /* 0x008fc600078e008c */
[----:B------:R-:W3:Y:S04]  /*1dd30*/  LDL.LU R140, [R1+0x254] ;  /* 0x00025400018c7983 */ /* 0x000ee80000300800 */
[----:B------:R-:W3:Y:S04]  /*1dd40*/  LDL.LU R151, [R1+0x250] ;  /* 0x0002500001977983 */ /* 0x000ee80000300800 */
[----:B------:R0:W3:Y:S02]  /*1dd50*/  @!P1 LDG.E.U16 R178, desc[UR40][R4.64] ;  /* 0x0000002804b29981 */ /* 0x0000e4000c1e1500 */
[----:B0-----:R-:W-:-:S02]  /*1dd60*/  @!P1 IMAD.MOV.U32 R5, RZ, RZ, R145 ;  /* 0x000000ffff059224 */ /* 0x001fc400078e0091 */
[----:B------:R-:W-:Y:S02]  /*1dd70*/  @!P1 IMAD.MOV.U32 R4, RZ, RZ, R128 ;  /* 0x000000ffff049224 */ /* 0x000fe400078e0080 */
[----:B------:R-:W3:Y:S04]  /*1dd80*/  LDL.LU R128, [R1+0x230] ;  /* 0x0002300001807983 */ /* 0x000ee80000300800 */
[----:B------:R-:W3:Y:S04]  /*1dd90*/  LDL.LU R148, [R1+0x234] ;  /* 0x0002340001947983 */ /* 0x000ee80000300800 */
[----:B------:R-:W3:Y:S04]  /*1dda0*/  LDL R145, [R1+0x210] ;  /* 0x0002100001917983 */ /* 0x000ee80000100800 */
[----:B------:R0:W-:Y:S01]  /*1ddb0*/  STS.U16 [R0+UR7+0x4800], R177 ;  /* 0x004800b100007988 */ /* 0x0001e20008000407 */
[----:B------:R-:W-:-:S02]  /*1ddc0*/  PRMT R176, RZ, 0x7610, R176 ;  /* 0x00007610ffb07816 */ /* 0x000fc400000000b0 */
[----:B0-----:R-:W-:Y:S01]  /*1ddd0*/  PRMT R177, RZ, 0x7610, R177 ;  /* 0x00007610ffb17816 */ /* 0x001fe200000000b1 */
[----:B------:R0:W-:Y:S05]  /*1dde0*/  STS.U16 [R0+UR7+0x4400], R175 ;  /* 0x004400af00007988 */ /* 0x0001ea0008000407 */
[----:B------:R2:W3:Y:S04]  /*1ddf0*/  @!P1 LDG.E.U16 R177, desc[UR40][R4.64] ;  /* 0x0000002804b19981 */ /* 0x0004e8000c1e1500 */
[----:B------:R-:W-:Y:S01]  /*1de00*/  STS.U16 [R0+UR7+0x7400], R224 ;  /* 0x007400e000007988 */ /* 0x000fe20008000407 */
[----:B0-----:R-:W-:-:S03]  /*1de10*/  PRMT R175, RZ, 0x7610, R175 ;  /* 0x00007610ffaf7816 */ /* 0x001fc600000000af */
[----:B------:R-:W-:Y:S04]  /*1de20*/  STS.U16 [R0+UR7+0x7800], R225 ;  /* 0x007800e100007988 */ /* 0x000fe80008000407 */
[----:B------:R0:W-:Y:S04]  /*1de30*/  STS.U16 [R0+UR7+0x4000], R174 ;  /* 0x004000ae00007988 */ /* 0x0001e80008000407 */
[----:B------:R-:W-:Y:S04]  /*1de40*/  STS.U16 [R0+UR7+0x7c00], R227 ;  /* 0x007c00e300007988 */ /* 0x000fe80008000407 */
[----:B------:R-:W-:Y:S01]  /*1de50*/  STS.U16 [R0+UR7+0x8000], R228 ;  /* 0x008000e400007988 */ /* 0x000fe20008000407 */
[----:B0-----:R-:W-:-:S03]  /*1de60*/  PRMT R174, RZ, 0x7610, R174 ;  /* 0x00007610ffae7816 */ /* 0x001fc600000000ae */
[----:B------:R0:W-:Y:S04]  /*1de70*/  STS.U16 [R0+UR7+0x3c00], R173 ;  /* 0x003c00ad00007988 */ /* 0x0001e80008000407 */
[----:B------:R1:W-:Y:S01]  /*1de80*/  STS.U16 [R0+UR7+0x7000], R223 ;  /* 0x007000df00007988 */ /* 0x0003e20008000407 */
[----:B0-----:R-:W-:Y:S01]  /*1de90*/  PRMT R173, RZ, 0x7610, R173 ;  /* 0x00007610ffad7816 */ /* 0x001fe200000000ad */
[----:B--2---:R-:W-:Y:S02]  /*1dea0*/  @!P1 IMAD.MOV.U32 R4, RZ, RZ, R131 ;  /* 0x000000ffff049224 */ /* 0x004fe400078e0083 */
[----:B------:R-:W2:Y:S01]  /*1deb0*/  LDL.LU R131, [R1+0x214] ;  /* 0x0002140001837983 */ /* 0x000ea20000300800 */
[----:B----4-:R-:W-:-:S03]  /*1dec0*/  @!P1 IMAD.MOV.U32 R5, RZ, RZ, R135 ;  /* 0x000000ffff059224 */ /* 0x010fc600078e0087 */
[----:B------:R-:W4:Y:S04]  /*1ded0*/  LDL R224, [R1+0xaf8] ;  /* 0x000af80001e07983 */ /* 0x000f280000100800 */
[----:B------:R0:W4:Y:S04]  /*1dee0*/  @!P1 LDG.E.U16 R176, desc[UR40][R4.64] ;  /* 0x0000002804b09981 */ /* 0x000128000c1e1500 */
[----:B------:R-:W4:Y:S04]  /*1def0*/  LDL R225, [R1+0x6f4] ;  /* 0x0006f40001e17983 */ /* 0x000f280000100800 */
[----:B------:R-:W4:Y:S01]  /*1df00*/  LDL R227, [R1+0xae8] ;  /* 0x000ae80001e37983 */ /* 0x000f220000100800 */
[----:B0-----:R-:W-:-:S02]  /*1df10*/  @!P1 IMAD.MOV.U32 R4, RZ, RZ, R147 ;  /* 0x000000ffff049224 */ /* 0x001fc400078e0093 */
[----:B------:R-:W-:Y:S01]  /*1df20*/  @!P1 IMAD.MOV.U32 R5, RZ, RZ, R143 ;  /* 0x000000ffff059224 */ /* 0x000fe200078e008f */
[----:B------:R-:W4:Y:S04]  /*1df30*/  LDL R228, [R1+0x6e4] ;  /* 0x0006e40001e47983 */ /* 0x000f280000100800 */
[----:B------:R3:W4:Y:S04]  /*1df40*/  @!P1 LDG.E.U16 R175, desc[UR40][R4.64] ;  /* 0x0000002804af9981 */ /* 0x000728000c1e1500 */
[----:B-1----:R-:W4:Y:S04]  /*1df50*/  LDL R223, [R1+0xac8] ;  /* 0x000ac80001df7983 */ /* 0x002f280000100800 */
[----:B------:R-:W4:Y:S01]  /*1df60*/  LDL R147, [R1+0xacc] ;  /* 0x000acc0001937983 */ /* 0x000f220000100800 */
[----:B---3--:R-:W-:-:S02]  /*1df70*/  @!P1 IMAD.MOV.U32 R4, RZ, RZ, R140 ;  /* 0x000000ffff049224 */ /* 0x008fc400078e008c */
[----:B------:R-:W-:Y:S01]  /*1df80*/  @!P1 IMAD.MOV.U32 R5, RZ, RZ, R151 ;  /* 0x000000ffff059224 */ /* 0x000fe200078e0097 */
[----:B------:R-:W3:Y:S04]  /*1df90*/  LDL R150, [R1+0xaa8] ;  /* 0x000aa80001967983 */ /* 0x000ee80000100800 */
[----:B------:R0:W3:Y:S02]  /*1dfa0*/  @!P1 LDG.E.U16 R174, desc[UR40][R4.64] ;  /* 0x0000002804ae9981 */ /* 0x0000e4000c1e1500 */
[----:B0-----:R-:W-:Y:S02]  /*1dfb0*/  @!P1 IMAD.MOV.U32 R5, RZ, RZ, R128 ;  /* 0x000000ffff059224 */ /* 0x001fe400078e0080 */
[----:B------:R-:W-:-:S05]  /*1dfc0*/  @!P1 IMAD.MOV.U32 R4, RZ, RZ, R148 ;  /* 0x000000ffff049224 */ /* 0x000fca00078e0094 */
[----:B------:R0:W3:Y:S02]  /*1dfd0*/  @!P1 LDG.E.U16 R173, desc[UR40][R4.64] ;  /* 0x0000002804ad9981 */ /* 0x0000e4000c1e1500 */
[----:B0-----:R-:W-:Y:S02]  /*1dfe0*/  @!P1 IMAD.MOV.U32 R5, RZ, RZ, R145 ;  /* 0x000000ffff059224 */ /* 0x001fe400078e0091 */
[----:B------:R-:W3:Y:S04]  /*1dff0*/  LDL R145, [R1+0xaac] ;  /* 0x000aac0001917983 */ /* 0x000ee80000100800 */
[----:B------:R0:W-:Y:S01]  /*1e000*/  STS.U16 [R0+UR7+0x3800], R172 ;  /* 0x003800ac00007988 */ /* 0x0001e20008000407 */
[----:B------:R-:W-:Y:S02]  /*1e010*/  PRMT R171, RZ, 0x7610, R171 ;  /* 0x00007610ffab7816 */ /* 0x000fe400000000ab */
[----:B0-----:R-:W-:Y:S01]  /*1e020*/  PRMT R172, RZ, 0x7610, R172 ;  /* 0x00007610ffac7816 */ /* 0x001fe200000000ac */
[----:B------:R0:W-:Y:S04]  /*1e030*/  STS.U16 [R0+UR7+0x3400], R170 ;  /* 0x003400aa00007988 */ /* 0x0001e80008000407 */
[----:B------:R1:W-:Y:S01]  /*1e040*/  STS.U16 [R0+UR7+0x3000], R169 ;  /* 0x003000a900007988 */ /* 0x0003e20008000407 */
[----:B0-----:R-:W-:-:S02]  /*1e050*/  PRMT R170, RZ, 0x7610, R170 ;  /* 0x00007610ffaa7816 */ /* 0x001fc400000000aa */
[----:B-1----:R-:W-:Y:S01]  /*1e060*/  PRMT R169, RZ, 0x7610, R169 ;  /* 0x00007610ffa97816 */ /* 0x002fe200000000a9 */
[----:B--2---:R-:W-:-:S05]  /*1e070*/  @!P1 IMAD.MOV.U32 R4, RZ, RZ, R131 ;  /* 0x000000ffff049224 */ /* 0x004fca00078e0083 */
[----:B------:R4:W2:Y:S02]  /*1e080*/  @!P1 LDG.E.U16 R172, desc[UR40][R4.64] ;  /* 0x0000002804ac9981 */ /* 0x0008a4000c1e1500 */
[----:B----4-:R-:W-:Y:S02]  /*1e090*/  @!P1 IMAD.MOV.U32 R4, RZ, RZ, R224 ;  /* 0x000000ffff049224 */ /* 0x010fe400078e00e0 */
[----:B------:R-:W-:Y:S01]  /*1e0a0*/  @!P1 IMAD.MOV.U32 R5, RZ, RZ, R225 ;  /* 0x000000ffff059224 */ /* 0x000fe200078e00e1 */
[----:B------:R-:W4:Y:S04]  /*1e0b0*/  LDL R224, [R1+0xa8c] ;  /* 0x000a8c0001e07983 */ /* 0x000f280000100800 */
[----:B------:R0:W2:Y:S04]  /*1e0c0*/  @!P1 LDG.E.U16 R171, desc[UR40][R4.64] ;  /* 0x0000002804ab9981 */ /* 0x0000a8000c1e1500 */
[----:B------:R-:W2:Y:S01]  /*1e0d0*/  LDL R225, [R1+0xa88] ;  /* 0x000a880001e17983 */ /* 0x000ea20000100800 */
[----:B0-----:R-:W-:-:S02]  /*1e0e0*/  @!P1 IMAD.MOV.U32 R4, RZ, RZ, R227 ;  /* 0x000000ffff049224 */ /* 0x001fc400078e00e3 */
[----:B------:R-:W-:Y:S01]  /*1e0f0*/  @!P1 IMAD.MOV.U32 R5, RZ, RZ, R228 ;  /* 0x000000ffff059224 */ /* 0x000fe200078e00e4 */
[----:B------:R-:W-:Y:S01]  /*1e100*/  PRMT R168, RZ, 0x7610, R168 ;  /* 0x00007610ffa87816 */ /* 0x000fe200000000a8 */
[----:B------:R-:W2:Y:S04]  /*1e110*/  LDL R228, [R1+0xa28] ;  /* 0x000a280001e47983 */ /* 0x000ea80000100800 */
[----:B------:R0:W2:Y:S04]  /*1e120*/  @!P1 LDG.E.U16 R170, desc[UR40][R4.64] ;  /* 0x0000002804aa9981 */ /* 0x0000a8000c1e1500 */
[----:B------:R-:W2:Y:S01]  /*1e130*/  LDL R227, [R1+0xa2c] ;  /* 0x000a2c0001e37983 */ /* 0x000ea20000100800 */
[----:B0-----:R-:W-:-:S02]  /*1e140*/  @!P1 IMAD.MOV.U32 R4, RZ, RZ, R147 ;  /* 0x000000ffff049224 */ /* 0x001fc400078e0093 */
[----:B------:R-:W-:Y:S01]  /*1e150*/  @!P1 IMAD.MOV.U32 R5, RZ, RZ, R223 ;  /* 0x000000ffff059224 */ /* 0x000fe200078e00df */
[----:B------:R-:W2:Y:S04]  /*1e160*/  LDL R147, [R1+0xa6c] ;  /* 0x000a6c0001937983 */ /* 0x000ea80000100800 */
[----:B------:R-:W2:Y:S04]  /*1e170*/  LDL R223, [R1+0xa68] ;  /* 0x000a680001df7983 */ /* 0x000ea80000100800 */
[----:B------:R3:W2:Y:S02]  /*1e180*/  @!P1 LDG.E.U16 R169, desc[UR40][R4.64] ;  /* 0x0000002804a99981 */ /* 0x0006a4000c1e1500 */
[----:B---3--:R-:W-:-:S02]  /*1e190*/  @!P1 IMAD.MOV.U32 R5, RZ, RZ, R150 ;  /* 0x000000ffff059224 */ /* 0x008fc400078e0096 */
[----:B------:R-:W3:Y:S01]  /*1e1a0*/  LDL R150, [R1+0xa48] ;  /* 0x000a480001967983 */ /* 0x000ee20000100800 */
[----:B------:R-:W-:-:S03]  /*1e1b0*/  @!P1 IMAD.MOV.U32 R4, RZ, RZ, R145 ;  /* 0x000000ffff049224 */ /* 0x000fc600078e0091 */
[----:B------:R-:W3:Y:S01]  /*1e1c0*/  LDL R145, [R1+0xa4c] ;  /* 0x000a4c0001917983 */ /* 0x000ee20000100800 */
[----:B------:R-:W-:-:S03]  /*1e1d0*/  PRMT R167, RZ, 0x7610, R167 ;  /* 0x00007610ffa77816 */ /* 0x000fc600000000a7 */
[----:B------:R4:W3:Y:S04]  /*1e1e0*/  @!P1 LDG.E.U16 R168, desc[UR40][R4.64] ;  /* 0x0000002804a89981 */ /* 0x0008e8000c1e1500 */
[----:B------:R0:W-:Y:S02]  /*1e1f0*/  STS.U16 [R0+UR7+0x2c00], R166 ;  /* 0x002c00a600007988 */ /* 0x0001e40008000407 */
[----:B0-----:R-:W-:Y:S01]  /*1e200*/  PRMT R166, RZ, 0x7610, R166 ;  /* 0x00007610ffa67816 */ /* 0x001fe200000000a6 */
[----:B----4-:R-:W-:Y:S02]  /*1e210*/  @!P1 IMAD.MOV.U32 R4, RZ, RZ, R224 ;  /* 0x000000ffff049224 */ /* 0x010fe400078e00e0 */
[----:B------:R-:W4:Y:S01]  /*1e220*/  LDL R224, [R1+0xa0c] ;  /* 0x000a0c0001e07983 */ /* 0x000f220000100800 */
[----:B--2---:R-:W-:-:S03]  /*1e230*/  @!P1 IMAD.MOV.U32 R5, RZ, RZ, R225 ;  /* 0x000000ffff059224 */ /* 0x004fc600078e00e1 */
[----:B------:R-:W2:Y:S04]  /*1e240*/  LDL R225, [R1+0xa08] ;  /* 0x000a080001e17983 */ /* 0x000ea80000100800 */
[----:B------:R0:W2:Y:S02]  /*1e250*/  @!P1 LDG.E.U16 R167, desc[UR40][R4.64] ;  /* 0x0000002804a79981 */ /* 0x0000a4000c1e1500 */
[----:B0-----:R-:W-:Y:S02]  /*1e260*/  @!P1 IMAD.MOV.U32 R4, RZ, RZ, R147 ;  /* 0x000000ffff049224 */ /* 0x001fe400078e0093 */
[----:B------:R-:W2:Y:S01]  /*1e270*/  LDL R147, [R1+0x9ec] ;  /* 0x0009ec0001937983 */ /* 0x000ea20000100800 */
[----:B------:R-:W-:-:S03]  /*1e280*/  @!P1 IMAD.MOV.U32 R5, RZ, RZ, R223 ;  /* 0x000000ffff059224 */ /* 0x000fc600078e00df */
[----:B------:R-:W2:Y:S04]  /*1e290*/  LDL R223, [R1+0x9e8] ;  /* 0x0009e80001df7983 */ /* 0x000ea80000100800 */
[----:B------:R3:W2:Y:S02]  /*1e2a0*/  @!P1 LDG.E.U16 R166, desc[UR40][R4.64] ;  /* 0x0000002804a69981 */ /* 0x0006a4000c1e1500 */
[----:B---3--:R-:W-:Y:S02]  /*1e2b0*/  @!P1 IMAD.MOV.U32 R5, RZ, RZ, R150 ;  /* 0x000000ffff059224 */ /* 0x008fe400078e0096 */
[----:B------:R-:W3:Y:S01]  /*1e2c0*/  LDL R150, [R1+0x9c8] ;  /* 0x0009c80001967983 */ /* 0x000ee20000100800 */
[----:B------:R-:W-:-:S03]  /*1e2d0*/  @!P1 IMAD.MOV.U32 R4, RZ, RZ, R145 ;  /* 0x000000ffff049224 */ /* 0x000fc600078e0091 */
[----:B------:R-:W3:Y:S01]  /*1e2e0*/  LDL R145, [R1+0x9cc] ;  /* 0x0009cc0001917983 */ /* 0x000ee20000100800 */
[----:B------:R-:W-:-:S03]  /*1e2f0*/  PRMT R165, RZ, 0x7610, R165 ;  /* 0x00007610ffa57816 */ /* 0x000fc600000000a5 */
[----:B------:R0:W-:Y:S04]  /*1e300*/  STS.U16 [R0+UR7+0x2800], R164 ;  /* 0x002800a400007988 */ /* 0x0001e80008000407 */
[----:B------:R1:W3:Y:S01]  /*1e310*/  @!P1 LDG.E.U16 R165, desc[UR40][R4.64] ;  /* 0x0000002804a59981 */ /* 0x0002e2000c1e1500 */
[----:B0-----:R-:W-:Y:S01]  /*1e320*/  PRMT R164, RZ, 0x7610, R164 ;  /* 0x00007610ffa47816 */ /* 0x001fe200000000a4 */
[----:B-1----:R-:W-:Y:S02]  /*1e330*/  @!P1 IMAD.MOV.U32 R4, RZ, RZ, R227 ;  /* 0x000000ffff049224 */ /* 0x002fe400078e00e3 */
[----:B------:R-:W-:Y:S01]  /*1e340*/  @!P1 IMAD.MOV.U32 R5, RZ, RZ, R228 ;  /* 0x000000ffff059224 */ /* 0x000fe200078e00e4 */
[----:B------:R-:W-:Y:S01]  /*1e350*/  PRMT R163, RZ, 0x7610, R163 ;  /* 0x00007610ffa37816 */ /* 0x000fe200000000a3 */
[----:B------:R0:W-:Y:S04]  /*1e360*/  STS.U16 [R0+UR7+0x2400], R162 ;  /* 0x002400a200007988 */ /* 0x0001e80008000407 */
[----:B------:R4:W3:Y:S04]  /*1e370*/  @!P1 LDG.E.U16 R164, desc[UR40][R4.64] ;  /* 0x0000002804a49981 */ /* 0x0008e8000c1e1500 */
[----:B------:R-:W3:Y:S01]  /*1e380*/  LDL R228, [R1+0x968] ;  /* 0x0009680001e47983 */ /* 0x000ee20000100800 */
[----:B0-----:R-:W-:-:S03]  /*1e390*/  PRMT R162, RZ, 0x7610, R162 ;  /* 0x00007610ffa27816 */ /* 0x001fc600000000a2 */
[----:B------:R0:W-:Y:S04]  /*1e3a0*/  STS.U16 [R0+UR7+0x2000], R161 ;  /* 0x002000a100007988 */ /* 0x0001e80008000407 */
[----:B------:R-:W3:Y:S01]  /*1e3b0*/  LDL R227, [R1+0x948] ;  /* 0x0009480001e37983 */ /* 0x000ee20000100800 */
[----:B----4-:R-:W-:-:S03]  /*1e3c0*/  @!P1 IMAD.MOV.U32 R4, RZ, RZ, R224 ;  /* 0x000000ffff049224 */ /* 0x010fc600078e00e0 */
[----:B------:R-:W4:Y:S01]  /*1e3d0*/  LDL R224, [R1+0x9ac] ;  /* 0x0009ac0001e07983 */ /* 0x000f220000100800 */
[----:B--2---:R-:W-:-:S03]  /*1e3e0*/  @!P1 IMAD.MOV.U32 R5, RZ, RZ, R225 ;  /* 0x000000ffff059224 */ /* 0x004fc600078e00e1 */
[----:B------:R-:W2:Y:S04]  /*1e3f0*/  LDL R225, [R1+0x9a8] ;  /* 0x0009a80001e17983 */ /* 0x000ea80000100800 */
[----:B------:R1:W2:Y:S02]  /*1e400*/  @!P1 LDG.E.U16 R163, desc[UR40][R4.64] ;  /* 0x0000002804a39981 */ /* 0x0002a4000c1e1500 */
[----:B-1----:R-:W-:Y:S02]  /*1e410*/  @!P1 IMAD.MOV.U32 R4, RZ, RZ, R147 ;  /* 0x000000ffff049224 */ /* 0x002fe400078e0093 */
        /* <DEDUP_REMOVED lines=8> */
[----:B0-----:R-:W-:-:S03]  /*1e4a0*/  PRMT R161, RZ, 0x7610, R161 ;  /* 0x00007610ffa17816 */ /* 0x001fc600000000a1 */
[----:B------:R0:W-:Y:S04]  /*1e4b0*/  STS.U16 [R0+UR7+0x1c00], R160 ;  /* 0x001c00a000007988 */ /* 0x0001e80008000407 */
[----:B------:R4:W3:Y:S01]  /*1e4c0*/  @!P1 LDG.E.U16 R161, desc[UR40][R4.64] ;  /* 0x0000002804a19981 */ /* 0x0008e2000c1e1500 */
[----:B0-----:R-:W-:Y:S02]  /*1e4d0*/  PRMT R160, RZ, 0x7610, R160 ;  /* 0x00007610ffa07816 */ /* 0x001fe400000000a0 */
[----:B------:R-:W-:Y:S02]  /*1e4e0*/  PRMT R159, RZ, 0x7610, R159 ;  /* 0x00007610ff9f7816 */ /* 0x000fe4000000009f */
[----:B------:R-:W-:Y:S01]  /*1e4f0*/  PRMT R158, RZ, 0x7610, R158 ;  /* 0x00007610ff9e7816 */ /* 0x000fe2000000009e */
[----:B----4-:R-:W-:-:S02]  /*1e500*/  @!P1 IMAD.MOV.U32 R4, RZ, RZ, R224 ;  /* 0x000000ffff049224 */ /* 0x010fc400078e00e0 */
        /* <DEDUP_REMOVED lines=16> */
[----:B------:R-:W-:-:S03]  /*1e610*/  @!P1 IMAD.MOV.U32 R5, RZ, RZ, R227 ;  /* 0x000000ffff059224 */ /* 0x000fc600078e00e3 */
[----:B------:R0:W-:Y:S04]  /*1e620*/  STS.U16 [R0+UR7+0x1800], R157 ;  /* 0x0018009d00007988 */ /* 0x0001e80008000407 */
[----:B------:R-:W3:Y:S01]  /*1e630*/  LDL R227, [R1+0x8c8] ;  /* 0x0008c80001e37983 */ /* 0x000ee20000100800 */
[----:B0-----:R-:W-:Y:S02]  /*1e640*/  PRMT R157, RZ, 0x7610, R157 ;  /* 0x00007610ff9d7816 */ /* 0x001fe4000000009d */
[----:B------:R-:W-:-:S04]  /*1e650*/  PRMT R156, RZ, 0x7610, R156 ;  /* 0x00007610ff9c7816 */ /* 0x000fc8000000009c */
[----:B------:R4:W3:Y:S04]  /*1e660*/  @!P1 LDG.E.U16 R157, desc[UR40][R4.64] ;  /* 0x00000028049d9981 */ /* 0x0008e8000c1e1500 */
[----:B------:R0:W-:Y:S04]  /*1e670*/  STS.U16 [R0+UR7+0x1400], R155 ;  /* 0x0014009b00007988 */ /* 0x0001e80008000407 */
[----:B------:R1:W-:Y:S01]  /*1e680*/  STS.U16 [R0+UR7+0x1000], R154 ;  /* 0x0010009a00007988 */ /* 0x0003e20008000407 */
[----:B0-----:R-:W-:Y:S02]  /*1e690*/  PRMT R155, RZ, 0x7610, R155 ;  /* 0x00007610ff9b7816 */ /* 0x001fe4000000009b */
[----:B-1----:R-:W-:Y:S01]  /*1e6a0*/  PRMT R154, RZ, 0x7610, R154 ;  /* 0x00007610ff9a7816 */ /* 0x002fe2000000009a */
        /* <DEDUP_REMOVED lines=16> */
[----:B------:R-:W3:Y:S04]  /*1e7b0*/  LDL R150, [R1+0x84c] ;  /* 0x00084c0001967983 */ /* 0x000ee80000100800 */
[----:B------:R0:W-:Y:S01]  /*1e7c0*/  STS.U16 [R0+UR7+0xc00], R153 ;  /* 0x000c009900007988 */ /* 0x0001e20008000407 */
[----:B------:R-:W-:-:S03]  /*1e7d0*/  @!P1 IMAD.MOV.U32 R5, RZ, RZ, R227 ;  /* 0x000000ffff059224 */ /* 0x000fc600078e00e3 */
[----:B------:R-:W3:Y:S01]  /*1e7e0*/  LDL R227, [R1+0x848] ;  /* 0x0008480001e37983 */ /* 0x000ee20000100800 */
[----:B0-----:R-:W-:-:S03]  /*1e7f0*/  PRMT R153, RZ, 0x7610, R153 ;  /* 0x00007610ff997816 */ /* 0x001fc60000000099 */
[----:B------:R0:W-:Y:S01]  /*1e800*/  STS.U16 [R0+UR7+0xcc00], R43 ;  /* 0x00cc002b00007988 */ /* 0x0001e20008000407 */
[----:B------:R-:W-:-:S03]  /*1e810*/  PRMT R152, RZ, 0x7610, R152 ;  /* 0x00007610ff987816 */ /* 0x000fc60000000098 */
[----:B------:R4:W3:Y:S04]  /*1e820*/  @!P1 LDG.E.U16 R153, desc[UR40][R4.64] ;  /* 0x0000002804999981 */ /* 0x0008e8000c1e1500 */
[----:B0-----:R-:W3:Y:S04]  /*1e830*/  LDL.LU R43, [R1+0x12c8] ;  /* 0x0012c800012b7983 */ /* 0x001ee80000300800 */
[----:B------:R0:W-:Y:S04]  /*1e840*/  STS.U16 [R0+UR7+0x800], R23 ;  /* 0x0008001700007988 */ /* 0x0001e80008000407 */
[----:B------:R1:W-:Y:S01]  /*1e850*/  STS.U16 [R0+UR7+0xd000], R40 ;  /* 0x00d0002800007988 */ /* 0x0003e20008000407 */
[----:B0-----:R-:W-:-:S03]  /*1e860*/  PRMT R23, RZ, 0x7610, R23 ;  /* 0x00007610ff177816 */ /* 0x001fc60000000017 */
[----:B------:R0:W-:Y:S01]  /*1e870*/  STS.U16 [R0+UR7+0xd400], R41 ;  /* 0x00d4002900007988 */ /* 0x0001e20008000407 */
[----:B------:R-:W-:-:S03]  /*1e880*/  PRMT R22, RZ, 0x7610, R22 ;  /* 0x00007610ff167816 */ /* 0x000fc60000000016 */
[----:B------:R3:W-:Y:S01]  /*1e890*/  STS.U16 [R0+UR7+0xd800], R38 ;  /* 0x00d8002600007988 */ /* 0x0007e20008000407 */
[----:B----4-:R-:W-:-:S03]  /*1e8a0*/  @!P1 IMAD.MOV.U32 R4, RZ, RZ, R224 ;  /* 0x000000ffff049224 */ /* 0x010fc600078e00e0 */
[----:B------:R-:W4:Y:S01]  /*1e8b0*/  LDL R224, [R1+0x82c] ;  /* 0x00082c0001e07983 */ /* 0x000f220000100800 */
[----:B--2---:R-:W-:-:S03]  /*1e8c0*/  @!P1 IMAD.MOV.U32 R5, RZ, RZ, R225 ;  /* 0x000000ffff059224 */ /* 0x004fc600078e00e1 */
[----:B------:R-:W2:Y:S04]  /*1e8d0*/  LDL R225, [R1+0x828] ;  /* 0x0008280001e17983 */ /* 0x000ea80000100800 */
[----:B------:R0:W2:Y:S04]  /*1e8e0*/  @!P1 LDG.E.U16 R152, desc[UR40][R4.64] ;  /* 0x0000002804989981 */ /* 0x0000a8000c1e1500 */
[----:B-1----:R-:W2:Y:S01]  /*1e8f0*/  LDL.LU R40, [R1+0x12c4] ;  /* 0x0012c40001287983 */ /* 0x002ea20000300800 */
[----:B0-----:R-:W-:-:S03]  /*1e900*/  @!P1 IMAD.MOV.U32 R4, RZ, RZ, R147 ;  /* 0x000000ffff049224 */ /* 0x001fc600078e0093 */
[----:B------:R-:W2:Y:S01]  /*1e910*/  LDL R147, [R1+0x80c] ;  /* 0x00080c0001937983 */ /* 0x000ea20000100800 */
[----:B------:R-:W-:-:S03]  /*1e920*/  @!P1 IMAD.MOV.U32 R5, RZ, RZ, R223 ;  /* 0x000000ffff059224 */ /* 0x000fc600078e00df */
[----:B------:R-:W2:Y:S04]  /*1e930*/  LDL R223, [R1+0x808] ;  /* 0x0008080001df7983 */ /* 0x000ea80000100800 */
[----:B------:R0:W2:Y:S04]  /*1e940*/  @!P1 LDG.E.U16 R23, desc[UR40][R4.64] ;  /* 0x0000002804179981 */ /* 0x0000a8000c1e1500 */
[----:B------:R-:W2:Y:S01]  /*1e950*/  LDL.LU R41, [R1+0x12c0] ;  /* 0x0012c00001297983 */ /* 0x000ea20000300800 */
[----:B0-----:R-:W-:-:S03]  /*1e960*/  @!P1 IMAD.MOV.U32 R5, RZ, RZ, R228 ;  /* 0x000000ffff059224 */ /* 0x001fc600078e00e4 */
[----:B------:R-:W2:Y:S01]  /*1e970*/  LDL R228, [R1+0x7e8] ;  /* 0x0007e80001e47983 */ /* 0x000ea20000100800 */
[----:B---3--:R-:W-:-:S03]  /*1e980*/  @!P1 IMAD.MOV.U32 R4, RZ, RZ, R145 ;  /* 0x000000ffff049224 */ /* 0x008fc600078e0091 */
[----:B------:R-:W3:Y:S04]  /*1e990*/  LDL R145, [R1+0x7ec] ;  /* 0x0007ec0001917983 */ /* 0x000ee80000100800 */
[----:B------:R0:W3:Y:S04]  /*1e9a0*/  @!P1 LDG.E.U16 R22, desc[UR40][R4.64] ;  /* 0x0000002804169981 */ /* 0x0000e8000c1e1500 */
[----:B------:R-:W3:Y:S01]  /*1e9b0*/  LDL.LU R38, [R1+0x12bc] ;  /* 0x0012bc0001267983 */ /* 0x000ee20000300800 */
[----:B0-----:R-:W-:-:S03]  /*1e9c0*/  @!P1 IMAD.MOV.U32 R4, RZ, RZ, R150 ;  /* 0x000000ffff049224 */ /* 0x001fc600078e0096 */
[----:B------:R-:W3:Y:S01]  /*1e9d0*/  LDL R150, [R1+0x7cc] ;  /* 0x0007cc0001967983 */ /* 0x000ee20000100800 */
[----:B------:R-:W-:Y:S01]  /*1e9e0*/  PRMT R21, RZ, 0x7610, R21 ;  /* 0x00007610ff157816 */ /* 0x000fe20000000015 */
[----:B------:R-:W-:Y:S02]  /*1e9f0*/  @!P1 IMAD.MOV.U32 R5, RZ, RZ, R227 ;  /* 0x000000ffff059224 */ /* 0x000fe400078e00e3 */
[----:B------:R-:W3:Y:S04]  /*1ea00*/  LDL R227, [R1+0x7c8] ;  /* 0x0007c80001e37983 */ /* 0x000ee80000100800 */
[----:B------:R0:W-:Y:S04]  /*1ea10*/  STS.U16 [R0+UR7], R20 ;  /* 0x0000001400007988 */ /* 0x0001e80008000407 */
[----:B------:R4:W3:Y:S04]  /*1ea20*/  @!P1 LDG.E.U16 R21, desc[UR40][R4.64] ;  /* 0x0000002804159981 */ /* 0x0008e8000c1e1500 */
[----:B------:R1:W-:Y:S01]  /*1ea30*/  STS.U16 [R0+UR7+0xdc00], R39 ;  /* 0x00dc002700007988 */ /* 0x0003e20008000407 */
[----:B0-----:R-:W-:-:S03]  /*1ea40*/  PRMT R20, RZ, 0x7610, R20 ;  /* 0x00007610ff147816 */ /* 0x001fc60000000014 */
[----:B------:R0:W-:Y:S04]  /*1ea50*/  STS.U16 [R0+UR7+0x400], R19 ;  /* 0x0004001300007988 */ /* 0x0001e80008000407 */
[----:B-1----:R-:W3:Y:S04]  /*1ea60*/  LDL.LU R39, [R1+0x12b8] ;  /* 0x0012b80001277983 */ /* 0x002ee80000300800 */
[----:B------:R1:W-:Y:S01]  /*1ea70*/  STS.U16 [R0+UR7+0xe000], R36 ;  /* 0x00e0002400007988 */ /* 0x0003e20008000407 */
[----:B0-----:R-:W-:Y:S02]  /*1ea80*/  PRMT R19, RZ, 0x7610, R19 ;  /* 0x00007610ff137816 */ /* 0x001fe40000000013 */
[----:B------:R-:W-:Y:S01]  /*1ea90*/  PRMT R18, RZ, 0x7610, R18 ;  /* 0x00007610ff127816 */ /* 0x000fe20000000012 */
[----:B------:R0:W-:Y:S04]  /*1eaa0*/  STS.U16 [R0+UR7+0xe400], R37 ;  /* 0x00e4002500007988 */ /* 0x0001e80008000407 */
        /* <DEDUP_REMOVED lines=22> */
[----:B------:R-:W-:Y:S01]  /*1ec10*/  @!P1 IMAD.MOV.U32 R5, RZ, RZ, R227 ;  /* 0x000000ffff059224 */ /* 0x000fe200078e00e3 */
[----:B------:R-:W-:Y:S01]  /*1ec20*/  PRMT R16, RZ, 0x7610, R16 ;  /* 0x00007610ff107816 */ /* 0x000fe20000000010 */
[----:B------:R-:W3:Y:S04]  /*1ec30*/  LDL R227, [R1+0x748] ;  /* 0x0007480001e37983 */ /* 0x000ee80000100800 */
[----:B------:R4:W3:Y:S01]  /*1ec40*/  @!P1 LDG.E.U16 R17, desc[UR40][R4.64] ;  /* 0x0000002804119981 */ /* 0x0008e2000c1e1500 */
[----:B------:R-:W-:-:S03]  /*1ec50*/  PRMT R15, RZ, 0x7610, R15 ;  /* 0x00007610ff0f7816 */ /* 0x000fc6000000000f */
[----:B------:R0:W-:Y:S01]  /*1ec60*/  STS.U16 [R0+UR7+0xec00], R35 ;  /* 0x00ec002300007988 */ /* 0x0001e20008000407 */
[----:B------:R-:W-:-:S03]  /*1ec70*/  PRMT R14, RZ, 0x7610, R14 ;  /* 0x00007610ff0e7816 */ /* 0x000fc6000000000e */
[----:B------:R1:W-:Y:S04]  /*1ec80*/  STS.U16 [R0+UR7+0xf000], R32 ;  /* 0x00f0002000007988 */ /* 0x0003e80008000407 */
[----:B0-----:R-:W3:Y:S04]  /*1ec90*/  LDL.LU R35, [R1+0x12a8] ;  /* 0x0012a80001237983 */ /* 0x001ee80000300800 */
        /* <DEDUP_REMOVED lines=14> */
[----:B0-----:R-:W-:Y:S02]  /*1ed80*/  @!P1 IMAD.MOV.U32 R5, RZ, RZ, R228 ;  /* 0x000000ffff059224 */ /* 0x001fe400078e00e4 */
[----:B---3--:R-:W-:-:S02]  /*1ed90*/  @!P1 IMAD.MOV.U32 R4, RZ, RZ, R145 ;  /* 0x000000ffff049224 */ /* 0x008fc400078e0091 */
[----:B------:R-:W3:Y:S04]  /*1eda0*/  LDL R145, [R1+0x5cc] ;  /* 0x0005cc0001917983 */ /* 0x000ee80000100800 */
[----:B------:R0:W3:Y:S04]  /*1edb0*/  @!P1 LDG.E.U16 R14, desc[UR40][R4.64] ;  /* 0x00000028040e9981 */ /* 0x0000e8000c1e1500 */
[----:B------:R-:W3:Y:S01]  /*1edc0*/  LDL.LU R30, [R1+0x129c] ;  /* 0x00129c00011e7983 */ /* 0x000ee20000300800 */
[----:B------:R-:W-:-:S03]  /*1edd0*/  PRMT R13, RZ, 0x7610, R13 ;  /* 0x00007610ff0d7816 */ /* 0x000fc6000000000d */
[----:B------:R-:W3:Y:S01]  /*1ede0*/  LDL R228, [R1+0x5ac] ;  /* 0x0005ac0001e47983 */ /* 0x000ee20000100800 */
[----:B0-----:R-:W-:-:S03]  /*1edf0*/  @!P1 IMAD.MOV.U32 R4, RZ, RZ, R150 ;  /* 0x000000ffff049224 */ /* 0x001fc600078e0096 */
[----:B------:R-:W3:Y:S04]  /*1ee00*/  LDL R150, [R1+0x5c8] ;  /* 0x0005c80001967983 */ /* 0x000ee80000100800 */
[----:B------:R0:W-:Y:S01]  /*1ee10*/  STS.U16 [R0+UR7+0xfc00], R31 ;  /* 0x00fc001f00007988 */ /* 0x0001e20008000407 */
[----:B------:R-:W-:-:S03]  /*1ee20*/  @!P1 IMAD.MOV.U32 R5, RZ, RZ, R227 ;  /* 0x000000ffff059224 */ /* 0x000fc600078e00e3 */
[----:B------:R1:W-:Y:S01]  /*1ee30*/  STS.U16 [R0+UR7+0x8400], R229 ;  /* 0x008400e500007988 */ /* 0x0003e20008000407 */
[----:B------:R-:W-:-:S03]  /*1ee40*/  PRMT R12, RZ, 0x7610, R12 ;  /* 0x00007610ff0c7816 */ /* 0x000fc6000000000c */
[----:B------:R4:W3:Y:S04]  /*1ee50*/  @!P1 LDG.E.U16 R13, desc[UR40][R4.64] ;  /* 0x00000028040d9981 */ /* 0x0008e8000c1e1500 */
[----:B0-----:R-:W3:Y:S04]  /*1ee60*/  LDL.LU R31, [R1+0x1298] ;  /* 0x00129800011f7983 */ /* 0x001ee80000300800 */
[----:B------:R-:W-:Y:S04]  /*1ee70*/  STL [R1+0xf94], R0 ;  /* 0x000f940001007387 */ /* 0x000fe80000100800 */
[----:B-1----:R-:W3:Y:S04]  /*1ee80*/  LDL R229, [R1+0x5a8] ;  /* 0x0005a80001e57983 */ /* 0x002ee80000100800 */
[----:B------:R-:W3:Y:S01]  /*1ee90*/  LDL R227, [R1+0x588] ;  /* 0x0005880001e37983 */ /* 0x000ee20000100800 */
[----:B------:R-:W-:-:S03]  /*1eea0*/  PRMT R11, RZ, 0x7610, R11 ;  /* 0x00007610ff0b7816 */ /* 0x000fc6000000000b */
        /* <DEDUP_REMOVED lines=24> */
[----:B------:R1:W-:Y:S01]  /*1f030*/  STS.U16 [R2+UR7+0x500], R29 ;  /* 0x0005001d02007988 */ /* 0x0003e20008000407 */
[----:B----4-:R-:W-:-:S02]  /*1f040*/  @!P1 IMAD.MOV.U32 R4, RZ, RZ, R224 ;  /* 0x000000ffff049224 */ /* 0x010fc400078e00e0 */
[----:B--2---:R-:W-:Y:S02]  /*1f050*/  @!P1 IMAD.MOV.U32 R5, RZ, RZ, R225 ;  /* 0x000000ffff059224 */ /* 0x004fe400078e00e1 */
[----:B------:R-:W2:Y:S04]  /*1f060*/  LDL R225, [R1+0x58c] ;  /* 0x00058c0001e17983 */ /* 0x000ea80000100800 */
[----:B------:R4:W2:Y:S04]  /*1f070*/  @!P1 LDG.E.U16 R12, desc[UR40][R4.64] ;  /* 0x00000028040c9981 */ /* 0x0008a8000c1e1500 */
[----:B0-----:R-:W2:Y:S04]  /*1f080*/  LDL.LU R28, [R1+0x1294] ;  /* 0x00129400011c7983 */ /* 0x001ea80000300800 */
[----:B------:R-:W2:Y:S01]  /*1f090*/  LDL R224, [R1+0x568] ;  /* 0x0005680001e07983 */ /* 0x000ea20000100800 */
[----:B----4-:R-:W-:-:S03]  /*1f0a0*/  @!P1 IMAD.MOV.U32 R4, RZ, RZ, R147 ;  /* 0x000000ffff049224 */ /* 0x010fc600078e0093 */
[----:B------:R-:W4:Y:S01]  /*1f0b0*/  LDL R147, [R1+0x54c] ;  /* 0x00054c0001937983 */ /* 0x000f220000100800 */
[----:B------:R-:W-:-:S03]  /*1f0c0*/  @!P1 IMAD.MOV.U32 R5, RZ, RZ, R223 ;  /* 0x000000ffff059224 */ /* 0x000fc600078e00df */
[----:B------:R-:W4:Y:S04]  /*1f0d0*/  LDL R223, [R1+0x56c] ;  /* 0x00056c0001df7983 */ /* 0x000f280000100800 */
[----:B------:R3:W4:Y:S04]  /*1f0e0*/  @!P1 LDG.E.U16 R11, desc[UR40][R4.64] ;  /* 0x00000028040b9981 */ /* 0x000728000c1e1500 */
[----:B-1----:R-:W4:Y:S04]  /*1f0f0*/  LDL.LU R29, [R1+0x1290] ;  /* 0x00129000011d7983 */ /* 0x002f280000300800 */
[----:B------:R-:W4:Y:S01]  /*1f100*/  LDL R0, [R1+0x52c] ;  /* 0x00052c0001007983 */ /* 0x000f220000100800 */
[----:B---3--:R-:W-:-:S03]  /*1f110*/  @!P1 IMAD.MOV.U32 R4, RZ, RZ, R145 ;  /* 0x000000ffff049224 */ /* 0x008fc600078e0091 */
[----:B------:R-:W3:Y:S01]  /*1f120*/  LDL R145, [R1+0x528] ;  /* 0x0005280001917983 */ /* 0x000ee20000100800 */
[----:B------:R-:W-:-:S03]  /*1f130*/  @!P1 IMAD.MOV.U32 R5, RZ, RZ, R150 ;  /* 0x000000ffff059224 */ /* 0x000fc600078e0096 */
[----:B------:R-:W3:Y:S01]  /*1f140*/  LDL R150, [R1+0x548] ;  /* 0x0005480001967983 */ /* 0x000ee20000100800 */
[----:B------:R-:W-:Y:S02]  /*1f150*/  PRMT R10, RZ, 0x7610, R10 ;  /* 0x00007610ff0a7816 */ /* 0x000fe4000000000a */
[----:B------:R-:W-:-:S04]  /*1f160*/  PRMT R9, RZ, 0x7610, R9 ;  /* 0x00007610ff097816 */ /* 0x000fc80000000009 */
[----:B------:R0:W3:Y:S01]  /*1f170*/  @!P1 LDG.E.U16 R10, desc[UR40][R4.64] ;  /* 0x00000028040a9981 */ /* 0x0000e2000c1e1500 */
[----:B------:R-:W-:Y:S01]  /*1f180*/  PRMT R8, RZ, 0x7610, R8 ;  /* 0x00007610ff087816 */ /* 0x000fe20000000008 */
[----:B0-----:R-:W-:Y:S02]  /*1f190*/  @!P1 IMAD.MOV.U32 R4, RZ, RZ, R228 ;  /* 0x000000ffff049224 */ /* 0x001fe400078e00e4 */
[----:B------:R-:W-:-:S05]  /*1f1a0*/  @!P1 IMAD.MOV.U32 R5, RZ, RZ, R229 ;  /* 0x000000ffff059224 */ /* 0x000fca00078e00e5 */
[----:B------:R0:W3:Y:S01]  /*1f1b0*/  @!P1 LDG.E.U16 R9, desc[UR40][R4.64] ;  /* 0x0000002804099981 */ /* 0x0000e2000c1e1500 */
[----:B------:R-:W-:Y:S01]  /*1f1c0*/  PRMT R7, RZ, 0x7610, R7 ;  /* 0x00007610ff077816 */ /* 0x000fe20000000007 */
[----:B0-----:R-:W-:Y:S01]  /*1f1d0*/  @!P1 IMAD.MOV.U32 R5, RZ, RZ, R227 ;  /* 0x000000ffff059224 */ /* 0x001fe200078e00e3 */
[----:B------:R-:W-:Y:S01]  /*1f1e0*/  PRMT R6, RZ, 0x7610, R6 ;  /* 0x00007610ff067816 */ /* 0x000fe20000000006 */
[----:B------:R0:W-:Y:S01]  /*1f1f0*/  STS.U16 [R2+UR7+0x900], R26 ;  /* 0x0009001a02007988 */ /* 0x0001e20008000407 */
[----:B------:R-:W-:-:S03]  /*1f200*/  LOP3.LUT P0, RZ, R129, 0x40, RZ, 0xc0, !PT ;  /* 0x0000004081ff7812 */ /* 0x000fc6000780c0ff */
[----:B------:R1:W-:Y:S04]  /*1f210*/  STS.U16 [R2+UR7+0xd00], R27 ;  /* 0x000d001b02007988 */ /* 0x0003e80008000407 */
[----:B------:R-:W-:Y:S04]  /*1f220*/  STS.U16 [R2+UR7+0x1100], R24 ;  /* 0x0011001802007988 */ /* 0x000fe80008000407 */
[----:B------:R-:W-:Y:S01]  /*1f230*/  STS.U16 [R2+UR7+0x1500], R25 ;  /* 0x0015001902007988 */ /* 0x000fe20008000407 */
[----:B------:R-:W-:-:S03]  /*1f240*/  IMAD.SHL.U32 R127, R127, 0x2, RZ ;  /* 0x000000027f7f7824 */ /* 0x000fc600078e00ff */
[----:B------:R1:W-:Y:S04]  /*1f250*/  STS.U16 [R2+UR7+0x1900], R3 ;  /* 0x0019000302007988 */ /* 0x0003e80008000407 */
[----:B0-----:R-:W3:Y:S04]  /*1f260*/  LDL.LU R26, [R1+0x128c] ;  /* 0x00128c00011a7983 */ /* 0x001ee80000300800 */
[----:B-1----:R-:W3:Y:S01]  /*1f270*/  LDL.LU R27, [R1+0x1288] ;  /* 0x00128800011b7983 */ /* 0x002ee20000300800 */
[----:B------:R-:W-:-:S03]  /*1f280*/  PRMT R3, RZ, 0x7610, R3 ;  /* 0x00007610ff037816 */ /* 0x000fc60000000003 */
[----:B------:R-:W3:Y:S04]  /*1f290*/  LDL.LU R24, [R1+0x1284] ;  /* 0x0012840001187983 */ /* 0x000ee80000300800 */
[----:B------:R-:W3:Y:S04]  /*1f2a0*/  LDL.LU R25, [R1+0x1280] ;  /* 0x0012800001197983 */ /* 0x000ee80000300800 */
[----:B------:R-:W3:Y:S04]  /*1f2b0*/  LDL R129, [R1+0xae0] ;  /* 0x000ae00001817983 */ /* 0x000ee80000100800 */
[----:B------:R0:W-:Y:S04]  /*1f2c0*/  STS.U16 [R2+UR7+0x1d00], R144 ;  /* 0x001d009002007988 */ /* 0x0001e80008000407 */
[----:B------:R-:W-:Y:S04]  /*1f2d0*/  STS.U16 [R2+UR7+0x2100], R142 ;  /* 0x0021008e02007988 */ /* 0x000fe80008000407 */
[----:B------:R1:W-:Y:S04]  /*1f2e0*/  STS.U16 [R2+UR7+0x2500], R139 ;  /* 0x0025008b02007988 */ /* 0x0003e80008000407 */
[----:B0-----:R-:W3:Y:S04]  /*1f2f0*/  LDL R144, [R1+0xac0] ;  /* 0x000ac00001907983 */ /* 0x001ee80000100800 */
[----:B-1----:R-:W3:Y:S04]  /*1f300*/  LDL R139, [R1+0xac4] ;  /* 0x000ac400018b7983 */ /* 0x002ee80000100800 */
[----:B------:R0:W-:Y:S04]  /*1f310*/  STS.U16 [R2+UR7+0x2900], R137 ;  /* 0x0029008902007988 */ /* 0x0001e80008000407 */
[----:B------:R1:W-:Y:S04]  /*1f320*/  STS.U16 [R2+UR7+0x2d00], R136 ;  /* 0x002d008802007988 */ /* 0x0003e80008000407 */
[----:B0-----:R-:W3:Y:S04]  /*1f330*/  LDL R137, [R1+0xa84] ;  /* 0x000a840001897983 */ /* 0x001ee80000100800 */
[----:B-1----:R-:W3:Y:S04]  /*1f340*/  LDL R136, [R1+0xaa4] ;  /* 0x000aa40001887983 */ /* 0x002ee80000100800 */
[----:B------:R-:W-:Y:S01]  /*1f350*/  STS.U16 [R2+UR7+0x3100], R250 ;  /* 0x003100fa02007988 */ /* 0x000fe20008000407 */
[----:B--2---:R-:W-:-:S03]  /*1f360*/  @!P1 IMAD.MOV.U32 R4, RZ, RZ, R225 ;  /* 0x000000ffff049224 */ /* 0x004fc600078e00e1 */
[----:B------:R-:W-:Y:S04]  /*1f370*/  STS.U16 [R2+UR7+0x3500], R246 ;  /* 0x003500f602007988 */ /* 0x000fe80008000407 */
[----:B------:R0:W2:Y:S04]  /*1f380*/  @!P1 LDG.E.U16 R8, desc[UR40][R4.64] ;  /* 0x0000002804089981 */ /* 0x0000a8000c1e1500 */
[----:B------:R-:W2:Y:S01]  /*1f390*/  LDL R225, [R1+0xa64] ;  /* 0x000a640001e17983 */ /* 0x000ea20000100800 */
[----:B0-----:R-:W-:-:S03]  /*1f3a0*/  @!P1 IMAD.MOV.U32 R5, RZ, RZ, R224 ;  /* 0x000000ffff059224 */ /* 0x001fc600078e00e0 */
[----:B------:R-:W-:Y:S04]  /*1f3b0*/  STS.U16 [R2+UR7+0x3900], R242 ;  /* 0x003900f202007988 */ /* 0x000fe80008000407 */
[----:B------:R-:W2:Y:S01]  /*1f3c0*/  LDL R224, [R1+0xaa0] ;  /* 0x000aa00001e07983 */ /* 0x000ea20000100800 */
[----:B----4-:R-:W-:-:S05]  /*1f3d0*/  @!P1 IMAD.MOV.U32 R4, RZ, RZ, R223 ;  /* 0x000000ffff049224 */ /* 0x010fca00078e00df */
[----:B------:R0:W4:Y:S01]  /*1f3e0*/  @!P1 LDG.E.U16 R7, desc[UR40][R4.64] ;  /* 0x0000002804079981 */ /* 0x000122000c1e1500 */
[----:B------:R-:W-:Y:S01]  /*1f3f0*/  SEL R223, RZ, 0x90, !P0 ;  /* 0x00000090ffdf7807 */ /* 0x000fe20004000000 */
[----:B0-----:R-:W-:-:S03]  /*1f400*/  @!P1 IMAD.MOV.U32 R4, RZ, RZ, R147 ;  /* 0x000000ffff049224 */ /* 0x001fc600078e0093 */
[----:B------:R-:W-:Y:S02]  /*1f410*/  LOP3.LUT R223, R223, R127, RZ, 0x3c, !PT ;  /* 0x0000007fdfdf7212 */ /* 0x000fe400078e3cff */
[----:B------:R-:W2:Y:S01]  /*1f420*/  LDL R127, [R1+0xae4] ;  /* 0x000ae400017f7983 */ /* 0x000ea20000100800 */
[----:B---3--:R-:W-:-:S03]  /*1f430*/  @!P1 IMAD.MOV.U32 R5, RZ, RZ, R150 ;  /* 0x000000ffff059224 */ /* 0x008fc600078e0096 */
[----:B------:R-:W-:Y:S04]  /*1f440*/  STS.U16 [R2+UR7+0x3d00], R238 ;  /* 0x003d00ee02007988 */ /* 0x000fe80008000407 */
[----:B------:R0:W3:Y:S04]  /*1f450*/  @!P1 LDG.E.U16 R6, desc[UR40][R4.64] ;  /* 0x0000002804069981 */ /* 0x0000e8000c1e1500 */
[----:B------:R-:W4:Y:S01]  /*1f460*/  LDL R150, [R1+0xa40] ;  /* 0x000a400001967983 */ /* 0x000f220000100800 */
[----:B0-----:R-:W-:Y:S02]  /*1f470*/  @!P1 IMAD.MOV.U32 R4, RZ, RZ, R0 ;  /* 0x000000ffff049224 */ /* 0x001fe400078e0000 */
[----:B------:R-:W-:Y:S01]  /*1f480*/  @!P1 IMAD.MOV.U32 R5, RZ, RZ, R145 ;  /* 0x000000ffff059224 */ /* 0x000fe200078e0091 */
[----:B------:R-:W-:Y:S04]  /*1f490*/  STS.U16 [R2+UR7+0x4100], R234 ;  /* 0x004100ea02007988 */ /* 0x000fe80008000407 */
[----:B------:R-:W3:Y:S04]  /*1f4a0*/  @!P1 LDG.E.U16 R3, desc[UR40][R4.64] ;  /* 0x0000002804039981 */ /* 0x000ee8000c1e1500 */
[----:B------:R-:W4:Y:S04]  /*1f4b0*/  LDL R145, [R1+0xa44] ;  /* 0x000a440001917983 */ /* 0x000f280000100800 */
[----:B------:R-:W2:Y:S04]  /*1f4c0*/  LDL R5, [R1+0x6f0] ;  /* 0x0006f00001057983 */ /* 0x000ea80000100800 */
[----:B------:R-:W2:Y:S04]  /*1f4d0*/  LDL R4, [R1+0xaf4] ;  /* 0x000af40001047983 */ /* 0x000ea80000100800 */
[----:B------:R-:W-:Y:S04]  /*1f4e0*/  STS.U16 [R2+UR7+0x4500], R230 ;  /* 0x004500e602007988 */ /* 0x000fe80008000407 */
[----:B------:R0:W-:Y:S04]  /*1f4f0*/  STS.U16 [R2+UR7+0x4900], R226 ;  /* 0x004900e202007988 */ /* 0x0001e80008000407 */
[----:B------:R1:W-:Y:S04]  /*1f500*/  STS.U16 [R2+UR7+0x4d00], R222 ;  /* 0x004d00de02007988 */ /* 0x0003e80008000407 */
[----:B0-----:R-:W3:Y:S04]  /*1f510*/  LDL R226, [R1+0xa60] ;  /* 0x000a600001e27983 */ /* 0x001ee80000100800 */
[----:B-1----:R-:W4:Y:S04]  /*1f520*/  LDL R222, [R1+0xa80] ;  /* 0x000a800001de7983 */ /* 0x002f280000100800 */
        /* <DEDUP_REMOVED lines=39> */
[----:B------:R-:W-:Y:S01]  /*1f7a0*/  STS.U16 [R2+UR7+0xed00], R176 ;  /* 0x00ed00b002007988 */ /* 0x000fe20008000407 */
[----:B------:R-:W-:-:S03]  /*1f7b0*/  PRMT R221, RZ, 0x7610, R221 ;  /* 0x00007610ffdd7816 */ /* 0x000fc600000000dd */
[----:B------:R-:W-:Y:S04]  /*1f7c0*/  STS.U16 [R2+UR7+0xf100], R175 ;  /* 0x00f100af02007988 */ /* 0x000fe80008000407 */
[----:B------:R-:W-:Y:S04]  /*1f7d0*/  STS.U16 [R2+UR7+0xf500], R174 ;  /* 0x00f500ae02007988 */ /* 0x000fe80008000407 */
[----:B------:R-:W-:Y:S04]  /*1f7e0*/  STS.U16 [R2+UR7+0xf900], R173 ;  /* 0x00f900ad02007988 */ /* 0x000fe80008000407 */
[----:B------:R0:W-:Y:S04]  /*1f7f0*/  STS.U16 [R2+UR7+0xfd00], R172 ;  /* 0x00fd00ac02007988 */ /* 0x0001e80008000407 */
[----:B------:R-:W3:Y:S04]  /*1f800*/  LDL.LU R0, [R1+0x208] ;  /* 0x0002080001007983 */ /* 0x000ee80000300800 */
[----:B0-----:R-:W3:Y:S04]  /*1f810*/  LDL.LU R2, [R1+0x200] ;  /* 0x0002000001027983 */ /* 0x001ee80000300800 */
[----:B------:R-:W3:Y:S04]  /*1f820*/  LDL R147, [R1+0xa20] ;  /* 0x000a200001937983 */ /* 0x000ee80000100800 */
[----:B------:R-:W3:Y:S01]  /*1f830*/  LDL R142, [R1+0xa24] ;  /* 0x000a2400018e7983 */ /* 0x000ee20000100800 */
[----:B------:R-:W-:-:S02]  /*1f840*/  PRMT R220, RZ, 0x7610, R220 ;  /* 0x00007610ffdc7816 */ /* 0x000fc400000000dc */
[----:B------:R-:W-:Y:S01]  /*1f850*/  PRMT R219, RZ, 0x7610, R219 ;  /* 0x00007610ffdb7816 */ /* 0x000fe200000000db */
[----:B------:R-:W3:Y:S01]  /*1f860*/  LDL R228, [R1+0x380] ;  /* 0x0003800001e47983 */ /* 0x000ee20000100800 */
[----:B------:R-:W-:-:S03]  /*1f870*/  PRMT R218, RZ, 0x7610, R218 ;  /* 0x00007610ffda7816 */ /* 0x000fc600000000da */
[----:B--2---:R0:W2:Y:S01]  /*1f880*/  @!P1 LDG.E.U16 R221, desc[UR40][R4.64] ;  /* 0x0000002804dd9981 */ /* 0x0040a2000c1e1500 */
[----:B------:R-:W-:Y:S02]  /*1f890*/  PRMT R217, RZ, 0x7610, R217 ;  /* 0x00007610ffd97816 */ /* 0x000fe400000000d9 */
[----:B------:R-:W-:Y:S01]  /*1f8a0*/  PRMT R216, RZ, 0x7610, R216 ;  /* 0x00007610ffd87816 */ /* 0x000fe200000000d8 */
[----:B------:R-:W2:Y:S01]  /*1f8b0*/  LDL R227, [R1+0x384] ;  /* 0x0003840001e37983 */ /* 0x000ea20000100800 */
[----:B0-----:R-:W-:-:S03]  /*1f8c0*/  @!P1 IMAD.MOV.U32 R4, RZ, RZ, R127 ;  /* 0x000000ffff049224 */ /* 0x001fc600078e007f */
[----:B------:R-:W2:Y:S01]  /*1f8d0*/  LDL R127, [R1+0xa04] ;  /* 0x000a0400017f7983 */ /* 0x000ea20000100800 */
[----:B------:R-:W-:-:S03]  /*1f8e0*/  @!P1 IMAD.MOV.U32 R5, RZ, RZ, R129 ;  /* 0x000000ffff059224 */ /* 0x000fc600078e0081 */
[----:B------:R-:W2:Y:S04]  /*1f8f0*/  LDL R129, [R1+0xa00] ;  /* 0x000a000001817983 */ /* 0x000ea80000100800 */
[----:B------:R0:W2:Y:S02]  /*1f900*/  @!P1 LDG.E.U16 R220, desc[UR40][R4.64] ;  /* 0x0000002804dc9981 */ /* 0x0000a4000c1e1500 */
[----:B0-----:R-:W-:Y:S02]  /*1f910*/  @!P1 IMAD.MOV.U32 R4, RZ, RZ, R139 ;  /* 0x000000ffff049224 */ /* 0x001fe400078e008b */
[----:B------:R-:W-:Y:S01]  /*1f920*/  @!P1 IMAD.MOV.U32 R5, RZ, RZ, R144 ;  /* 0x000000ffff059224 */ /* 0x000fe200078e0090 */
[----:B------:R-:W2:Y:S04]  /*1f930*/  LDL R139, [R1+0x9e4] ;  /* 0x0009e400018b7983 */ /* 0x000ea80000100800 */
[----:B------:R-:W2:Y:S04]  /*1f940*/  LDL R144, [R1+0x9e0] ;  /* 0x0009e00001907983 */ /* 0x000ea80000100800 */
[----:B------:R0:W2:Y:S02]  /*1f950*/  @!P1 LDG.E.U16 R219, desc[UR40][R4.64] ;  /* 0x0000002804db9981 */ /* 0x0000a4000c1e1500 */
[----:B0-----:R-:W-:-:S02]  /*1f960*/  @!P1 IMAD.MOV.U32 R4, RZ, RZ, R136 ;  /* 0x000000ffff049224 */ /* 0x001fc400078e0088 */
[----:B------:R-:W2:Y:S01]  /*1f970*/  LDL R136, [R1+0x9c4] ;  /* 0x0009c40001887983 */ /* 0x000ea20000100800 */
[----:B------:R-:W-:-:S03]  /*1f980*/  @!P1 IMAD.MOV.U32 R5, RZ, RZ, R224 ;  /* 0x000000ffff059224 */ /* 0x000fc600078e00e0 */
[----:B------:R-:W2:Y:S04]  /*1f990*/  LDL R224, [R1+0x9c0] ;  /* 0x0009c00001e07983 */ /* 0x000ea80000100800 */
[----:B------:R0:W2:Y:S02]  /*1f9a0*/  @!P1 LDG.E.U16 R218, desc[UR40][R4.64] ;  /* 0x0000002804da9981 */ /* 0x0000a4000c1e1500 */
[----:B0-----:R-:W-:Y:S02]  /*1f9b0*/  @!P1 IMAD.MOV.U32 R4, RZ, RZ, R137 ;  /* 0x000000ffff049224 */ /* 0x001fe400078e0089 */
[----:B----4-:R-:W-:Y:S01]  /*1f9c0*/  @!P1 IMAD.MOV.U32 R5, RZ, RZ, R222 ;  /* 0x000000ffff059224 */ /* 0x010fe200078e00de */
[----:B------:R-:W4:Y:S04]  /*1f9d0*/  LDL R137, [R1+0x9a4] ;  /* 0x0009a40001897983 */ /* 0x000f280000100800 */
[----:B------:R-:W4:Y:S04]  /*1f9e0*/  LDL R222, [R1+0x9a0] ;  /* 0x0009a00001de7983 */ /* 0x000f280000100800 */
[----:B------:R0:W4:Y:S02]  /*1f9f0*/  @!P1 LDG.E.U16 R217, desc[UR40][R4.64] ;  /* 0x0000002804d99981 */ /* 0x000124000c1e1500 */
[----:B0-----:R-:W-:-:S02]  /*1fa00*/  @!P1 IMAD.MOV.U32 R4, RZ, RZ, R225 ;  /* 0x000000ffff049224 */ /* 0x001fc400078e00e1 */
[----:B---3--:R-:W-:Y:S01]  /*1fa10*/  @!P1 IMAD.MOV.U32 R5, RZ, RZ, R226 ;  /* 0x000000ffff059224 */ /* 0x008fe200078e00e2 */
[----:B------:R-:W3:Y:S04]  /*1fa20*/  LDL R225, [R1+0x984] ;  /* 0x0009840001e17983 */ /* 0x000ee80000100800 */
[----:B------:R-:W3:Y:S04]  /*1fa30*/  LDL R226, [R1+0x980] ;  /* 0x0009800001e27983 */ /* 0x000ee80000100800 */
[----:B------:R0:W3:Y:S02]  /*1fa40*/  @!P1 LDG.E.U16 R216, desc[UR40][R4.64] ;  /* 0x0000002804d89981 */ /* 0x0000e4000c1e1500 */
[----:B0-----:R-:W-:-:S02]  /*1fa50*/  @!P1 IMAD.MOV.U32 R4, RZ, RZ, R145 ;  /* 0x000000ffff049224 */ /* 0x001fc400078e0091 */
[----:B------:R-:W3:Y:S01]  /*1fa60*/  LDL R145, [R1+0x964] ;  /* 0x0009640001917983 */ /* 0x000ee20000100800 */
[----:B------:R-:W-:Y:S01]  /*1fa70*/  PRMT R215, RZ, 0x7610, R215 ;  /* 0x00007610ffd77816 */ /* 0x000fe200000000d7 */
[----:B------:R-:W-:Y:S02]  /*1fa80*/  @!P1 IMAD.MOV.U32 R5, RZ, RZ, R150 ;  /* 0x000000ffff059224 */ /* 0x000fe400078e0096 */
[----:B------:R-:W3:Y:S01]  /*1fa90*/  LDL R150, [R1+0x960] ;  /* 0x0009600001967983 */ /* 0x000ee20000100800 */
[----:B------:R-:W-:-:S03]  /*1faa0*/  PRMT R214, RZ, 0x7610, R214 ;  /* 0x00007610ffd67816 */ /* 0x000fc600000000d6 */
[----:B------:R0:W3:Y:S01]  /*1fab0*/  @!P1 LDG.E.U16 R215, desc[UR40][R4.64] ;  /* 0x0000002804d79981 */ /* 0x0000e2000c1e1500 */
[----:B------:R-:W-:Y:S02]  /*1fac0*/  PRMT R213, RZ, 0x7610, R213 ;  /* 0x00007610ffd57816 */ /* 0x000fe400000000d5 */
[----:B------:R-:W-:Y:S02]  /*1fad0*/  PRMT R212, RZ, 0x7610, R212 ;  /* 0x00007610ffd47816 */ /* 0x000fe400000000d4 */
[----:B------:R-:W-:Y:S01]  /*1fae0*/  PRMT R211, RZ, 0x7610, R211 ;  /* 0x00007610ffd37816 */ /* 0x000fe200000000d3 */
[----:B0-----:R-:W-:Y:S02]  /*1faf0*/  @!P1 IMAD.MOV.U32 R5, RZ, RZ, R147 ;  /* 0x000000ffff059224 */ /* 0x001fe400078e0093 */
[----:B------:R-:W3:Y:S01]  /*1fb00*/  LDL R147, [R1+0x940] ;  /* 0x0009400001937983 */ /* 0x000ee20000100800 */
[----:B------:R-:W-:-:S03]  /*1fb10*/  @!P1 IMAD.MOV.U32 R4, RZ, RZ, R142 ;  /* 0x000000ffff049224 */ /* 0x000fc600078e008e */
[----:B------:R-:W3:Y:S04]  /*1fb20*/  LDL R142, [R1+0x944] ;  /* 0x00094400018e7983 */ /* 0x000ee80000100800 */
[----:B------:R2:W3:Y:S01]  /*1fb30*/  @!P1 LDG.E.U16 R214, desc[UR40][R4.64] ;  /* 0x0000002804d69981 */ /* 0x0004e2000c1e1500 */
[----:B------:R-:W-:Y:S02]  /*1fb40*/  PRMT R210, RZ, 0x7610, R210 ;  /* 0x00007610ffd27816 */ /* 0x000fe400000000d2 */
[----:B------:R-:W-:Y:S01]  /*1fb50*/  PRMT R209, RZ, 0x7610, R209 ;  /* 0x00007610ffd17816 */ /* 0x000fe200000000d1 */
[----:B--2---:R-:W-:Y:S02]  /*1fb60*/  @!P1 IMAD.MOV.U32 R4, RZ, RZ, R127 ;  /* 0x000000ffff049224 */ /* 0x004fe400078e007f */
[----:B------:R-:W2:Y:S01]  /*1fb70*/  LDL R127, [R1+0x924] ;  /* 0x00092400017f7983 */ /* 0x000ea20000100800 */
[----:B------:R-:W-:-:S03]  /*1fb80*/  @!P1 IMAD.MOV.U32 R5, RZ, RZ, R129 ;  /* 0x000000ffff059224 */ /* 0x000fc600078e0081 */
        /* <DEDUP_REMOVED lines=12> */
[----:B----4-:R-:W-:Y:S02]  /*1fc50*/  @!P1 IMAD.MOV.U32 R4, RZ, RZ, R137 ;  /* 0x000000ffff049224 */ /* 0x010fe400078e0089 */
        /* <DEDUP_REMOVED lines=12> */
[----:B------:R-:W-:-:S02]  /*1fd20*/  @!P1 IMAD.MOV.U32 R5, RZ, RZ, R150 ;  /* 0x000000ffff059224 */ /* 0x000fc400078e0096 */
        /* <DEDUP_REMOVED lines=213> */
[----:B------:R-:W-:-:S05]  /*20a80*/  LOP3.LUT R223, R223, 0x40, RZ, 0x3c, !PT ;  /* 0x00000040dfdf7812 */ /* 0x000fca00078e3cff */
[----:B------:R1:W-:Y:S04]  /*20a90*/  STS.U16 [R223+UR7+0x200], R171 ;  /* 0x000200abdf007988 */ /* 0x0003e80008000407 */
[----:B------:R0:W-:Y:S01]  /*20aa0*/  STS.U16 [R223+UR7+0x600], R170 ;  /* 0x000600aadf007988 */ /* 0x0001e20008000407 */
[----:B-1----:R-:W-:Y:S02]  /*20ab0*/  PRMT R171, RZ, 0x7610, R171 ;  /* 0x00007610ffab7816 */ /* 0x002fe400000000ab */
[----:B0-----:R-:W-:Y:S01]  /*20ac0*/  PRMT R170, RZ, 0x7610, R170 ;  /* 0x00007610ffaa7816 */ /* 0x001fe200000000aa */
[----:B------:R-:W-:Y:S02]  /*20ad0*/  @!P1 IMAD.MOV.U32 R5, RZ, RZ, R147 ;  /* 0x000000ffff059224 */ /* 0x000fe400078e0093 */
[----:B------:R-:W3:Y:S01]  /*20ae0*/  LDL R147, [R1+0x400] ;  /* 0x0004000001937983 */ /* 0x000ee20000100800 */
[----:B------:R-:W-:-:S03]  /*20af0*/  @!P1 IMAD.MOV.U32 R4, RZ, RZ, R142 ;  /* 0x000000ffff049224 */ /* 0x000fc600078e008e */
[----:B------:R-:W3:Y:S04]  /*20b00*/  LDL R142, [R1+0x404] ;  /* 0x00040400018e7983 */ /* 0x000ee80000100800 */
[----:B------:R2:W3:Y:S04]  /*20b10*/  @!P1 LDG.E.U16 R172, desc[UR40][R4.64] ;  /* 0x0000002804ac9981 */ /* 0x0004e8000c1e1500 */
[----:B------:R0:W-:Y:S04]  /*20b20*/  STS.U16 [R223+UR7+0xa00], R169 ;  /* 0x000a00a9df007988 */ /* 0x0001e80008000407 */
[----:B------:R1:W-:Y:S01]  /*20b30*/  STS.U16 [R223+UR7+0xe00], R168 ;  /* 0x000e00a8df007988 */ /* 0x0003e20008000407 */
[----:B0-----:R-:W-:Y:S01]  /*20b40*/  PRMT R169, RZ, 0x7610, R169 ;  /* 0x00007610ffa97816 */ /* 0x001fe200000000a9 */
[----:B--2---:R-:W-:-:S02]  /*20b50*/  @!P1 IMAD.MOV.U32 R4, RZ, RZ, R127 ;  /* 0x000000ffff049224 */ /* 0x004fc400078e007f */
        /* <DEDUP_REMOVED lines=11> */
[----:B------:R-:W-:Y:S01]  /*20c10*/  @!P1 IMAD.MOV.U32 R5, RZ, RZ, R224 ;  /* 0x000000ffff059224 */ /* 0x000fe200078e00e0 */
[----:B-1----:R-:W-:-:S02]  /*20c20*/  PRMT R168, RZ, 0x7610, R168 ;  /* 0x00007610ffa87816 */ /* 0x002fc400000000a8 */
[----:B------:R-:W2:Y:S04]  /*20c30*/  LDL R224, [R1+0x3c8] ;  /* 0x0003c80001e07983 */ /* 0x000ea80000100800 */
[----:B------:R4:W2:Y:S04]  /*20c40*/  @!P1 LDG.E.U16 R169, desc[UR40][R4.64] ;  /* 0x0000002804a99981 */ /* 0x0008a8000c1e1500 */
[----:B------:R0:W-:Y:S01]  /*20c50*/  STS.U16 [R223+UR7+0x1200], R167 ;  /* 0x001200a7df007988 */ /* 0x0001e20008000407 */
[----:B----4-:R-:W-:-:S03]  /*20c60*/  @!P1 IMAD.MOV.U32 R4, RZ, RZ, R137 ;  /* 0x000000ffff049224 */ /* 0x010fc600078e0089 */
[----:B------:R-:W4:Y:S01]  /*20c70*/  LDL R137, [R1+0x3c4] ;  /* 0x0003c40001897983 */ /* 0x000f220000100800 */
[----:B------:R-:W-:Y:S01]  /*20c80*/  @!P1 IMAD.MOV.U32 R5, RZ, RZ, R222 ;  /* 0x000000ffff059224 */ /* 0x000fe200078e00de */
[----:B0-----:R-:W-:Y:S02]  /*20c90*/  PRMT R167, RZ, 0x7610, R167 ;  /* 0x00007610ffa77816 */ /* 0x001fe400000000a7 */
[----:B------:R-:W4:Y:S04]  /*20ca0*/  LDL R222, [R1+0x3c0] ;  /* 0x0003c00001de7983 */ /* 0x000f280000100800 */
[----:B------:R3:W4:Y:S02]  /*20cb0*/  @!P1 LDG.E.U16 R168, desc[UR40][R4.64] ;  /* 0x0000002804a89981 */ /* 0x000724000c1e1500 */
[----:B---3--:R-:W-:-:S02]  /*20cc0*/  @!P1 IMAD.MOV.U32 R4, RZ, RZ, R225 ;  /* 0x000000ffff049224 */ /* 0x008fc400078e00e1 */
[----:B------:R0:W-:Y:S01]  /*20cd0*/  STS.U16 [R223+UR7+0x1600], R166 ;  /* 0x001600a6df007988 */ /* 0x0001e20008000407 */
[----:B------:R-:W-:-:S03]  /*20ce0*/  @!P1 IMAD.MOV.U32 R5, RZ, RZ, R226 ;  /* 0x000000ffff059224 */ /* 0x000fc600078e00e2 */
[----:B------:R1:W-:Y:S04]  /*20cf0*/  STS.U16 [R223+UR7+0x1a00], R165 ;  /* 0x001a00a5df007988 */ /* 0x0003e80008000407 */
[----:B------:R3:W4:Y:S01]  /*20d00*/  @!P1 LDG.E.U16 R167, desc[UR40][R4.64] ;  /* 0x0000002804a79981 */ /* 0x000722000c1e1500 */
[----:B0-----:R-:W-:-:S03]  /*20d10*/  PRMT R166, RZ, 0x7610, R166 ;  /* 0x00007610ffa67816 */ /* 0x001fc600000000a6 */
[----:B------:R-:W4:Y:S04]  /*20d20*/  LDL R226, [R1+0x360] ;  /* 0x0003600001e27983 */ /* 0x000f280000100800 */
[----:B------:R-:W4:Y:S01]  /*20d30*/  LDL R225, [R1+0x348] ;  /* 0x0003480001e17983 */ /* 0x000f220000100800 */
[----:B---3--:R-:W-:-:S03]  /*20d40*/  @!P1 IMAD.MOV.U32 R4, RZ, RZ, R145 ;  /* 0x000000ffff049224 */ /* 0x008fc600078e0091 */
[----:B------:R-:W3:Y:S01]  /*20d50*/  LDL R145, [R1+0x3ac] ;  /* 0x0003ac0001917983 */ /* 0x000ee20000100800 */
[----:B------:R-:W-:-:S03]  /*20d60*/  @!P1 IMAD.MOV.U32 R5, RZ, RZ, R150 ;  /* 0x000000ffff059224 */ /* 0x000fc600078e0096 */
[----:B------:R-:W3:Y:S01]  /*20d70*/  LDL R150, [R1+0x3a8] ;  /* 0x0003a80001967983 */ /* 0x000ee20000100800 */
[----:B-1----:R-:W-:-:S03]  /*20d80*/  PRMT R165, RZ, 0x7610, R165 ;  /* 0x00007610ffa57816 */ /* 0x002fc600000000a5 */
[----:B------:R0:W3:Y:S04]  /*20d90*/  @!P1 LDG.E.U16 R166, desc[UR40][R4.64] ;  /* 0x0000002804a69981 */ /* 0x0000e8000c1e1500 */
[----:B------:R1:W-:Y:S04]  /*20da0*/  STS.U16 [R223+UR7+0x1e00], R164 ;  /* 0x001e00a4df007988 */ /* 0x0003e80008000407 */
[----:B------:R0:W-:Y:S01]  /*20db0*/  STS.U16 [R223+UR7+0x2200], R163 ;  /* 0x002200a3df007988 */ /* 0x0001e20008000407 */
[----:B-1----:R-:W-:Y:S02]  /*20dc0*/  PRMT R164, RZ, 0x7610, R164 ;  /* 0x00007610ffa47816 */ /* 0x002fe400000000a4 */
[----:B0-----:R-:W-:Y:S01]  /*20dd0*/  PRMT R163, RZ, 0x7610, R163 ;  /* 0x00007610ffa37816 */ /* 0x001fe200000000a3 */
[----:B------:R-:W-:-:S02]  /*20de0*/  @!P1 IMAD.MOV.U32 R5, RZ, RZ, R147 ;  /* 0x000000ffff059224 */ /* 0x000fc400078e0093 */
[----:B------:R-:W3:Y:S01]  /*20df0*/  LDL R147, [R1+0x3a0] ;  /* 0x0003a00001937983 */ /* 0x000ee20000100800 */
[----:B------:R-:W-:-:S03]  /*20e00*/  @!P1 IMAD.MOV.U32 R4, RZ, RZ, R142 ;  /* 0x000000ffff049224 */ /* 0x000fc600078e008e */
[----:B------:R-:W3:Y:S04]  /*20e10*/  LDL R142, [R1+0x3a4] ;  /* 0x0003a400018e7983 */ /* 0x000ee80000100800 */
[----:B------:R2:W3:Y:S04]  /*20e20*/  @!P1 LDG.E.U16 R165, desc[UR40][R4.64] ;  /* 0x0000002804a59981 */ /* 0x0004e8000c1e1500 */
[----:B------:R0:W-:Y:S04]  /*20e30*/  STS.U16 [R223+UR7+0x2600], R162 ;  /* 0x002600a2df007988 */ /* 0x0001e80008000407 */
[----:B------:R1:W-:Y:S01]  /*20e40*/  STS.U16 [R223+UR7+0x2a00], R161 ;  /* 0x002a00a1df007988 */ /* 0x0003e20008000407 */
[----:B--2---:R-:W-:-:S03]  /*20e50*/  @!P1 IMAD.MOV.U32 R4, RZ, RZ, R127 ;  /* 0x000000ffff049224 */ /* 0x004fc600078e007f */
        /* <DEDUP_REMOVED lines=11> */
[----:B------:R-:W-:Y:S01]  /*20f10*/  PRMT R162, RZ, 0x7610, R162 ;  /* 0x00007610ffa27816 */ /* 0x000fe200000000a2 */
[----:B------:R-:W-:-:S02]  /*20f20*/  @!P1 IMAD.MOV.U32 R5, RZ, RZ, R224 ;  /* 0x000000ffff059224 */ /* 0x000fc400078e00e0 */
[----:B------:R-:W2:Y:S01]  /*20f30*/  LDL R224, [R1+0x34c] ;  /* 0x00034c0001e07983 */ /* 0x000ea20000100800 */
[----:B-1----:R-:W-:-:S03]  /*20f40*/  PRMT R161, RZ, 0x7610, R161 ;  /* 0x00007610ffa17816 */ /* 0x002fc600000000a1 */
        /* <DEDUP_REMOVED lines=9> */
[----:B------:R0:W-:Y:S04]  /*20fe0*/  STS.U16 [R223+UR7+0x2e00], R160 ;  /* 0x002e00a0df007988 */ /* 0x0001e80008000407 */
[----:B------:R-:W3:Y:S01]  /*20ff0*/  LDL R150, [R1+0x308] ;  /* 0x0003080001967983 */ /* 0x000ee20000100800 */
[----:B0-----:R-:W-:-:S03]  /*21000*/  PRMT R160, RZ, 0x7610, R160 ;  /* 0x00007610ffa07816 */ /* 0x001fc600000000a0 */
[----:B------:R0:W-:Y:S04]  /*21010*/  STS.U16 [R223+UR7+0x3200], R159 ;  /* 0x0032009fdf007988 */ /* 0x0001e80008000407 */
[----:B------:R1:W3:Y:S01]  /*21020*/  @!P1 LDG.E.U16 R160, desc[UR40][R4.64] ;  /* 0x0000002804a09981 */ /* 0x0002e2000c1e1500 */
[----:B0-----:R-:W-:-:S03]  /*21030*/  PRMT R159, RZ, 0x7610, R159 ;  /* 0x00007610ff9f7816 */ /* 0x001fc6000000009f */
[----:B------:R0:W-:Y:S04]  /*21040*/  STS.U16 [R223+UR7+0x3600], R158 ;  /* 0x0036009edf007988 */ /* 0x0001e80008000407 */
[----:B------:R1:W-:Y:S01]  /*21050*/  STS.U16 [R223+UR7+0x3a00], R157 ;  /* 0x003a009ddf007988 */ /* 0x0003e20008000407 */
[----:B0-----:R-:W-:Y:S02]  /*21060*/  PRMT R158, RZ, 0x7610, R158 ;  /* 0x00007610ff9e7816 */ /* 0x001fe4000000009e */
[----:B-1----:R-:W-:Y:S01]  /*21070*/  PRMT R157, RZ, 0x7610, R157 ;  /* 0x00007610ff9d7816 */ /* 0x002fe2000000009d */
[----:B------:R0:W-:Y:S02]  /*21080*/  STS.U16 [R223+UR7+0x3e00], R156 ;  /* 0x003e009cdf007988 */ /* 0x0001e40008000407 */
        /* <DEDUP_REMOVED lines=15> */
[----:B------:R-:W-:-:S05]  /*21180*/  @!P1 IMAD.MOV.U32 R5, RZ, RZ, R228 ;  /* 0x000000ffff059224 */ /* 0x000fca00078e00e4 */
        /* <DEDUP_REMOVED lines=8> */
[----:B------:R-:W-:Y:S01]  /*21210*/  @!P1 IMAD.MOV.U32 R5, RZ, RZ, R226 ;  /* 0x000000ffff059224 */ /* 0x000fe200078e00e2 */
[----:B-1----:R-:W-:-:S04]  /*21220*/  PRMT R154, RZ, 0x7610, R154 ;  /* 0x00007610ff9a7816 */ /* 0x002fc8000000009a */
[----:B------:R0:W2:Y:S04]  /*21230*/  @!P1 LDG.E.U16 R155, desc[UR40][R4.64] ;  /* 0x00000028049b9981 */ /* 0x0000a8000c1e1500 */
[----:B------:R1:W-:Y:S01]  /*21240*/  STS.U16 [R223+UR7+0x4a00], R153 ;  /* 0x004a0099df007988 */ /* 0x0003e20008000407 */
[----:B0-----:R-:W-:Y:S02]  /*21250*/  @!P1 IMAD.MOV.U32 R4, RZ, RZ, R224 ;  /* 0x000000ffff049224 */ /* 0x001fe400078e00e0 */
[----:B------:R-:W-:Y:S01]  /*21260*/  @!P1 IMAD.MOV.U32 R5, RZ, RZ, R225 ;  /* 0x000000ffff059224 */ /* 0x000fe200078e00e1 */
[----:B------:R-:W2:Y:S01]  /*21270*/  LDL R224, [R1+0x26c] ;  /* 0x00026c0001e07983 */ /* 0x000ea20000100800 */
[----:B-1----:R-:W-:-:S03]  /*21280*/  PRMT R153, RZ, 0x7610, R153 ;  /* 0x00007610ff997816 */ /* 0x002fc60000000099 */
[----:B------:R4:W2:Y:S02]  /*21290*/  @!P1 LDG.E.U16 R154, desc[UR40][R4.64] ;  /* 0x00000028049a9981 */ /* 0x0008a4000c1e1500 */
[----:B----4-:R-:W-:Y:S02]  /*212a0*/  @!P1 IMAD.MOV.U32 R4, RZ, RZ, R137 ;  /* 0x000000ffff049224 */ /* 0x010fe400078e0089 */
[----:B------:R-:W-:Y:S01]  /*212b0*/  @!P1 IMAD.MOV.U32 R5, RZ, RZ, R222 ;  /* 0x000000ffff059224 */ /* 0x000fe200078e00de */
[----:B------:R-:W4:Y:S04]  /*212c0*/  LDL.LU R137, [R1+0x288] ;  /* 0x0002880001897983 */ /* 0x000f280000300800 */
[----:B------:R3:W4:Y:S04]  /*212d0*/  @!P1 LDG.E.U16 R153, desc[UR40][R4.64] ;  /* 0x0000002804999981 */ /* 0x000728000c1e1500 */
[----:B------:R-:W4:Y:S01]  /*212e0*/  LDL R222, [R1+0x248] ;  /* 0x0002480001de7983 */ /* 0x000f220000100800 */
[----:B---3--:R-:W-:-:S03]  /*212f0*/  @!P1 IMAD.MOV.U32 R4, RZ, RZ, R145 ;  /* 0x000000ffff049224 */ /* 0x008fc600078e0091 */
[----:B------:R-:W3:Y:S01]  /*21300*/  LDL.LU R145, [R1+0x268] ;  /* 0x0002680001917983 */ /* 0x000ee20000300800 */
[----:B------:R-:W-:-:S03]  /*21310*/  @!P1 IMAD.MOV.U32 R5, RZ, RZ, R150 ;  /* 0x000000ffff059224 */ /* 0x000fc600078e0096 */
[----:B------:R0:W-:Y:S04]  /*21320*/  STS.U16 [R223+UR7+0x4e00], R152 ;  /* 0x004e0098df007988 */ /* 0x0001e80008000407 */
[----:B------:R1:W-:Y:S01]  /*21330*/  STS.U16 [R223+UR7+0x5200], R23 ;  /* 0x00520017df007988 */ /* 0x0003e20008000407 */
[----:B0-----:R-:W-:Y:S02]  /*21340*/  PRMT R152, RZ, 0x7610, R152 ;  /* 0x00007610ff987816 */ /* 0x001fe40000000098 */
[----:B-1----:R-:W-:-:S04]  /*21350*/  PRMT R23, RZ, 0x7610, R23 ;  /* 0x00007610ff177816 */ /* 0x002fc80000000017 */
[----:B------:R0:W3:Y:S04]  /*21360*/  @!P1 LDG.E.U16 R152, desc[UR40][R4.64] ;  /* 0x0000002804989981 */ /* 0x0000e8000c1e1500 */
[----:B------:R1:W-:Y:S04]  /*21370*/  STS.U16 [R223+UR7+0x5600], R22 ;  /* 0x00560016df007988 */ /* 0x0003e80008000407 */
[----:B------:R0:W-:Y:S01]  /*21380*/  STS.U16 [R223+UR7+0x5a00], R21 ;  /* 0x005a0015df007988 */ /* 0x0001e20008000407 */
[----:B-1----:R-:W-:Y:S02]  /*21390*/  PRMT R22, RZ, 0x7610, R22 ;  /* 0x00007610ff167816 */ /* 0x002fe40000000016 */
[----:B0-----:R-:W-:Y:S01]  /*213a0*/  PRMT R21, RZ, 0x7610, R21 ;  /* 0x00007610ff157816 */ /* 0x001fe20000000015 */
[----:B------:R-:W-:-:S02]  /*213b0*/  @!P1 IMAD.MOV.U32 R5, RZ, RZ, R147 ;  /* 0x000000ffff059224 */ /* 0x000fc400078e0093 */
[----:B------:R-:W-:Y:S02]  /*213c0*/  @!P1 IMAD.MOV.U32 R4, RZ, RZ, R142 ;  /* 0x000000ffff049224 */ /* 0x000fe400078e008e */
[----:B------:R-:W3:Y:S04]  /*213d0*/  LDL.LU R142, [R1+0x24c] ;  /* 0x00024c00018e7983 */ /* 0x000ee80000300800 */
[----:B------:R-:W3:Y:S04]  /*213e0*/  LDL.LU R150, [R1+0x22c] ;  /* 0x00022c0001967983 */ /* 0x000ee80000300800 */
[----:B------:R2:W3:Y:S04]  /*213f0*/  @!P1 LDG.E.U16 R23, desc[UR40][R4.64] ;  /* 0x0000002804179981 */ /* 0x0004e8000c1e1500 */
[----:B------:R-:W3:Y:S04]  /*21400*/  LDL R231, [R1+0x340] ;  /* 0x0003400001e77983 */ /* 0x000ee80000100800 */
[----:B------:R-:W3:Y:S01]  /*21410*/  LDL R230, [R1+0x344] ;  /* 0x0003440001e67983 */ /* 0x000ee20000100800 */
[----:B--2---:R-:W-:-:S03]  /*21420*/  @!P1 IMAD.MOV.U32 R4, RZ, RZ, R127 ;  /* 0x000000ffff049224 */ /* 0x004fc600078e007f */
[----:B------:R-:W2:Y:S01]  /*21430*/  LDL.LU R127, [R1+0x228] ;  /* 0x00022800017f7983 */ /* 0x000ea20000300800 */
[----:B------:R-:W-:-:S03]  /*21440*/  @!P1 IMAD.MOV.U32 R5, RZ, RZ, R129 ;  /* 0x000000ffff059224 */ /* 0x000fc600078e0081 */
[----:B------:R-:W2:Y:S04]  /*21450*/  LDL.LU R129, [R1+0x20c] ;  /* 0x00020c0001817983 */ /* 0x000ea80000300800 */
[----:B------:R0:W2:Y:S04]  /*21460*/  @!P1 LDG.E.U16 R22, desc[UR40][R4.64] ;  /* 0x0000002804169981 */ /* 0x0000a8000c1e1500 */
[----:B------:R-:W2:Y:S04]  /*21470*/  LDL R147, [R1+0x320] ;  /* 0x0003200001937983 */ /* 0x000ea80000100800 */
[----:B------:R-:W2:Y:S04]  /*21480*/  LDL R229, [R1+0x2e0] ;  /* 0x0002e00001e57983 */ /* 0x000ea80000100800 */
[----:B------:R-:W2:Y:S04]  /*21490*/  LDL R228, [R1+0x2e4] ;  /* 0x0002e40001e47983 */ /* 0x000ea80000100800 */
[----:B------:R1:W-:Y:S04]  /*214a0*/  STS.U16 [R223+UR7+0x5e00], R20 ;  /* 0x005e0014df007988 */ /* 0x0003e80008000407 */
[----:B------:R-:W2:Y:S04]  /*214b0*/  LDL R227, [R1+0x2c0] ;  /* 0x0002c00001e37983 */ /* 0x000ea80000100800 */
[----:B------:R-:W2:Y:S01]  /*214c0*/  LDL R226, [R1+0x2c4] ;  /* 0x0002c40001e27983 */ /* 0x000ea20000100800 */
[----:B0-----:R-:W-:-:S03]  /*214d0*/  @!P1 IMAD.MOV.U32 R4, RZ, RZ, R139 ;  /* 0x000000ffff049224 */ /* 0x001fc600078e008b */
[----:B------:R-:W2:Y:S01]  /*214e0*/  LDL R225, [R1+0x2a0] ;  /* 0x0002a00001e17983 */ /* 0x000ea20000100800 */
[----:B------:R-:W-:-:S03]  /*214f0*/  @!P1 IMAD.MOV.U32 R5, RZ, RZ, R144 ;  /* 0x000000ffff059224 */ /* 0x000fc600078e0090 */
[----:B------:R-:W2:Y:S04]  /*21500*/  LDL R139, [R1+0x324] ;  /* 0x00032400018b7983 */ /* 0x000ea80000100800 */
[----:B------:R0:W2:Y:S04]  /*21510*/  @!P1 LDG.E.U16 R21, desc[UR40][R4.64] ;  /* 0x0000002804159981 */ /* 0x0000a8000c1e1500 */
[----:B------:R-:W2:Y:S01]  /*21520*/  LDL R144, [R1+0x300] ;  /* 0x0003000001907983 */ /* 0x000ea20000100800 */
[----:B0-----:R-:W-:-:S03]  /*21530*/  @!P1 IMAD.MOV.U32 R4, RZ, RZ, R136 ;  /* 0x000000ffff049224 */ /* 0x001fc600078e0088 */
[----:B------:R-:W2:Y:S01]  /*21540*/  LDL R136, [R1+0x304] ;  /* 0x0003040001887983 */ /* 0x000ea20000100800 */
[----:B-1----:R-:W-:-:S03]  /*21550*/  PRMT R20, RZ, 0x7610, R20 ;  /* 0x00007610ff147816 */ /* 0x002fc60000000014 */
[----:B------:R0:W-:Y:S02]  /*21560*/  STS.U16 [R223+UR7+0x6200], R19 ;  /* 0x00620013df007988 */ /* 0x0001e40008000407 */
[----:B0-----:R-:W-:Y:S01]  /*21570*/  PRMT R19, RZ, 0x7610, R19 ;  /* 0x00007610ff137816 */ /* 0x001fe20000000013 */
[----:B----4-:R-:W-:-:S05]  /*21580*/  @!P1 IMAD.MOV.U32 R5, RZ, RZ, R137 ;  /* 0x000000ffff059224 */ /* 0x010fca00078e0089 */
[----:B------:R0:W4:Y:S02]  /*21590*/  @!P1 LDG.E.U16 R20, desc[UR40][R4.64] ;  /* 0x0000002804149981 */ /* 0x000124000c1e1500 */
[----:B0-----:R-:W-:Y:S02]  /*215a0*/  @!P1 IMAD.MOV.U32 R4, RZ, RZ, R224 ;  /* 0x000000ffff049224 */ /* 0x001fe400078e00e0 */
[----:B---3--:R-:W-:Y:S01]  /*215b0*/  @!P1 IMAD.MOV.U32 R5, RZ, RZ, R145 ;  /* 0x000000ffff059224 */ /* 0x008fe200078e0091 */
[----:B------:R-:W3:Y:S04]  /*215c0*/  LDL R224, [R1+0x2a4] ;  /* 0x0002a40001e07983 */ /* 0x000ee80000100800 */
[----:B------:R0:W4:Y:S02]  /*215d0*/  @!P1 LDG.E.U16 R19, desc[UR40][R4.64] ;  /* 0x0000002804139981 */ /* 0x000124000c1e1500 */
[----:B0-----:R-:W-:-:S02]  /*215e0*/  @!P1 IMAD.MOV.U32 R5, RZ, RZ, R222 ;  /* 0x000000ffff059224 */ /* 0x001fc400078e00de */
[----:B------:R-:W4:Y:S04]  /*215f0*/  LDL R222, [R1+0x284] ;  /* 0x0002840001de7983 */ /* 0x000f280000100800 */
[----:B------:R0:W-:Y:S04]  /*21600*/  STS.U16 [R223+UR7+0x6600], R18 ;  /* 0x00660012df007988 */ /* 0x0001e80008000407 */
[----:B------:R1:W-:Y:S01]  /*21610*/  STS.U16 [R223+UR7+0x6a00], R17 ;  /* 0x006a0011df007988 */ /* 0x0003e20008000407 */
[----:B0-----:R-:W-:Y:S02]  /*21620*/  PRMT R18, RZ, 0x7610, R18 ;  /* 0x00007610ff127816 */ /* 0x001fe40000000012 */
[----:B-1----:R-:W-:Y:S01]  /*21630*/  PRMT R17, RZ, 0x7610, R17 ;  /* 0x00007610ff117816 */ /* 0x002fe20000000011 */
[----:B------:R0:W-:Y:S04]  /*21640*/  STS.U16 [R223+UR7+0x6e00], R16 ;  /* 0x006e0010df007988 */ /* 0x0001e80008000407 */
[----:B------:R1:W-:Y:S01]  /*21650*/  STS.U16 [R223+UR7+0x7200], R15 ;  /* 0x0072000fdf007988 */ /* 0x0003e20008000407 */
[----:B0-----:R-:W-:-:S02]  /*21660*/  PRMT R16, RZ, 0x7610, R16 ;  /* 0x00007610ff107816 */ /* 0x001fc40000000010 */
[----:B-1----:R-:W-:Y:S01]  /*21670*/  PRMT R15, RZ, 0x7610, R15 ;  /* 0x00007610ff0f7816 */ /* 0x002fe2000000000f */
[----:B------:R0:W-:Y:S04]  /*21680*/  STS.U16 [R223+UR7+0x7600], R14 ;  /* 0x0076000edf007988 */ /* 0x0001e80008000407 */
[----:B------:R1:W-:Y:S01]  /*21690*/  STL [R1+0xf98], R0 ;  /* 0x000f980001007387 */ /* 0x0003e20000100800 */
[----:B0-----:R-:W-:Y:S01]  /*216a0*/  PRMT R14, RZ, 0x7610, R14 ;  /* 0x00007610ff0e7816 */ /* 0x001fe2000000000e */
[----:B------:R-:W-:-:S05]  /*216b0*/  @!P1 IMAD.MOV.U32 R4, RZ, RZ, R142 ;  /* 0x000000ffff049224 */ /* 0x000fca00078e008e */
[----:B------:R0:W4:Y:S02]  /*216c0*/  @!P1 LDG.E.U16 R18, desc[UR40][R4.64] ;  /* 0x0000002804129981 */ /* 0x000124000c1e1500 */
[----:B0-----:R-:W-:Y:S02]  /*216d0*/  @!P1 IMAD.MOV.U32 R4, RZ, RZ, R150 ;  /* 0x000000ffff049224 */ /* 0x001fe400078e0096 */
[----:B------:R0:W-:Y:S04]  /*216e0*/  STS.U16 [R223+UR7+0x7a00], R13 ;  /* 0x007a000ddf007988 */ /* 0x0001e80008000407 */
[----:B------:R0:W-:Y:S01]  /*216f0*/  STS.U16 [R223+UR7+0x7e00], R12 ;  /* 0x007e000cdf007988 */ /* 0x0001e20008000407 */
[----:B--2---:R-:W-:-:S05]  /*21700*/  @!P1 IMAD.MOV.U32 R5, RZ, RZ, R127 ;  /* 0x000000ffff059224 */ /* 0x004fca00078e007f */
[----:B------:R2:W4:Y:S02]  /*21710*/  @!P1 LDG.E.U16 R17, desc[UR40][R4.64] ;  /* 0x0000002804119981 */ /* 0x000524000c1e1500 */
[----:B--2---:R-:W-:Y:S02]  /*21720*/  @!P1 IMAD.MOV.U32 R4, RZ, RZ, R129 ;  /* 0x000000ffff049224 */ /* 0x004fe400078e0081 */
[----:B------:R-:W-:-:S05]  /*21730*/  @!P1 IMAD.MOV.U32 R5, RZ, RZ, R0 ;  /* 0x000000ffff059224 */ /* 0x000fca00078e0000 */
[----:B------:R2:W4:Y:S02]  /*21740*/  @!P1 LDG.E.U16 R16, desc[UR40][R4.64] ;  /* 0x0000002804109981 */ /* 0x000524000c1e1500 */
[----:B--2---:R-:W-:Y:S02]  /*21750*/  @!P1 IMAD.MOV.U32 R4, RZ, RZ, R230 ;  /* 0x000000ffff049224 */ /* 0x004fe400078e00e6 */
[----:B------:R-:W-:-:S05]  /*21760*/  @!P1 IMAD.MOV.U32 R5, RZ, RZ, R231 ;  /* 0x000000ffff059224 */ /* 0x000fca00078e00e7 */
[----:B------:R2:W4:Y:S02]  /*21770*/  @!P1 LDG.E.U16 R15, desc[UR40][R4.64] ;  /* 0x00000028040f9981 */ /* 0x000524000c1e1500 */
[----:B--2---:R-:W-:Y:S02]  /*21780*/  @!P1 IMAD.MOV.U32 R4, RZ, RZ, R139 ;  /* 0x000000ffff049224 */ /* 0x004fe400078e008b */
[----:B------:R-:W-:Y:S01]  /*21790*/  @!P1 IMAD.MOV.U32 R5, RZ, RZ, R147 ;  /* 0x000000ffff059224 */ /* 0x000fe200078e0093 */
[----:B------:R-:W2:Y:S04]  /*217a0*/  LDL.LU R139, [R1+0x280] ;  /* 0x00028000018b7983 */ /* 0x000ea80000300800 */
[----:B------:R-:W2:Y:S04]  /*217b0*/  LDL.LU R147, [R1+0x260] ;  /* 0x0002600001937983 */ /* 0x000ea80000300800 */
[----:B------:R0:W2:Y:S04]  /*217c0*/  @!P1 LDG.E.U16 R14, desc[UR40][R4.64] ;  /* 0x00000028040e9981 */ /* 0x0000a8000c1e1500 */
[----:B-1----:R-:W2:Y:S01]  /*217d0*/  LDL.LU R0, [R1+0x240] ;  /* 0x0002400001007983 */ /* 0x002ea20000300800 */
[----:B0-----:R-:W-:-:S02]  /*217e0*/  @!P1 IMAD.MOV.U32 R4, RZ, RZ, R136 ;  /* 0x000000ffff049224 */ /* 0x001fc400078e0088 */
[----:B------:R-:W-:Y:S01]  /*217f0*/  @!P1 IMAD.MOV.U32 R5, RZ, RZ, R144 ;  /* 0x000000ffff059224 */ /* 0x000fe200078e0090 */
[----:B------:R-:W2:Y:S04]  /*21800*/  LDL.LU R136, [R1+0x264] ;  /* 0x0002640001887983 */ /* 0x000ea80000300800 */
[----:B------:R-:W2:Y:S01]  /*21810*/  LDL.LU R144, [R1+0x244] ;  /* 0x0002440001907983 */ /* 0x000ea20000300800 */
[----:B------:R-:W-:Y:S02]  /*21820*/  PRMT R13, RZ, 0x7610, R13 ;  /* 0x00007610ff0d7816 */ /* 0x000fe4000000000d */
[----:B------:R-:W-:-:S04]  /*21830*/  PRMT R12, RZ, 0x7610, R12 ;  /* 0x00007610ff0c7816 */ /* 0x000fc8000000000c */
[----:B------:R0:W2:Y:S04]  /*21840*/  @!P1 LDG.E.U16 R13, desc[UR40][R4.64] ;  /* 0x00000028040d9981 */ /* 0x0000a8000c1e1500 */
[----:B------:R1:W-:Y:S01]  /*21850*/  STS.U16 [R223+UR7+0x8200], R11 ;  /* 0x0082000bdf007988 */ /* 0x0003e20008000407 */
[----:B0-----:R-:W-:Y:S02]  /*21860*/  @!P1 IMAD.MOV.U32 R4, RZ, RZ, R228 ;  /* 0x000000ffff049224 */ /* 0x001fe400078e00e4 */
[----:B------:R-:W-:Y:S01]  /*21870*/  @!P1 IMAD.MOV.U32 R5, RZ, RZ, R229 ;  /* 0x000000ffff059224 */ /* 0x000fe200078e00e5 */
[----:B-1----:R-:W-:-:S04]  /*21880*/  PRMT R11, RZ, 0x7610, R11 ;  /* 0x00007610ff0b7816 */ /* 0x002fc8000000000b */
[----:B------:R0:W2:Y:S04]  /*21890*/  @!P1 LDG.E.U16 R12, desc[UR40][R4.64] ;  /* 0x00000028040c9981 */ /* 0x0000a8000c1e1500 */
[----:B------:R1:W-:Y:S01]  /*218a0*/  STS.U16 [R223+UR7+0x8600], R10 ;  /* 0x0086000adf007988 */ /* 0x0003e20008000407 */
[----:B0-----:R-:W-:Y:S02]  /*218b0*/  @!P1 IMAD.MOV.U32 R4, RZ, RZ, R226 ;  /* 0x000000ffff049224 */ /* 0x001fe400078e00e2 */
[----:B------:R-:W-:Y:S01]  /*218c0*/  @!P1 IMAD.MOV.U32 R5, RZ, RZ, R227 ;  /* 0x000000ffff059224 */ /* 0x000fe200078e00e3 */
[----:B-1----:R-:W-:-:S04]  /*218d0*/  PRMT R10, RZ, 0x7610, R10 ;  /* 0x00007610ff0a7816 */ /* 0x002fc8000000000a */
[----:B------:R3:W2:Y:S02]  /*218e0*/  @!P1 LDG.E.U16 R11, desc[UR40][R4.64] ;  /* 0x00000028040b9981 */ /* 0x0006a4000c1e1500 */
[----:B---3--:R-:W-:Y:S02]  /*218f0*/  @!P1 IMAD.MOV.U32 R4, RZ, RZ, R224 ;  /* 0x000000ffff049224 */ /* 0x008fe400078e00e0 */
[----:B------:R-:W-:Y:S01]  /*21900*/  @!P1 IMAD.MOV.U32 R5, RZ, RZ, R225 ;  /* 0x000000ffff059224 */ /* 0x000fe200078e00e1 */
[----:B------:R-:W3:Y:S04]  /*21910*/  LDL R224, [R1+0x224] ;  /* 0x0002240001e07983 */ /* 0x000ee80000100800 */
[----:B------:R-:W3:Y:S04]  /*21920*/  LDL R225, [R1+0x220] ;  /* 0x0002200001e17983 */ /* 0x000ee80000100800 */
[----:B------:R4:W3:Y:S02]  /*21930*/  @!P1 LDG.E.U16 R10, desc[UR40][R4.64] ;  /* 0x00000028040a9981 */ /* 0x0008e4000c1e1500 */
[----:B----4-:R-:W-:-:S02]  /*21940*/  @!P1 IMAD.MOV.U32 R4, RZ, RZ, R222 ;  /* 0x000000ffff049224 */ /* 0x010fc400078e00de */
[----:B------:R-:W4:Y:S04]  /*21950*/  LDL.LU R222, [R1+0x204] ;  /* 0x0002040001de7983 */ /* 0x000f280000300800 */
[----:B------:R-:W-:Y:S04]  /*21960*/  STL.64 [R1+0x1278], R150 ;  /* 0x0012789601007387 */ /* 0x000fe80000100a00 */
[----:B------:R-:W-:Y:S04]  /*21970*/  STL.64 [R1+0x1270], R148 ;  /* 0x0012709401007387 */ /* 0x000fe80000100a00 */
[----:B------:R0:W-:Y:S04]  /*21980*/  STS.U16 [R223+UR7+0x8a00], R9 ;  /* 0x008a0009df007988 */ /* 0x0001e80008000407 */
[----:B------:R1:W-:Y:S01]  /*21990*/  STS.U16 [R223+UR7+0x8e00], R8 ;  /* 0x008e0008df007988 */ /* 0x0003e20008000407 */
[----:B0-----:R-:W-:-:S02]  /*219a0*/  PRMT R9, RZ, 0x7610, R9 ;  /* 0x00007610ff097816 */ /* 0x001fc40000000009 */
[----:B-1----:R-:W-:Y:S01]  /*219b0*/  PRMT R8, RZ, 0x7610, R8 ;  /* 0x00007610ff087816 */ /* 0x002fe20000000008 */
[----:B------:R0:W-:Y:S04]  /*219c0*/  STS.U16 [R223+UR7+0x9200], R7 ;  /* 0x00920007df007988 */ /* 0x0001e80008000407 */
[----:B------:R1:W-:Y:S01]  /*219d0*/  STS.U16 [R223+UR7+0x9600], R6 ;  /* 0x00960006df007988 */ /* 0x0003e20008000407 */
[----:B0-----:R-:W-:Y:S02]  /*219e0*/  PRMT R7, RZ, 0x7610, R7 ;  /* 0x00007610ff077816 */ /* 0x001fe40000000007 */
[----:B-1----:R-:W-:Y:S01]  /*219f0*/  PRMT R6, RZ, 0x7610, R6 ;  /* 0x00007610ff067816 */ /* 0x002fe20000000006 */
[----:B------:R0:W-:Y:S02]  /*21a00*/  STS.U16 [R223+UR7+0x9a00], R3 ;  /* 0x009a0003df007988 */ /* 0x0001e40008000407 */
[----:B0-----:R-:W-:-:S02]  /*21a10*/  PRMT R3, RZ, 0x7610, R3 ;  /* 0x00007610ff037816 */ /* 0x001fc40000000003 */
[----:B--2---:R-:W-:Y:S04]  /*21a20*/  STL.64 [R1+0x1268], R146 ;  /* 0x0012689201007387 */ /* 0x004fe80000100a00 */
[----:B------:R-:W-:Y:S04]  /*21a30*/  STL.64 [R1+0x1260], R144 ;  /* 0x0012609001007387 */ /* 0x000fe80000100a00 */
        /* <DEDUP_REMOVED lines=42> */
[----:B------:R-:W-:Y:S01]  /*21ce0*/  STL.64 [R1+0x1108], R58 ;  /* 0x0011083a01007387 */ /* 0x000fe20000100a00 */
[----:B------:R-:W-:-:S03]  /*21cf0*/  @!P1 IMAD.MOV.U32 R5, RZ, RZ, R139 ;  /* 0x000000ffff059224 */ /* 0x000fc600078e008b */
        /* <DEDUP_REMOVED lines=8> */
[----:B------:R0:W2:Y:S04]  /*21d80*/  @!P1 LDG.E.U16 R9, desc[UR40][R4.64] ;  /* 0x0000002804099981 */ /* 0x0000a8000c1e1500 */
[----:B------:R-:W-:Y:S04]  /*21d90*/  STL.64 [R1+0x10c0], R40 ;  /* 0x0010c02801007387 */ /* 0x000fe80000100a00 */
[----:B------:R-:W-:Y:S01]  /*21da0*/  STL.64 [R1+0x10b8], R38 ;  /* 0x0010b82601007387 */ /* 0x000fe20000100a00 */
[----:B0-----:R-:W-:-:S02]  /*21db0*/  @!P1 IMAD.MOV.U32 R4, RZ, RZ, R136 ;  /* 0x000000ffff049224 */ /* 0x001fc400078e0088 */
[----:B------:R-:W-:Y:S01]  /*21dc0*/  @!P1 IMAD.MOV.U32 R5, RZ, RZ, R147 ;  /* 0x000000ffff059224 */ /* 0x000fe200078e0093 */
        /* <DEDUP_REMOVED lines=9> */
[----:B------:R0:W-:Y:S04]  /*21e60*/  STL.64 [R1+0x1080], R24 ;  /* 0x0010801801007387 */ /* 0x0001e80000100a00 */
[----:B------:R-:W-:Y:S04]  /*21e70*/  STL [R1+0xf9c], R2 ;  /* 0x000f9c0201007387 */ /* 0x000fe80000100800 */
[----:B------:R3:W2:Y:S04]  /*21e80*/  @!P1 LDG.E.U16 R7, desc[UR40][R4.64] ;  /* 0x0000002804079981 */ /* 0x0006a8000c1e1500 */
[----:B0-----:R-:W2:Y:S04]  /*21e90*/  LDL.LU.64 R24, [R1] ;  /* 0x0000000001187983 */ /* 0x001ea80000300a00 */
[----:B------:R-:W2:Y:S01]  /*21ea0*/  LDL.LU.64 R26, [R1+0x8] ;  /* 0x00000800011a7983 */ /* 0x000ea20000300a00 */
[----:B---3--:R-:W-:-:S03]  /*21eb0*/  @!P1 IMAD.MOV.U32 R4, RZ, RZ, R224 ;  /* 0x000000ffff049224 */ /* 0x008fc600078e00e0 */
[----:B------:R-:W3:Y:S01]  /*21ec0*/  LDL.LU.64 R28, [R1+0x10] ;  /* 0x00001000011c7983 */ /* 0x000ee20000300a00 */
[----:B------:R-:W-:-:S03]  /*21ed0*/  @!P1 IMAD.MOV.U32 R5, RZ, RZ, R225 ;  /* 0x000000ffff059224 */ /* 0x000fc600078e00e1 */
[----:B------:R-:W3:Y:S04]  /*21ee0*/  LDL.LU.64 R30, [R1+0x18] ;  /* 0x00001800011e7983 */ /* 0x000ee80000300a00 */
[----:B------:R-:W3:Y:S04]  /*21ef0*/  LDL.LU.64 R32, [R1+0x20] ;  /* 0x0000200001207983 */ /* 0x000ee80000300a00 */
[----:B------:R-:W3:Y:S04]  /*21f00*/  LDL.LU.64 R34, [R1+0x28] ;  /* 0x0000280001227983 */ /* 0x000ee80000300a00 */
[----:B------:R-:W3:Y:S04]  /*21f10*/  LDL.LU.64 R36, [R1+0x30] ;  /* 0x0000300001247983 */ /* 0x000ee80000300a00 */
[----:B------:R-:W3:Y:S04]  /*21f20*/  LDL.LU.64 R38, [R1+0x38] ;  /* 0x0000380001267983 */ /* 0x000ee80000300a00 */
[----:B------:R4:W3:Y:S04]  /*21f30*/  @!P1 LDG.E.U16 R6, desc[UR40][R4.64] ;  /* 0x0000002804069981 */ /* 0x0008e8000c1e1500 */
[----:B------:R-:W3:Y:S04]  /*21f40*/  LDL.LU.64 R40, [R1+0x40] ;  /* 0x0000400001287983 */ /* 0x000ee80000300a00 */
[----:B------:R-:W3:Y:S01]  /*21f50*/  LDL.LU.64 R42, [R1+0x48] ;  /* 0x00004800012a7983 */ /* 0x000ee20000300a00 */
[----:B----4-:R-:W-:-:S02]  /*21f60*/  @!P1 IMAD.MOV.U32 R4, RZ, RZ, R222 ;  /* 0x000000ffff049224 */ /* 0x010fc400078e00de */
[----:B------:R-:W-:Y:S01]  /*21f70*/  @!P1 IMAD.MOV.U32 R5, RZ, RZ, R2 ;  /* 0x000000ffff059224 */ /* 0x000fe200078e0002 */
[----:B------:R-:W4:Y:S04]  /*21f80*/  LDL.LU.64 R44, [R1+0x50] ;  /* 0x00005000012c7983 */ /* 0x000f280000300a00 */
[----:B------:R-:W4:Y:S04]  /*21f90*/  LDL.LU.64 R46, [R1+0x58] ;  /* 0x00005800012e7983 */ /* 0x000f280000300a00 */
[----:B------:R-:W4:Y:S04]  /*21fa0*/  LDL.LU.64 R48, [R1+0x60] ;  /* 0x0000600001307983 */ /* 0x000f280000300a00 */
[----:B------:R-:W4:Y:S04]  /*21fb0*/  LDL.LU.64 R50, [R1+0x68] ;  /* 0x0000680001327983 */ /* 0x000f280000300a00 */
[----:B------:R-:W4:Y:S04]  /*21fc0*/  @!P1 LDG.E.U16 R3, desc[UR40][R4.64] ;  /* 0x0000002804039981 */ /* 0x000f28000c1e1500 */
[----:B------:R-:W4:Y:S04]  /*21fd0*/  LDL.LU.64 R52, [R1+0x70] ;  /* 0x0000700001347983 */ /* 0x000f280000300a00 */
        /* <DEDUP_REMOVED lines=73> */
[----:B------:R0:W-:Y:S02]  /*22470*/  STS.U16 [R223+UR7+0xfe00], R16 ;  /* 0x00fe0010df007988 */ /* 0x0001e40008000407 */
[----:B0-----:R-:W0:Y:S02]  /*22480*/  S2R R223, SR_TID.X ;  /* 0x0000000000df7919 */ /* 0x001e240000002100 */
[----:B0-----:R-:W-:-:S02]  /*22490*/  LOP3.LUT R224, R223, 0x3f, RZ, 0xc0, !PT ;  /* 0x0000003fdfe07812 */ /* 0x001fc400078ec0ff */
[----:B------:R-:W-:-:S03]  /*224a0*/  LOP3.LUT P0, RZ, R223, 0x40, RZ, 0xc0, !PT ;  /* 0x00000040dfff7812 */ /* 0x000fc6000780c0ff */
[----:B------:R-:W-:Y:S01]  /*224b0*/  IMAD.SHL.U32 R224, R224, 0x2, RZ ;  /* 0x00000002e0e07824 */ /* 0x000fe200078e00ff */
[----:B------:R-:W-:-:S04]  /*224c0*/  SEL R223, RZ, 0x90, !P0 ;  /* 0x00000090ffdf7807 */ /* 0x000fc80004000000 */
[----:B------:R-:W-:-:S04]  /*224d0*/  LOP3.LUT R223, R223, R224, RZ, 0x3c, !PT ;  /* 0x000000e0dfdf7212 */ /* 0x000fc800078e3cff */
[----:B------:R-:W-:-:S05]  /*224e0*/  LOP3.LUT R223, R223, 0x60, RZ, 0x3c, !PT ;  /* 0x00000060dfdf7812 */ /* 0x000fca00078e3cff */
        /* <DEDUP_REMOVED lines=58> */
[----:B------:R1:W-:Y:S04]  /*22890*/  STS.U16 [R223+UR7+0xeb00], R10 ;  /* 0x00eb000adf007988 */ /* 0x0003e80008000407 */
[----:B--2---:R2:W-:Y:S04]  /*228a0*/  STS.U16 [R223+UR7+0xef00], R9 ;  /* 0x00ef0009df007988 */ /* 0x0045e80008000407 */
[----:B------:R2:W-:Y:S04]  /*228b0*/  STS.U16 [R223+UR7+0xf300], R8 ;  /* 0x00f30008df007988 */ /* 0x0005e80008000407 */
[----:B------:R-:W-:Y:S04]  /*228c0*/  STS.U16 [R223+UR7+0xf700], R7 ;  /* 0x00f70007df007988 */ /* 0x000fe80008000407 */
[----:B---3--:R-:W-:Y:S04]  /*228d0*/  STS.U16 [R223+UR7+0xfb00], R6 ;  /* 0x00fb0006df007988 */ /* 0x008fe80008000407 */
[----:B----4-:R-:W-:Y:S01]  /*228e0*/  STS.U16 [R223+UR7+0xff00], R3 ;  /* 0x00ff0003df007988 */ /* 0x010fe20008000407 */
[----:B------:R3:W-:Y:S06]  /*228f0*/  MEMBAR.ALL.CTA ;  /* 0x0000000000007992 */ /* 0x0007ec0000008000 */
[----:B---3--:R-:W3:Y:S02]  /*22900*/  FENCE.VIEW.ASYNC.S ;  /* 0x00000000000073c6 */ /* 0x008ee40000000000 */
[----:B---3--:R-:W-:Y:S06]  /*22910*/  BAR.SYNC.DEFER_BLOCKING 0x0 ;  /* 0x0000000000007b1d */ /* 0x008fec0000010000 */
[----:B------:R-:W-:Y:S01]  /*22920*/  UMOV UR39, 0x40000040 ;  /* 0x4000004000277882 */ /* 0x000fe20000000000 */
[----:B------:R-:W-:-:S06]  /*22930*/  WARPGROUP.ARRIVE ;  /* 0x00000000000079c5 */ /* 0x000fcc0000000000 */
[----:B------:R-:W-:Y:S03]  /*22940*/  HGMMA.64x256x16.F32.BF16 R24, gdesc[UR36].tnspA, R24, gsb0 ;  /* 0x23e00000241879f0 */ /* 0x000fe60008001818 */
[----:B------:R-:W-:Y:S02]  /*22950*/  WARPGROUP.DEPBAR.LE gsb0, 0x0 ;  /* 0x00008000000079c5 */ /* 0x000fe40000010000 */
[----:B------:R-:W-:-:S15]  /*22960*/  WARPGROUP.ARRIVE ;  /* 0x00000000000079c5 */ /* 0x000fde0000000000 */
[----:B------:R-:W-:-:S08]  /*22970*/  NOP ;  /* 0x0000000000007918 */ /* 0x000fd00000000000 */
        /* <DEDUP_REMOVED lines=10> */
[----:B------:R-:W-:Y:S04]  /*22a20*/  STL.64 [R1], R24 ;  /* 0x0000001801007387 */ /* 0x000fe80000100a00 */
        /* <DEDUP_REMOVED lines=61> */
[----:B0-----:R-:W-:-:S03]  /*22e00*/  IMAD.MOV.U32 R11, RZ, RZ, R147 ;  /* 0x000000ffff0b7224 */ /* 0x001fc600078e0093 */
[----:B------:R-:W-:Y:S01]  /*22e10*/  STL.64 [R1+0x1f0], R148 ;  /* 0x0001f09401007387 */ /* 0x000fe20000100a00 */
[----:B-1----:R-:W-:-:S03]  /*22e20*/  IMAD.MOV.U32 R10, RZ, RZ, R146 ;  /* 0x000000ffff0a7224 */ /* 0x002fc600078e0092 */
[----:B------:R0:W-:Y:S01]  /*22e30*/  STL.64 [R1+0x1f8], R150 ;  /* 0x0001f89601007387 */ /* 0x0001e20000100a00 */
[----:B--2---:R-:W-:Y:S02]  /*22e40*/  IMAD.MOV.U32 R9, RZ, RZ, R145 ;  /* 0x000000ffff097224 */ /* 0x004fe400078e0091 */
[----:B------:R-:W-:Y:S02]  /*22e50*/  IMAD.MOV.U32 R8, RZ, RZ, R144 ;  /* 0x000000ffff087224 */ /* 0x000fe400078e0090 */
[----:B------:R-:W-:Y:S02]  /*22e60*/  IMAD.MOV.U32 R252, RZ, RZ, R141 ;  /* 0x000000fffffc7224 */ /* 0x000fe400078e008d */
[----:B------:R-:W-:Y:S01]  /*22e70*/  IMAD.MOV.U32 R251, RZ, RZ, R140 ;  /* 0x000000fffffb7224 */ /* 0x000fe200078e008c */
[----:B0-----:R-:W2:Y:S04]  /*22e80*/  LDL.LU.64 R150, [R1+0x1278] ;  /* 0x0012780001967983 */ /* 0x001ea80000300a00 */
[----:B------:R-:W3:Y:S01]  /*22e90*/  LDL.LU.64 R148, [R1+0x1270] ;  /* 0x0012700001947983 */ /* 0x000ee20000300a00 */
[----:B------:R-:W-:-:S03]  /*22ea0*/  IMAD.MOV.U32 R15, RZ, RZ, R139 ;  /* 0x000000ffff0f7224 */ /* 0x000fc600078e008b */
[----:B------:R-:W4:Y:S01]  /*22eb0*/  LDL.LU.64 R146, [R1+0x1268] ;  /* 0x0012680001927983 */ /* 0x000f220000300a00 */
[----:B------:R-:W-:-:S03]  /*22ec0*/  IMAD.MOV.U32 R14, RZ, RZ, R138 ;  /* 0x000000ffff0e7224 */ /* 0x000fc600078e008a */
[----:B------:R-:W2:Y:S01]  /*22ed0*/  LDL.LU.64 R144, [R1+0x1260] ;  /* 0x0012600001907983 */ /* 0x000ea20000300a00 */
[----:B------:R-:W-:-:S03]  /*22ee0*/  IMAD.MOV.U32 R13, RZ, RZ, R137 ;  /* 0x000000ffff0d7224 */ /* 0x000fc600078e0089 */
[----:B------:R-:W3:Y:S01]  /*22ef0*/  LDL.LU.64 R142, [R1+0x1258] ;  /* 0x00125800018e7983 */ /* 0x000ee20000300a00 */
[----:B------:R-:W-:-:S03]  /*22f00*/  IMAD.MOV.U32 R12, RZ, RZ, R136 ;  /* 0x000000ffff0c7224 */ /* 0x000fc600078e0088 */
[----:B------:R-:W4:Y:S01]  /*22f10*/  LDL.LU.64 R140, [R1+0x1250] ;  /* 0x00125000018c7983 */ /* 0x000f220000300a00 */
[----:B------:R-:W-:Y:S02]  /*22f20*/  IMAD.MOV.U32 R250, RZ, RZ, R135 ;  /* 0x000000fffffa7224 */ /* 0x000fe400078e0087 */
[----:B------:R-:W-:Y:S01]  /*22f30*/  IMAD.MOV.U32 R249, RZ, RZ, R134 ;  /* 0x000000fffff97224 */ /* 0x000fe200078e0086 */
[----:B------:R-:W2:Y:S01]  /*22f40*/  LDL.LU.64 R138, [R1+0x1248] ;  /* 0x00124800018a7983 */ /* 0x000ea20000300a00 */
[----:B------:R-:W-:Y:S02]  /*22f50*/  IMAD.MOV.U32 R248, RZ, RZ, R133 ;  /* 0x000000fffff87224 */ /* 0x000fe400078e0085 */
[----:B------:R-:W-:Y:S01]  /*22f60*/  IMAD.MOV.U32 R247, RZ, RZ, R132 ;  /* 0x000000fffff77224 */ /* 0x000fe200078e0084 */
[----:B------:R-:W3:Y:S01]  /*22f70*/  LDL.LU.64 R136, [R1+0x1240] ;  /* 0x0012400001887983 */ /* 0x000ee20000300a00 */
[----:B------:R-:W-:Y:S02]  /*22f80*/  IMAD.MOV.U32 R19, RZ, RZ, R131 ;  /* 0x000000ffff137224 */ /* 0x000fe400078e0083 */
[----:B------:R-:W-:Y:S01]  /*22f90*/  IMAD.MOV.U32 R18, RZ, RZ, R130 ;  /* 0x000000ffff127224 */ /* 0x000fe200078e0082 */
[----:B------:R-:W4:Y:S01]  /*22fa0*/  LDL.LU.64 R134, [R1+0x1238] ;  /* 0x0012380001867983 */ /* 0x000f220000300a00 */
[----:B------:R-:W-:-:S02]  /*22fb0*/  IMAD.MOV.U32 R17, RZ, RZ, R129 ;  /* 0x000000ffff117224 */ /* 0x000fc400078e0081 */
[----:B------:R-:W-:Y:S01]  /*22fc0*/  IMAD.MOV.U32 R16, RZ, RZ, R128 ;  /* 0x000000ffff107224 */ /* 0x000fe200078e0080 */
[----:B------:R-:W2:Y:S01]  /*22fd0*/  LDL.LU.64 R132, [R1+0x1230] ;  /* 0x0012300001847983 */ /* 0x000ea20000300a00 */
[----:B------:R-:W-:Y:S02]  /*22fe0*/  IMAD.MOV.U32 R246, RZ, RZ, R127 ;  /* 0x000000fffff67224 */ /* 0x000fe400078e007f */
[----:B------:R-:W-:Y:S01]  /*22ff0*/  IMAD.MOV.U32 R245, RZ, RZ, R126 ;  /* 0x000000fffff57224 */ /* 0x000fe200078e007e */
[----:B------:R-:W3:Y:S04]  /*23000*/  LDL.LU.64 R130, [R1+0x1228] ;  /* 0x0012280001827983 */ /* 0x000ee80000300a00 */
[----:B------:R-:W4:Y:S04]  /*23010*/  LDL.LU.64 R128, [R1+0x1220] ;  /* 0x0012200001807983 */ /* 0x000f280000300a00 */
[----:B------:R-:W2:Y:S01]  /*23020*/  LDL.LU.64 R126, [R1+0x1218] ;  /* 0x00121800017e7983 */ /* 0x000ea20000300a00 */
[----:B------:R-:W-:-:S02]  /*23030*/  IMAD.MOV.U32 R244, RZ, RZ, R125 ;  /* 0x000000fffff47224 */ /* 0x000fc400078e007d */
[----:B------:R-:W-:Y:S02]  /*23040*/  IMAD.MOV.U32 R243, RZ, RZ, R124 ;  /* 0x000000fffff37224 */ /* 0x000fe400078e007c */
[----:B------:R-:W-:Y:S01]  /*23050*/  IMAD.MOV.U32 R23, RZ, RZ, R123 ;  /* 0x000000ffff177224 */ /* 0x000fe200078e007b */
[----:B------:R-:W2:Y:S01]  /*23060*/  LDL.LU.64 R124, [R1+0x1210] ;  /* 0x00121000017c7983 */ /* 0x000ea20000300a00 */
[----:B------:R-:W-:Y:S02]  /*23070*/  IMAD.MOV.U32 R22, RZ, RZ, R122 ;  /* 0x000000ffff167224 */ /* 0x000fe400078e007a */
[----:B------:R-:W-:Y:S01]  /*23080*/  IMAD.MOV.U32 R21, RZ, RZ, R121 ;  /* 0x000000ffff157224 */ /* 0x000fe200078e0079 */
[----:B------:R-:W2:Y:S01]  /*23090*/  LDL.LU.64 R122, [R1+0x1208] ;  /* 0x00120800017a7983 */ /* 0x000ea20000300a00 */
[----:B------:R-:W-:Y:S02]  /*230a0*/  IMAD.MOV.U32 R20, RZ, RZ, R120 ;  /* 0x000000ffff147224 */ /* 0x000fe400078e0078 */
[----:B------:R-:W-:Y:S01]  /*230b0*/  IMAD.MOV.U32 R242, RZ, RZ, R119 ;  /* 0x000000fffff27224 */ /* 0x000fe200078e0077 */
[----:B------:R-:W2:Y:S01]  /*230c0*/  LDL.LU.64 R120, [R1+0x1200] ;  /* 0x0012000001787983 */ /* 0x000ea20000300a00 */
[----:B------:R-:W-:-:S02]  /*230d0*/  IMAD.MOV.U32 R240, RZ, RZ, R118 ;  /* 0x000000fffff07224 */ /* 0x000fc400078e0076 */
        /* <DEDUP_REMOVED lines=141> */
[----:B------:R-:W-:-:S03]  /*239b0*/  IMAD.MOV.U32 R3, RZ, RZ, R24 ;  /* 0x000000ffff037224 */ /* 0x000fc600078e0018 */
[----:B------:R-:W2:Y:S04]  /*239c0*/  LDL.LU.64 R24, [R1+0x1080] ;  /* 0x0010800001187983 */ /* 0x000ea80000300a00 */
[----:B------:R0:W-:Y:S04]  /*239d0*/  STL [R1+0x1014], R239 ;  /* 0x001014ef01007387 */ /* 0x0001e80000100800 */
[----:B------:R-:W-:Y:S04]  /*239e0*/  STL [R1+0x1010], R240 ;  /* 0x001010f001007387 */ /* 0x000fe80000100800 */
[----:B------:R-:W-:Y:S01]  /*239f0*/  STL [R1+0x100c], R241 ;  /* 0x00100cf101007387 */ /* 0x000fe20000100800 */
[----:B0-----:R-:W0:Y:S03]  /*23a00*/  LDC R239, c[0x0][0x230] ;  /* 0x00008c00ffef7b82 */ /* 0x001e260000000800 */
        /* <DEDUP_REMOVED lines=22> */
[----:B------:R1:W-:Y:S04]  /*23b70*/  STL [R1+0xfb0], R15 ;  /* 0x000fb00f01007387 */ /* 0x0003e80000100800 */
[----:B------:R-:W-:Y:S04]  /*23b80*/  STL [R1+0xfac], R8 ;  /* 0x000fac0801007387 */ /* 0x000fe80000100800 */
[----:B------:R2:W-:Y:S01]  /*23b90*/  STL [R1+0xfa8], R9 ;  /* 0x000fa80901007387 */ /* 0x0005e20000100800 */
[----:B----4-:R-:W-:-:S02]  /*23ba0*/  IMAD.MOV.U32 R14, RZ, RZ, R129 ;  /* 0x000000ffff0e7224 */ /* 0x010fc400078e0081 */
[----:B-1----:R-:W-:Y:S02]  /*23bb0*/  IMAD.MOV.U32 R15, RZ, RZ, R128 ;  /* 0x000000ffff0f7224 */ /* 0x002fe400078e0080 */
[----:B---3--:R-:W-:Y:S02]  /*23bc0*/  IMAD.MOV.U32 R252, RZ, RZ, R130 ;  /* 0x000000fffffc7224 */ /* 0x008fe400078e0082 */
[----:B--2---:R-:W-:Y:S02]  /*23bd0*/  IMAD.MOV.U32 R9, RZ, RZ, R127 ;  /* 0x000000ffff097224 */ /* 0x004fe400078e007f */
[----:B------:R-:W2:Y:S01]  /*23be0*/  LDL.LU R127, [R1+0x1078] ;  /* 0x00107800017f7983 */ /* 0x000ea20000300800 */
[----:B------:R-:W-:-:S03]  /*23bf0*/  IMAD.MOV.U32 R13, RZ, RZ, R131 ;  /* 0x000000ffff0d7224 */ /* 0x000fc600078e0083 */
[----:B------:R-:W2:Y:S01]  /*23c00*/  LDL.LU R128, [R1+0x1074] ;  /* 0x0010740001807983 */ /* 0x000ea20000300800 */
[----:B------:R-:W-:-:S03]  /*23c10*/  IMAD.MOV.U32 R8, RZ, RZ, R2 ;  /* 0x000000ffff087224 */ /* 0x000fc600078e0002 */
[----:B------:R-:W2:Y:S01]  /*23c20*/  LDL.LU R129, [R1+0x1070] ;  /* 0x0010700001817983 */ /* 0x000ea20000300800 */
[----:B------:R-:W-:-:S03]  /*23c30*/  IMAD.MOV.U32 R12, RZ, RZ, R132 ;  /* 0x000000ffff0c7224 */ /* 0x000fc600078e0084 */
[----:B------:R-:W2:Y:S01]  /*23c40*/  LDL.LU R130, [R1+0x106c] ;  /* 0x00106c0001827983 */ /* 0x000ea20000300800 */
[----:B------:R-:W-:Y:S02]  /*23c50*/  IMAD.MOV.U32 R251, RZ, RZ, R0 ;  /* 0x000000fffffb7224 */ /* 0x000fe400078e0000 */
[----:B------:R-:W-:Y:S01]  /*23c60*/  IMAD.MOV.U32 R2, RZ, RZ, R133 ;  /* 0x000000ffff027224 */ /* 0x000fe200078e0085 */
[----:B------:R-:W2:Y:S01]  /*23c70*/  LDL.LU R131, [R1+0x1068] ;  /* 0x0010680001837983 */ /* 0x000ea20000300800 */
[----:B------:R-:W-:-:S03]  /*23c80*/  IMAD.MOV.U32 R0, RZ, RZ, R134 ;  /* 0x000000ffff007224 */ /* 0x000fc600078e0086 */
        /* <DEDUP_REMOVED lines=34> */
[----:B------:R-:W2:Y:S04]  /*23eb0*/  LDL.LU R149, [R1+0x1020] ;  /* 0x0010200001957983 */ /* 0x000ea80000300800 */
[----:B------:R-:W2:Y:S04]  /*23ec0*/  LDL.LU R150, [R1+0x101c] ;  /* 0x00101c0001967983 */ /* 0x000ea80000300800 */
[----:B------:R-:W2:Y:S04]  /*23ed0*/  LDL.LU R151, [R1+0x1018] ;  /* 0x0010180001977983 */ /* 0x000ea80000300800 */
[----:B------:R-:W3:Y:S04]  /*23ee0*/  LDL.LU R19, [R1+0x224] ;  /* 0x0002240001137983 */ /* 0x000ee80000300800 */
[----:B------:R-:W4:Y:S04]  /*23ef0*/  LDL.LU R250, [R1+0x248] ;  /* 0x0002480001fa7983 */ /* 0x000f280000300800 */
[----:B------:R1:W-:Y:S04]  /*23f00*/  STL [R1+0xfa4], R10 ;  /* 0x000fa40a01007387 */ /* 0x0003e80000100800 */
[----:B-1----:R-:W2:Y:S01]  /*23f10*/  LDL.LU R10, [R1+0x5f0] ;  /* 0x0005f000010a7983 */ /* 0x002ea20000300800 */
[----:B0-----:R-:W-:-:S03]  /*23f20*/  VIADD R239, R239, 0x3f ;  /* 0x0000003fefef7836 */ /* 0x001fc60000000000 */
[----:B------:R0:W-:Y:S01]  /*23f30*/  STL [R1+0xfa0], R11 ;  /* 0x000fa00b01007387 */ /* 0x0001e20000100800 */
[----:B------:R-:W-:Y:S01]  /*23f40*/  UIADD3 UR4, UR4, 0x1, URZ ;  /* 0x0000000104047890 */ /* 0x000fe2000fffe03f */
[----:B0-----:R-:W-:-:S04]  /*23f50*/  SHF.R.S32.HI R11, RZ, 0x1f, R239 ;  /* 0x0000001fff0b7819 */ /* 0x001fc800000114ef */
[----:B------:R-:W-:Y:S02]  /*23f60*/  LEA.HI R11, R11, R239, RZ, 0x6 ;  /* 0x000000ef0b0b7211 */ /* 0x000fe400078f30ff */
[----:B------:R0:W5:Y:S02]  /*23f70*/  LDL.LU R239, [R1+0x1014] ;  /* 0x0010140001ef7983 */ /* 0x0001640000300800 */
[----:B------:R-:W-:-:S04]  /*23f80*/  SHF.R.S32.HI R11, RZ, 0x6, R11 ;  /* 0x00000006ff0b7819 */ /* 0x000fc8000001140b */
[----:B------:R-:W-:Y:S02]  /*23f90*/  ISETP.NE.U32.AND P0, PT, R11, UR4, PT ;  /* 0x000000040b007c0c */ /* 0x000fe4000bf05070 */
[----:B------:R-:W3:Y:S01]  /*23fa0*/  LDL.LU R11, [R1+0x6d8] ;  /* 0x0006d800010b7983 */ /* 0x000ee20000300800 */
[----:B--2---:R-:W-:-:S05]  /*23fb0*/  IADD3 R10, P3, R10, UR44, RZ ;  /* 0x0000002c0a0a7c10 */ /* 0x004fca000ff7e0ff */
[----:B------:R1:W-:Y:S04]  /*23fc0*/  STL [R1+0x5f0], R10 ;  /* 0x0005f00a01007387 */ /* 0x0003e80000100800 */
[----:B-1----:R-:W2:Y:S01]  /*23fd0*/  LDL.LU R10, [R1+0x6d4] ;  /* 0x0006d400010a7983 */ /* 0x002ea20000300800 */
[----:B---3--:R-:W-:-:S05]  /*23fe0*/  IADD3 R11, P2, R11, UR44, RZ ;  /* 0x0000002c0b0b7c10 */ /* 0x008fca000ff5e0ff */
[----:B------:R1:W-:Y:S04]  /*23ff0*/  STL [R1+0x6d8], R11 ;  /* 0x0006d80b01007387 */ /* 0x0003e80000100800 */
[----:B-1----:R-:W3:Y:S01]  /*24000*/  LDL.LU R11, [R1+0x6d0] ;  /* 0x0006d000010b7983 */ /* 0x002ee20000300800 */
        /* <DEDUP_REMOVED lines=12> */
[----:B--2---:R-:W-:-:S05]  /*240d0*/  IADD3.X R10, R10, UR42, RZ, P3, !PT ;  /* 0x0000002a0a0a7c10 */ /* 0x004fca0009ffe4ff */
        /* <DEDUP_REMOVED lines=183> */
[----:B------:R-:W-:Y:S01]  /*24c50*/  STL [R1+0xaec], R11 ;  /* 0x000aec0b01007387 */ /* 0x000fe20000100800 */
[----:B--2---:R-:W-:-:S05]  /*24c60*/  IADD3.X R10, R10, UR6, RZ, P2, !PT ;  /* 0x000000060a0a7c10 */ /* 0x004fca00097fe4ff */
[----:B------:R1:W-:Y:S04]  /*24c70*/  STL [R1+0x6fc], R10 ;  /* 0x0006fc0a01007387 */ /* 0x0003e80000100800 */
[----:B-1----:R-:W2:Y:S04]  /*24c80*/  LDL.LU R10, [R1+0xae8] ;  /* 0x000ae800010a7983 */ /* 0x002ea80000300800 */
[----:B------:R-:W3:Y:S01]  /*24c90*/  LDL.LU R11, [R1+0x5f4] ;  /* 0x0005f400010b7983 */ /* 0x000ee20000300800 */
[----:B--2---:R-:W-:-:S05]  /*24ca0*/  IADD3 R10, P2, R10, UR43, RZ ;  /* 0x0000002b0a0a7c10 */ /* 0x004fca000ff5e0ff */
[----:B------:R1:W-:Y:S04]  /*24cb0*/  STL [R1+0xae8], R10 ;  /* 0x000ae80a01007387 */ /* 0x0003e80000100800 */
[----:B-1----:R-:W2:Y:S01]  /*24cc0*/  LDL.LU R10, [R1+0xae4] ;  /* 0x000ae400010a7983 */ /* 0x002ea20000300800 */
[----:B---3--:R-:W-:-:S05]  /*24cd0*/  IADD3.X R11, R11, UR6, RZ, P1, !PT ;  /* 0x000000060b0b7c10 */ /* 0x008fca0008ffe4ff */
[----:B------:R1:W-:Y:S04]  /*24ce0*/  STL [R1+0x5f4], R11 ;  /* 0x0005f40b01007387 */ /* 0x0003e80000100800 */
[----:B-1----:R-:W3:Y:S01]  /*24cf0*/  LDL.LU R11, [R1+0x6f4] ;  /* 0x0006f400010b7983 */ /* 0x002ee20000300800 */
        /* <DEDUP_REMOVED lines=502> */
[----:B------:R-:W-:Y:S01]  /*26c60*/  STL [R1+0x870], R11 ;  /* 0x0008700b01007387 */ /* 0x000fe20000100800 */
[----:B--2---:R-:W-:-:S05]  /*26c70*/  IADD3 R10, P1, R10, UR43, RZ ;  /* 0x0000002b0a0a7c10 */ /* 0x004fca000ff3e0ff */
[----:B------:R1:W-:Y:S04]  /*26c80*/  STL [R1+0x844], R10 ;  /* 0x0008440a01007387 */ /* 0x0003e80000100800 */
[----:B-1----:R-:W2:Y:S04]  /*26c90*/  LDL.LU R10, [R1+0x868] ;  /* 0x00086800010a7983 */ /* 0x002ea80000300800 */
[----:B------:R-:W3:Y:S01]  /*26ca0*/  LDL.LU R11, [R1+0x83c] ;  /* 0x00083c00010b7983 */ /* 0x000ee20000300800 */
        /* <DEDUP_REMOVED lines=511> */
[----:B-1----:R-:W2:Y:S02]  /*28ca0*/  LDL.LU R10, [R1+0x474] ;  /* 0x00047400010a7983 */ /* 0x002ea40000300800 */
[----:B--2---:R-:W-:-:S05]  /*28cb0*/  IADD3 R10, P5, R10, UR43, RZ ;  /* 0x0000002b0a0a7c10 */ /* 0x004fca000ffbe0ff */
[----:B------:R1:W-:Y:S04]  /*28cc0*/  STL [R1+0x474], R10 ;  /* 0x0004740a01007387 */ /* 0x0003e80000100800 */
[----:B------:R-:W2:Y:S04]  /*28cd0*/  LDL.LU R11, [R1+0x498] ;  /* 0x00049800010b7983 */ /* 0x000ea80000300800 */
[----:B-1----:R-:W3:Y:S01]  /*28ce0*/  LDL.LU R10, [R1+0x46c] ;  /* 0x00046c00010a7983 */ /* 0x002ee20000300800 */
[----:B--2---:R-:W-:Y:S02]  /*28cf0*/  IADD3.X R11, R11, UR6, RZ, P4, !PT ;  /* 0x000000060b0b7c10 */ /* 0x004fe4000a7fe4ff */
[----:B---3--:R-:W-:-:S03]  /*28d00*/  IADD3 R10, P4, R10, UR43, RZ ;  /* 0x0000002b0a0a7c10 */ /* 0x008fc6000ff9e0ff */
[----:B------:R1:W-:Y:S04]  /*28d10*/  STL [R1+0x498], R11 ;  /* 0x0004980b01007387 */ /* 0x0003e80000100800 */
[----:B------:R2:W-:Y:S04]  /*28d20*/  STL [R1+0x46c], R10 ;  /* 0x00046c0a01007387 */ /* 0x0005e80000100800 */
[----:B-1----:R-:W3:Y:S04]  /*28d30*/  LDL.LU R11, [R1+0x490] ;  /* 0x00049000010b7983 */ /* 0x002ee80000300800 */
[----:B--2---:R-:W2:Y:S01]  /*28d40*/  LDL.LU R10, [R1+0x464] ;  /* 0x00046400010a7983 */ /* 0x004ea20000300800 */
[----:B---3--:R-:W-:-:S02]  /*28d50*/  IADD3.X R11, R11, UR6, RZ, P3, !PT ;  /* 0x000000060b0b7c10 */ /* 0x008fc40009ffe4ff */
[----:B--2---:R-:W-:-:S03]  /*28d60*/  IADD3 R10, P3, R10, UR43, RZ ;  /* 0x0000002b0a0a7c10 */ /* 0x004fc6000ff7e0ff */
        /* <DEDUP_REMOVED lines=376> */
[----:B------:R-:W-:-:S02]  /*2a4f0*/  IADD3.X R240, R240, UR6, RZ, P5, !PT ;  /* 0x00000006f0f07c10 */ /* 0x000fc4000affe4ff */
[----:B------:R-:W-:Y:S02]  /*2a500*/  IADD3 R241, P5, R241, UR43, RZ ;  /* 0x0000002bf1f17c10 */ /* 0x000fe4000ffbe0ff */
[----:B------:R-:W-:Y:S02]  /*2a510*/  IADD3.X R242, R242, UR6, RZ, P4, !PT ;  /* 0x00000006f2f27c10 */ /* 0x000fe4000a7fe4ff */
[----:B------:R-:W-:Y:S02]  /*2a520*/  IADD3 R20, P4, R20, UR43, RZ ;  /* 0x0000002b14147c10 */ /* 0x000fe4000ff9e0ff */
[----:B------:R-:W-:Y:S02]  /*2a530*/  IADD3.X R243, R243, UR6, RZ, P3, !PT ;  /* 0x00000006f3f37c10 */ /* 0x000fe40009ffe4ff */
[----:B------:R-:W-:Y:S02]  /*2a540*/  IADD3 R21, P3, R21, UR43, RZ ;  /* 0x0000002b15157c10 */ /* 0x000fe4000ff7e0ff */
        /* <DEDUP_REMOVED lines=8> */
[----:B---3--:R-:W-:Y:S02]  /*2a5d0*/  IADD3.X R11, R11, UR6, RZ, P6, !PT ;  /* 0x000000060b0b7c10 */ /* 0x008fe4000b7fe4ff */
[----:B--2---:R-:W-:-:S03]  /*2a5e0*/  IADD3 R10, P6, R10, UR43, RZ ;  /* 0x0000002b0a0a7c10 */ /* 0x004fc6000ffde0ff */
[----:B------:R1:W-:Y:S04]  /*2a5f0*/  STL [R1+0x298], R11 ;  /* 0x0002980b01007387 */ /* 0x0003e80000100800 */
[----:B------:R2:W-:Y:S04]  /*2a600*/  STL [R1+0x26c], R10 ;  /* 0x00026c0a01007387 */ /* 0x0005e80000100800 */
[----:B-1----:R-:W3:Y:S01]  /*2a610*/  LDL.LU R11, [R1+0x220] ;  /* 0x00022000010b7983 */ /* 0x002ee20000300800 */
[----:B--2---:R-:W-:Y:S02]  /*2a620*/  IMAD.MOV.U32 R10, RZ, RZ, R2 ;  /* 0x000000ffff0a7224 */ /* 0x004fe400078e0002 */
[----:B------:R-:W-:-:S02]  /*2a630*/  IMAD.MOV.U32 R2, RZ, RZ, R0 ;  /* 0x000000ffff027224 */ /* 0x000fc400078e0000 */
[----:B------:R-:W2:Y:S04]  /*2a640*/  LDL.LU R0, [R1+0x210] ;  /* 0x0002100001007983 */ /* 0x000ea80000300800 */
[----:B------:R1:W-:Y:S04]  /*2a650*/  STL [R1+0x290], R240 ;  /* 0x000290f001007387 */ /* 0x0003e80000100800 */
[----:B-1----:R0:W5:Y:S04]  /*2a660*/  LDL.LU R240, [R1+0x1010] ;  /* 0x0010100001f07983 */ /* 0x0021680000300800 */
[----:B------:R1:W-:Y:S04]  /*2a670*/  STL [R1+0x264], R241 ;  /* 0x000264f101007387 */ /* 0x0003e80000100800 */
[----:B-1----:R0:W5:Y:S04]  /*2a680*/  LDL.LU R241, [R1+0x100c] ;  /* 0x00100c0001f17983 */ /* 0x0021680000300800 */
[----:B------:R1:W-:Y:S04]  /*2a690*/  STL [R1+0x288], R242 ;  /* 0x000288f201007387 */ /* 0x0003e80000100800 */
[----:B-1----:R0:W5:Y:S04]  /*2a6a0*/  LDL.LU R242, [R1+0x1008] ;  /* 0x0010080001f27983 */ /* 0x0021680000300800 */
[----:B------:R1:W-:Y:S01]  /*2a6b0*/  STL [R1+0x25c], R20 ;  /* 0x00025c1401007387 */ /* 0x0003e20000100800 */
[----:B------:R-:W-:-:S03]  /*2a6c0*/  IADD3.X R246, R246, UR6, RZ, P6, !PT ;  /* 0x00000006f6f67c10 */ /* 0x000fc6000b7fe4ff */
[----:B-1----:R0:W5:Y:S04]  /*2a6d0*/  LDL.LU R20, [R1+0x1004] ;  /* 0x0010040001147983 */ /* 0x0021680000300800 */
[----:B------:R1:W-:Y:S01]  /*2a6e0*/  STL [R1+0x280], R243 ;  /* 0x000280f301007387 */ /* 0x0003e20000100800 */
[----:B------:R-:W-:-:S03]  /*2a6f0*/  IADD3 R16, P6, R16, UR43, RZ ;  /* 0x0000002b10107c10 */ /* 0x000fc6000ffde0ff */
[----:B-1----:R0:W5:Y:S04]  /*2a700*/  LDL.LU R243, [R1+0x1000] ;  /* 0x0010000001f37983 */ /* 0x0021680000300800 */
[----:B------:R1:W-:Y:S04]  /*2a710*/  STL [R1+0x254], R21 ;  /* 0x0002541501007387 */ /* 0x0003e80000100800 */
[----:B-1----:R0:W5:Y:S04]  /*2a720*/  LDL.LU R21, [R1+0xffc] ;  /* 0x000ffc0001157983 */ /* 0x0021680000300800 */
        /* <DEDUP_REMOVED lines=12> */
[----:B------:R1:W-:Y:S01]  /*2a7f0*/  STL [R1+0x23c], R16 ;  /* 0x00023c1001007387 */ /* 0x0003e20000100800 */
[----:B----4-:R-:W-:-:S03]  /*2a800*/  IADD3.X R250, R250, UR6, RZ, P2, !PT ;  /* 0x00000006fafa7c10 */ /* 0x010fc600097fe4ff */
[----:B-1----:R0:W5:Y:S04]  /*2a810*/  LDL.LU R16, [R1+0xfe4] ;  /* 0x000fe40001107983 */ /* 0x0021680000300800 */
[----:B------:R1:W-:Y:S01]  /*2a820*/  STL [R1+0x260], R247 ;  /* 0x000260f701007387 */ /* 0x0003e20000100800 */
[----:B------:R-:W-:-:S03]  /*2a830*/  IADD3 R12, P2, R12, UR43, RZ ;  /* 0x0000002b0c0c7c10 */ /* 0x000fc6000ff5e0ff */
        /* <DEDUP_REMOVED lines=27> */
[----:B------:R1:W-:Y:S01]  /*2a9f0*/  STL [R1+0x238], R252 ;  /* 0x000238fc01007387 */ /* 0x0003e20000100800 */
[----:B------:R-:W-:-:S03]  /*2aa00*/  IADD3.X R2, R2, UR6, RZ, P2, !PT ;  /* 0x0000000602027c10 */ /* 0x000fc600097fe4ff */
        /* <DEDUP_REMOVED lines=8> */
[----:B---3--:R-:W-:-:S03]  /*2aa90*/  IADD3.X R11, R11, UR6, RZ, P3, !PT ;  /* 0x000000060b0b7c10 */ /* 0x008fc60009ffe4ff */
[----:B-1----:R0:W5:Y:S04]  /*2aaa0*/  LDL.LU R9, [R1+0xfa8] ;  /* 0x000fa80001097983 */ /* 0x0021680000300800 */
[----:B------:R1:W-:Y:S01]  /*2aab0*/  STL [R1+0x6e0], R10 ;  /* 0x0006e00a01007387 */ /* 0x0003e20000100800 */
[----:B--2---:R-:W-:-:S03]  /*2aac0*/  IADD3.X R0, R0, UR6, RZ, P1, !PT ;  /* 0x0000000600007c10 */ /* 0x004fc60008ffe4ff */
[----:B-1----:R0:W5:Y:S04]  /*2aad0*/  LDL.LU R10, [R1+0xfa4] ;  /* 0x000fa400010a7983 */ /* 0x0021680000300800 */
[----:B------:R1:W-:Y:S04]  /*2aae0*/  STL [R1+0x220], R11 ;  /* 0x0002200b01007387 */ /* 0x0003e80000100800 */
[----:B-1----:R0:W5:Y:S04]  /*2aaf0*/  LDL.LU R11, [R1+0xfa0] ;  /* 0x000fa000010b7983 */ /* 0x0021680000300800 */
[----:B------:R1:W-:Y:S04]  /*2ab00*/  STL [R1+0x218], R2 ;  /* 0x0002180201007387 */ /* 0x0003e80000100800 */
[----:B-1----:R-:W2:Y:S04]  /*2ab10*/  LDL.LU R2, [R1+0xf9c] ;  /* 0x000f9c0001027983 */ /* 0x002ea80000300800 */
[----:B------:R1:W-:Y:S04]  /*2ab20*/  STL [R1+0x210], R0 ;  /* 0x0002100001007387 */ /* 0x0003e80000100800 */
[----:B-1----:R-:W3:Y:S01]  /*2ab30*/  LDL.LU R0, [R1+0xf98] ;  /* 0x000f980001007983 */ /* 0x002ee20000300800 */
[----:B------:R-:W-:Y:S01]  /*2ab40*/  WARPGROUP.ARRIVE ;  /* 0x00000000000079c5 */ /* 0x000fe20000000000 */
[----:B------:R-:W-:Y:S01]  /*2ab50*/  UMOV UR20, UR36 ;  /* 0x0000002400147c82 */ /* 0x000fe20008000000 */
[----:B------:R-:W-:-:S04]  /*2ab60*/  UMOV UR21, UR37 ;  /* 0x0000002500157c82 */ /* 0x000fc80008000000 */
[----:B------:R-:W-:Y:S01]  /*2ab70*/  HGMMA.64x256x16.F32.BF16 R24, gdesc[UR20].tnspA, R24, gsb0 ;  /* 0x23e00000141879f0 */ /* 0x000fe20008001818 */
[----:B------:R-:W-:Y:S01]  /*2ab80*/  UMOV UR24, UR8 ;  /* 0x0000000800187c82 */ /* 0x000fe20008000000 */
[----:B------:R-:W-:Y:S01]  /*2ab90*/  UMOV UR25, UR9 ;  /* 0x0000000900197c82 */ /* 0x000fe20008000000 */
[----:B------:R-:W-:Y:S01]  /*2aba0*/  UMOV UR28, UR12 ;  /* 0x0000000c001c7c82 */ /* 0x000fe20008000000 */
[----:B------:R-:W-:Y:S01]  /*2abb0*/  UMOV UR29, UR13 ;  /* 0x0000000d001d7c82 */ /* 0x000fe20008000000 */
[----:B--2---:R-:W-:Y:S02]  /*2abc0*/  IADD3.X R2, R2, UR6, RZ, P5, !PT ;  /* 0x0000000602027c10 */ /* 0x004fe4000affe4ff */
[----:B---3--:R-:W-:-:S05]  /*2abd0*/  IADD3.X R0, R0, UR6, RZ, P6, !PT ;  /* 0x0000000600007c10 */ /* 0x008fca000b7fe4ff */
[----:B------:R1:W-:Y:S04]  /*2abe0*/  STL [R1+0x208], R0 ;  /* 0x0002080001007387 */ /* 0x0003e80000100800 */
[----:B-1----:R0:W5:Y:S04]  /*2abf0*/  LDL.LU R0, [R1+0xf94] ;  /* 0x000f940001007983 */ /* 0x0021680000300800 */
[----:B------:R1:W-:Y:S04]  /*2ac00*/  STL [R1+0x200], R2 ;  /* 0x0002000201007387 */ /* 0x0003e80000100800 */
[----:B-1----:R-:W2:Y:S01]  /*2ac10*/  LDL.LU R2, [R1+0xf90] ;  /* 0x000f900001027983 */ /* 0x002ea20000300800 */
[----:B------:R-:W-:-:S02]  /*2ac20*/  WARPGROUP.DEPBAR.LE gsb0, 0x0 ;  /* 0x00008000000079c5 */ /* 0x000fc40000010000 */
[----:B------:R-:W-:-:S06]  /*2ac30*/  WARPGROUP.ARRIVE ;  /* 0x00000000000079c5 */ /* 0x000fcc0000000000 */
[----:B------:R-:W-:Y:S01]  /*2ac40*/  HGMMA.64x256x16.F32.BF16 R24, gdesc[UR24].tnspA, R24, gsb0 ;  /* 0x23e00000181879f0 */ /* 0x000fe20008001818 */
[----:B------:R-:W-:Y:S01]  /*2ac50*/  UMOV UR32, UR16 ;  /* 0x0000001000207c82 */ /* 0x000fe20008000000 */
[----:B------:R-:W-:Y:S01]  /*2ac60*/  UMOV UR33, UR17 ;  /* 0x0000001100217c82 */ /* 0x000fe20008000000 */
[----:B------:R-:W-:Y:S02]  /*2ac70*/  WARPGROUP.DEPBAR.LE gsb0, 0x0 ;  /* 0x00008000000079c5 */ /* 0x000fe40000010000 */
[----:B------:R-:W-:-:S15]  /*2ac80*/  WARPGROUP.ARRIVE ;  /* 0x00000000000079c5 */ /* 0x000fde0000000000 */
[----:B------:R-:W-:-:S08]  /*2ac90*/  NOP ;  /* 0x0000000000007918 */ /* 0x000fd00000000000 */
[----:B------:R-:W-:Y:S01]  /*2aca0*/  HGMMA.64x256x16.F32.BF16 R24, gdesc[UR28].tnspA, R24, gsb0 ;  /* 0x23e000001c1879f0 */ /* 0x000fe20008001818 */
[----:B--2---:R-:W-:-:S05]  /*2acb0*/  IADD3.X R2, R2, UR42, RZ, P4, !PT ;  /* 0x0000002a02027c10 */ /* 0x004fca000a7fe4ff */
[----:B------:R1:W-:Y:S04]  /*2acc0*/  STL [R1+0x6dc], R2 ;  /* 0x0006dc0201007387 */ /* 0x0003e80000100800 */
[----:B-1----:R0:W5:Y:S01]  /*2acd0*/  LDL.LU R2, [R1+0xf8c] ;  /* 0x000f8c0001027983 */ /* 0x0021620000300800 */
[----:B------:R-:W-:Y:S02]  /*2ace0*/  WARPGROUP.DEPBAR.LE gsb0, 0x0 ;  /* 0x00008000000079c5 */ /* 0x000fe40000010000 */
[----:B------:R-:W-:-:S15]  /*2acf0*/  WARPGROUP.ARRIVE ;  /* 0x00000000000079c5 */ /* 0x000fde0000000000 */
[----:B------:R-:W-:Y:S03]  /*2ad00*/  HGMMA.64x256x16.F32.BF16 R24, gdesc[UR32].tnspA, R24, gsb0 ;  /* 0x23e00000201879f0 */ /* 0x000fe60008001818 */
[----:B------:R-:W-:Y:S02]  /*2ad10*/  WARPGROUP.DEPBAR.LE gsb0, 0x0 ;  /* 0x00008000000079c5 */ /* 0x000fe40000010000 */
[----:B0-----:R-:W-:Y:S05]  /*2ad20*/  @P0 BRA `(.L_x_1) ;  /* 0xfffffee400dc0947 */ /* 0x001fea000383ffff */
[----:B-----5:R-:W2:Y:S01]  /*2ad30*/  LDL.LU R0, [R1+0x1d8] ;  /* 0x0001d80001007983 */ /* 0x020ea20000300800 */
[----:B------:R-:W-:Y:S02]  /*2ad40*/  F2FP.BF16.F32.PACK_AB R147, R151, R147 ;  /* 0x000000939793723e */ /* 0x000fe400000010ff */
[----:B------:R-:W-:Y:S01]  /*2ad50*/  F2FP.BF16.F32.PACK_AB R146, R150, R146 ;  /* 0x000000929692723e */ /* 0x000fe200000010ff */
[----:B------:R-:W3:Y:S01]  /*2ad60*/  LDL.LU R151, [R1+0x1dc] ;  /* 0x0001dc0001977983 */ /* 0x000ee20000300800 */
[----:B------:R-:W-:Y:S02]  /*2ad70*/  F2FP.BF16.F32.PACK_AB R145, R149, R145 ;  /* 0x000000919591723e */ /* 0x000fe400000010ff */
[----:B------:R-:W-:Y:S01]  /*2ad80*/  F2FP.BF16.F32.PACK_AB R144, R148, R144 ;  /* 0x000000909490723e */ /* 0x000fe200000010ff */
[----:B------:R-:W4:Y:S01]  /*2ad90*/  LDL.LU R150, [R1+0x1f0] ;  /* 0x0001f00001967983 */ /* 0x000f220000300800 */
[----:B------:R-:W-:-:S03]  /*2ada0*/  F2FP.BF16.F32.PACK_AB R139, R143, R139 ;  /* 0x0000008b8f8b723e */ /* 0x000fc600000010ff */
[----:B------:R-:W4:Y:S04]  /*2adb0*/  LDL.LU R149, [R1+0x1f4] ;  /* 0x0001f40001957983 */ /* 0x000f280000300800 */
[----:B------:R-:W4:Y:S04]  /*2adc0*/  LDL.LU R148, [R1+0x1f8] ;  /* 0x0001f80001947983 */ /* 0x000f280000300800 */
[----:B------:R-:W4:Y:S01]  /*2add0*/  LDL.LU R143, [R1+0x1fc] ;  /* 0x0001fc00018f7983 */ /* 0x000f220000300800 */
[----:B------:R-:W-:Y:S02]  /*2ade0*/  F2FP.BF16.F32.PACK_AB R115, R119, R115 ;  /* 0x000000737773723e */ /* 0x000fe400000010ff */
[----:B------:R-:W-:-:S02]  /*2adf0*/  F2FP.BF16.F32.PACK_AB R114, R118, R114 ;  /* 0x000000727672723e */ /* 0x000fc400000010ff */
[----:B------:R-:W-:Y:S02]  /*2ae00*/  F2FP.BF16.F32.PACK_AB R113, R117, R113 ;  /* 0x000000717571723e */ /* 0x000fe400000010ff */
[----:B------:R-:W-:Y:S02]  /*2ae10*/  F2FP.BF16.F32.PACK_AB R112, R116, R112 ;  /* 0x000000707470723e */ /* 0x000fe400000010ff */
[----:B------:R-:W-:Y:S02]  /*2ae20*/  F2FP.BF16.F32.PACK_AB R107, R111, R107 ;  /* 0x0000006b6f6b723e */ /* 0x000fe400000010ff */
[----:B------:R-:W-:Y:S02]  /*2ae30*/  F2FP.BF16.F32.PACK_AB R106, R110, R106 ;  /* 0x0000006a6e6a723e */ /* 0x000fe400000010ff */
        /* <DEDUP_REMOVED lines=111> */
[----:B--2---:R-:W-:Y:S02]  /*2b530*/  F2FP.BF16.F32.PACK_AB R14, R0, R14 ;  /* 0x0000000e000e723e */ /* 0x004fe400000010ff */
[----:B---3--:R-:W-:Y:S02]  /*2b540*/  F2FP.BF16.F32.PACK_AB R15, R151, R15 ;  /* 0x0000000f970f723e */ /* 0x008fe400000010ff */
[----:B----4-:R-:W-:Y:S02]  /*2b550*/  F2FP.BF16.F32.PACK_AB R8, R150, R8 ;  /* 0x000000089608723e */ /* 0x010fe400000010ff */
[----:B------:R-:W-:Y:S02]  /*2b560*/  F2FP.BF16.F32.PACK_AB R9, R149, R9 ;  /* 0x000000099509723e */ /* 0x000fe400000010ff */
[----:B------:R-:W-:-:S02]  /*2b570*/  F2FP.BF16.F32.PACK_AB R10, R148, R10 ;  /* 0x0000000a940a723e */ /* 0x000fc400000010ff */
[----:B------:R-:W-:-:S07]  /*2b580*/  F2FP.BF16.F32.PACK_AB R11, R143, R11 ;  /* 0x0000000b8f0b723e */ /* 0x000fce00000010ff */
.L_x_0:
[----:B------:R-:W0:Y:S01]  /*2b590*/  S2R R4, SR_TID.X ;  /* 0x0000000000047919 */ /* 0x000e220000002100 */
[----:B------:R-:W-:Y:S01]  /*2b5a0*/  ULDC.64 UR8, c[0x0][0x228] ;  /* 0x00008a0000087ab9 */ /* 0x000fe20000000a00 */
[----:B------:R-:W-:Y:S01]  /*2b5b0*/  ULDC UR4, c[0x0][0x244] ;  /* 0x0000910000047ab9 */ /* 0x000fe20000000800 */
[----:B------:R-:W-:Y:S01]  /*2b5c0*/  ULDC UR6, c[0x0][0x22c] ;  /* 0x00008b0000067ab9 */ /* 0x000fe20000000800 */
[----:B------:R-:W2:Y:S04]  /*2b5d0*/  LDL.LU R134, [R1+0xc0c] ;  /* 0x000c0c0001867983 */ /* 0x000ea80000300800 */
[----:B------:R-:W3:Y:S04]  /*2b5e0*/  LDL.LU R133, [R1+0xc08] ;  /* 0x000c080001857983 */ /* 0x000ee80000300800 */
[----:B------:R-:W4:Y:S04]  /*2b5f0*/  LDL.LU R135, [R1+0xc04] ;  /* 0x000c040001877983 */ /* 0x000f280000300800 */
[----:B------:R-:W4:Y:S01]  /*2b600*/  LDL.LU R132, [R1+0xc00] ;  /* 0x000c000001847983 */ /* 0x000f220000300800 */
[----:B0-----:R-:W-:-:S02]  /*2b610*/  IMAD.SHL.U32 R0, R4, 0x80, RZ ;  /* 0x0000008004007824 */ /* 0x001fc400078e00ff */
[C---:B------:R-:W-:Y:S02]  /*2b620*/  IMAD.SHL.U32 R3, R4.reuse, 0x10, RZ ;  /* 0x0000001004037824 */ /* 0x040fe400078e00ff */
[----:B-----5:R-:W-:Y:S01]  /*2b630*/  IMAD.SHL.U32 R5, R4, 0x8, RZ ;  /* 0x0000000804057824 */ /* 0x020fe200078e00ff */
[----:B------:R-:W-:Y:S02]  /*2b640*/  LOP3.LUT R0, R0, 0x400, RZ, 0xc0, !PT ;  /* 0x0000040000007812 */ /* 0x000fe400078ec0ff */
[----:B------:R-:W-:-:S04]  /*2b650*/  LOP3.LUT R4, R3, 0x70, RZ, 0xc0, !PT ;  /* 0x0000007003047812 */ /* 0x000fc800078ec0ff */
[----:B------:R-:W-:Y:S02]  /*2b660*/  IADD3 R0, R0, UR7, R4 ;  /* 0x0000000700007c10 */ /* 0x000fe4000fffe004 */
[----:B------:R-:W-:-:S05]  /*2b670*/  LOP3.LUT R4, R5, 0x380, RZ, 0xc0, !PT ;  /* 0x0000038005047812 */ /* 0x000fca00078ec0ff */
[----:B------:R-:W-:Y:S01]  /*2b680*/  IMAD.IADD R0, R4, 0x1, R0 ;  /* 0x0000000104007824 */ /* 0x000fe200078e0200 */
[----:B------:R-:W-:Y:S01]  /*2b690*/  BAR.SYNC.DEFER_BLOCKING 0x0 ;  /* 0x0000000000007b1d */ /* 0x000fe20000010000 */
[----:B------:R-:W-:-:S05]  /*2b6a0*/  LOP3.LUT R3, R3, 0x7f0, RZ, 0xc0, !PT ;  /* 0x000007f003037812 */ /* 0x000fca00078ec0ff */
[----:B------:R-:W-:Y:S02]  /*2b6b0*/  STSM.16.M88.4 [R0], R116 ;  /* 0x0000007400007844 */ /* 0x000fe40000000200 */
[----:B------:R-:W-:Y:S06]  /*2b6c0*/  BAR.SYNC.DEFER_BLOCKING 0x0 ;  /* 0x0000000000007b1d */ /* 0x000fec0000010000 */
[----:B------:R-:W0:Y:S02]  /*2b6d0*/  LDS.128 R4, [R3+UR7] ;  /* 0x0000000703047984 */ /* 0x000e240008000c00 */
[----:B------:R-:W-:Y:S06]  /*2b6e0*/  BAR.SYNC.DEFER_BLOCKING 0x0 ;  /* 0x0000000000007b1d */ /* 0x000fec0000010000 */
[----:B------:R-:W-:Y:S02]  /*2b6f0*/  STSM.16.M88.4 [R0], R108 ;  /* 0x0000006c00007844 */ /* 0x000fe40000000200 */
[----:B------:R-:W-:Y:S06]  /*2b700*/  BAR.SYNC.DEFER_BLOCKING 0x0 ;  /* 0x0000000000007b1d */ /* 0x000fec0000010000 */
[----:B------:R-:W1:Y:S02]  /*2b710*/  LDS.128 R108, [R3+UR7] ;  /* 0x00000007036c7984 */ /* 0x000e640008000c00 */
        /* <DEDUP_REMOVED lines=109> */
[----:B------:R0:W-:Y:S02]  /*2bdf0*/  STSM.16.M88.4 [R0], R128 ;  /* 0x0000008000007844 */ /* 0x0001e40000000200 */
[----:B------:R-:W-:Y:S01]  /*2be00*/  BAR.SYNC.DEFER_BLOCKING 0x0 ;  /* 0x0000000000007b1d */ /* 0x000fe20000010000 */
[----:B--2---:R-:W-:-:S07]  /*2be10*/  ISETP.GE.AND P0, PT, R134, UR8, PT ;  /* 0x0000000886007c0c */ /* 0x004fce000bf06270 */
[----:B0-----:R-:W0:Y:S01]  /*2be20*/  LDC R130, c[0x0][0x248] ;  /* 0x00009200ff827b82 */ /* 0x001e220000000800 */
[----:B------:R-:W2:Y:S01]  /*2be30*/  LDS.128 R120, [R3+UR7] ;  /* 0x0000000703787984 */ /* 0x000ea20008000c00 */
[----:B------:R-:W-:-:S06]  /*2be40*/  ULDC UR8, c[0x0][0x22c] ;  /* 0x00008b0000087ab9 */ /* 0x000fcc0000000800 */
[----:B------:R-:W-:Y:S06]  /*2be50*/  BAR.SYNC.DEFER_BLOCKING 0x0 ;  /* 0x0000000000007b1d */ /* 0x000fec0000010000 */
[----:B------:R-:W-:Y:S02]  /*2be60*/  STSM.16.M88.4 [R0], R136 ;  /* 0x0000008800007844 */ /* 0x000fe40000000200 */
[----:B------:R-:W-:Y:S06]  /*2be70*/  BAR.SYNC.DEFER_BLOCKING 0x0 ;  /* 0x0000000000007b1d */ /* 0x000fec0000010000 */
[----:B------:R-:W2:Y:S02]  /*2be80*/  LDS.128 R124, [R3+UR7] ;  /* 0x00000007037c7984 */ /* 0x000ea40008000c00 */
[----:B------:R-:W-:Y:S06]  /*2be90*/  BAR.SYNC.DEFER_BLOCKING 0x0 ;  /* 0x0000000000007b1d */ /* 0x000fec0000010000 */
[----:B------:R3:W-:Y:S02]  /*2bea0*/  STSM.16.M88.4 [R0], R144 ;  /* 0x0000009000007844 */ /* 0x0007e40000000200 */
[----:B---3--:R-:W-:Y:S01]  /*2beb0*/  IMAD R0, R134, UR4, RZ ;  /* 0x0000000486007c24 */ /* 0x008fe2000f8e02ff */
[----:B------:R-:W-:Y:S01]  /*2bec0*/  ULDC.64 UR4, c[0x0][0x220] ;  /* 0x0000880000047ab9 */ /* 0x000fe20000000a00 */
[----:B------:R-:W3:Y:S04]  /*2bed0*/  LDL.LU R134, [R1+0xbfc] ;  /* 0x000bfc0001867983 */ /* 0x000ee80000300800 */
[----:B------:R-:W2:Y:S01]  /*2bee0*/  LDL.LU R131, [R1+0xbf8] ;  /* 0x000bf80001837983 */ /* 0x000ea20000300800 */
[----:B------:R-:W-:Y:S01]  /*2bef0*/  BAR.SYNC.DEFER_BLOCKING 0x0 ;  /* 0x0000000000007b1d */ /* 0x000fe20000010000 */
[C---:B------:R-:W-:Y:S01]  /*2bf00*/  ISETP.LT.AND P1, PT, R2.reuse, UR9, !P0 ;  /* 0x0000000902007c0c */ /* 0x040fe2000c721270 */
[----:B0-----:R-:W-:Y:S01]  /*2bf10*/  IMAD R129, R2, R130, RZ ;  /* 0x0000008202817224 */ /* 0x001fe200078e02ff */
[----:B------:R-:W-:-:S03]  /*2bf20*/  LEA R2, P2, R0, UR4, 0x1 ;  /* 0x0000000400027c11 */ /* 0x000fc6000f8408ff */
[----:B------:R-:W-:Y:S01]  /*2bf30*/  ULDC UR4, c[0x0][0x22c] ;  /* 0x00008b0000047ab9 */ /* 0x000fe20000000800 */
[----:B------:R-:W-:Y:S01]  /*2bf40*/  LEA.HI.X.SX32 R0, R0, UR5, 0x1, P2 ;  /* 0x0000000500007c11 */ /* 0x000fe200090f0eff */
[----:B------:R-:W-:Y:S01]  /*2bf50*/  ULDC UR5, c[0x0][0x22c] ;  /* 0x00008b0000057ab9 */ /* 0x000fe20000000800 */
[----:B------:R-:W-:-:S04]  /*2bf60*/  LEA R128, P2, R129, R2, 0x1 ;  /* 0x0000000281807211 */ /* 0x000fc800078408ff */
[----:B------:R-:W-:Y:S02]  /*2bf70*/  LEA.HI.X.SX32 R129, R129, R0, 0x1, P2 ;  /* 0x0000000081817211 */ /* 0x000fe400010f0eff */
[C---:B------:R-:W-:Y:S01]  /*2bf80*/  ISETP.LT.AND P2, PT, R133.reuse, UR4, !P0 ;  /* 0x0000000485007c0c */ /* 0x040fe2000c741270 */
[----:B------:R-:W-:Y:S02]  /*2bf90*/  ULDC UR4, c[0x0][0x22c] ;  /* 0x00008b0000047ab9 */ /* 0x000fe40000000800 */
[----:B------:R0:W-:Y:S02]  /*2bfa0*/  @P1 STG.E.U16 desc[UR40][R128.64], R4 ;  /* 0x0000000480001986 */ /* 0x0001e4000c101528 */
[----:B0-----:R-:W-:Y:S02]  /*2bfb0*/  IMAD R129, R133, R130, RZ ;  /* 0x0000008285817224 */ /* 0x001fe400078e02ff */
[----:B------:R-:W2:Y:S03]  /*2bfc0*/  LDL.LU R133, [R1+0xbf4] ;  /* 0x000bf40001857983 */ /* 0x000ea60000300800 */
[----:B------:R-:W-:-:S04]  /*2bfd0*/  LEA R128, P1, R129, R2, 0x1 ;  /* 0x0000000281807211 */ /* 0x000fc800078208ff */
[----:B------:R-:W-:-:S05]  /*2bfe0*/  LEA.HI.X.SX32 R129, R129, R0, 0x1, P1 ;  /* 0x0000000081817211 */ /* 0x000fca00008f0eff */
[----:B------:R0:W-:Y:S01]  /*2bff0*/  @P2 STG.E.U16 desc[UR40][R128.64], R5 ;  /* 0x0000000580002986 */ /* 0x0001e2000c101528 */
[C---:B----4-:R-:W-:Y:S01]  /*2c000*/  ISETP.LT.AND P2, PT, R135.reuse, UR4, !P0 ;  /* 0x0000000487007c0c */ /* 0x050fe2000c741270 */
[----:B------:R-:W-:Y:S01]  /*2c010*/  ULDC UR4, c[0x0][0x22c] ;  /* 0x00008b0000047ab9 */ /* 0x000fe20000000800 */
[----:B0-----:R-:W-:-:S05]  /*2c020*/  IMAD R129, R135, R130, RZ ;  /* 0x0000008287817224 */ /* 0x001fca00078e02ff */
[----:B------:R-:W-:-:S04]  /*2c030*/  LEA R128, P1, R129, R2, 0x1 ;  /* 0x0000000281807211 */ /* 0x000fc800078208ff */
[----:B------:R-:W-:-:S05]  /*2c040*/  LEA.HI.X.SX32 R129, R129, R0, 0x1, P1 ;  /* 0x0000000081817211 */ /* 0x000fca00008f0eff */
[----:B------:R0:W-:Y:S01]  /*2c050*/  @P2 STG.E.U16 desc[UR40][R128.64], R6 ;  /* 0x0000000680002986 */ /* 0x0001e2000c101528 */
[C---:B------:R-:W-:Y:S01]  /*2c060*/  ISETP.LT.AND P2, PT, R132.reuse, UR4, !P0 ;  /* 0x0000000484007c0c */ /* 0x040fe2000c741270 */
[----:B------:R-:W-:Y:S01]  /*2c070*/  ULDC UR4, c[0x0][0x22c] ;  /* 0x00008b0000047ab9 */ /* 0x000fe20000000800 */
[----:B0-----:R-:W-:Y:S02]  /*2c080*/  IMAD R129, R132, R130, RZ ;  /* 0x0000008284817224 */ /* 0x001fe400078e02ff */
[----:B------:R-:W4:Y:S03]  /*2c090*/  LDL.LU R132, [R1+0xbf0] ;  /* 0x000bf00001847983 */ /* 0x000f260000300800 */
[C---:B------:R-:W-:Y:S01]  /*2c0a0*/  LEA R128, P1, R129.reuse, R2, 0x1 ;  /* 0x0000000281807211 */ /* 0x040fe200078208ff */
[----:B------:R-:W4:Y:S03]  /*2c0b0*/  LDL.LU R135, [R1+0xbec] ;  /* 0x000bec0001877983 */ /* 0x000f260000300800 */
[----:B------:R-:W-:-:S05]  /*2c0c0*/  LEA.HI.X.SX32 R129, R129, R0, 0x1, P1 ;  /* 0x0000000081817211 */ /* 0x000fca00008f0eff */
[----:B------:R3:W-:Y:S01]  /*2c0d0*/  @P2 STG.E.U16 desc[UR40][R128.64], R7 ;  /* 0x0000000780002986 */ /* 0x0007e2000c101528 */
[----:B------:R-:W-:Y:S01]  /*2c0e0*/  PRMT R4, R4, 0x7632, R4 ;  /* 0x0000763204047816 */ /* 0x000fe20000000004 */
[C---:B---3--:R-:W-:Y:S01]  /*2c0f0*/  IMAD R129, R134.reuse, R130, RZ ;  /* 0x0000008286817224 */ /* 0x048fe200078e02ff */
[----:B------:R-:W-:Y:S01]  /*2c100*/  ISETP.LT.AND P2, PT, R134, UR4, !P0 ;  /* 0x0000000486007c0c */ /* 0x000fe2000c741270 */
[----:B------:R-:W-:-:S03]  /*2c110*/  ULDC UR4, c[0x0][0x22c] ;  /* 0x00008b0000047ab9 */ /* 0x000fc60000000800 */
[----:B------:R-:W-:-:S04]  /*2c120*/  LEA R128, P1, R129, R2, 0x1 ;  /* 0x0000000281807211 */ /* 0x000fc800078208ff */
[----:B------:R-:W-:-:S05]  /*2c130*/  LEA.HI.X.SX32 R129, R129, R0, 0x1, P1 ;  /* 0x0000000081817211 */ /* 0x000fca00008f0eff */
[----:B------:R0:W-:Y:S01]  /*2c140*/  @P2 STG.E.U16 desc[UR40][R128.64], R4 ;  /* 0x0000000480002986 */ /* 0x0001e2000c101528 */
[C---:B--2---:R-:W-:Y:S01]  /*2c150*/  ISETP.LT.AND P2, PT, R131.reuse, UR4, !P0 ;  /* 0x0000000483007c0c */ /* 0x044fe2000c741270 */
[----:B------:R-:W-:Y:S01]  /*2c160*/  ULDC UR4, c[0x0][0x22c] ;  /* 0x00008b0000047ab9 */ /* 0x000fe20000000800 */
[----:B0-----:R-:W-:Y:S02]  /*2c170*/  IMAD R4, R131, R130, RZ ;  /* 0x0000008283047224 */ /* 0x001fe400078e02ff */
[----:B------:R-:W2:Y:S04]  /*2c180*/  LDL.LU R131, [R1+0xbe8] ;  /* 0x000be80001837983 */ /* 0x000ea80000300800 */
[----:B------:R-:W3:Y:S01]  /*2c190*/  LDL.LU R134, [R1+0xbe4] ;  /* 0x000be40001867983 */ /* 0x000ee20000300800 */
[----:B------:R-:W-:-:S02]  /*2c1a0*/  LEA R128, P1, R4, R2, 0x1 ;  /* 0x0000000204807211 */ /* 0x000fc400078208ff */
[----:B------:R-:W-:Y:S02]  /*2c1b0*/  PRMT R5, R5, 0x7632, R5 ;  /* 0x0000763205057816 */ /* 0x000fe40000000005 */
[----:B------:R-:W-:-:S05]  /*2c1c0*/  LEA.HI.X.SX32 R129, R4, R0, 0x1, P1 ;  /* 0x0000000004817211 */ /* 0x000fca00008f0eff */
[----:B------:R0:W-:Y:S01]  /*2c1d0*/  @P2 STG.E.U16 desc[UR40][R128.64], R5 ;  /* 0x0000000580002986 */ /* 0x0001e2000c101528 */
[C---:B------:R-:W-:Y:S01]  /*2c1e0*/  ISETP.LT.AND P2, PT, R133.reuse, UR4, !P0 ;  /* 0x0000000485007c0c */ /* 0x040fe2000c741270 */
[----:B------:R-:W-:Y:S01]  /*2c1f0*/  ULDC UR4, c[0x0][0x22c] ;  /* 0x00008b0000047ab9 */ /* 0x000fe20000000800 */
[----:B0-----:R-:W-:Y:S02]  /*2c200*/  IMAD R5, R133, R130, RZ ;  /* 0x0000008285057224 */ /* 0x001fe400078e02ff */
[----:B------:R-:W3:Y:S03]  /*2c210*/  LDL.LU R133, [R1+0xbe0] ;  /* 0x000be00001857983 */ /* 0x000ee60000300800 */
[----:B------:R-:W-:Y:S02]  /*2c220*/  LEA R4, P1, R5, R2, 0x1 ;  /* 0x0000000205047211 */ /* 0x000fe400078208ff */
[----:B------:R-:W-:-:S02]  /*2c230*/  PRMT R6, R6, 0x7632, R6 ;  /* 0x0000763206067816 */ /* 0x000fc40000000006 */
[----:B------:R-:W-:-:S05]  /*2c240*/  LEA.HI.X.SX32 R5, R5, R0, 0x1, P1 ;  /* 0x0000000005057211 */ /* 0x000fca00008f0eff */
[----:B------:R0:W-:Y:S01]  /*2c250*/  @P2 STG.E.U16 desc[UR40][R4.64], R6 ;  /* 0x0000000604002986 */ /* 0x0001e2000c101528 */
[----:B------:R-:W-:Y:S02]  /*2c260*/  PRMT R7, R7, 0x7632, R7 ;  /* 0x0000763207077816 */ /* 0x000fe40000000007 */
[C---:B----4-:R-:W-:Y:S01]  /*2c270*/  ISETP.LT.AND P2, PT, R132.reuse, UR4, !P0 ;  /* 0x0000000484007c0c */ /* 0x050fe2000c741270 */
[----:B0-----:R-:W-:Y:S01]  /*2c280*/  IMAD R5, R132, R130, RZ ;  /* 0x0000008284057224 */ /* 0x001fe200078e02ff */
[----:B------:R-:W-:Y:S01]  /*2c290*/  ULDC UR4, c[0x0][0x22c] ;  /* 0x00008b0000047ab9 */ /* 0x000fe20000000800 */
[----:B------:R-:W4:Y:S03]  /*2c2a0*/  LDL.LU R132, [R1+0xbdc] ;  /* 0x000bdc0001847983 */ /* 0x000f260000300800 */
[C---:B------:R-:W-:Y:S01]  /*2c2b0*/  LEA R4, P1, R5.reuse, R2, 0x1 ;  /* 0x0000000205047211 */ /* 0x040fe200078208ff */
[----:B------:R-:W4:Y:S03]  /*2c2c0*/  LDL.LU R6, [R1+0xbd8] ;  /* 0x000bd80001067983 */ /* 0x000f260000300800 */
[----:B------:R-:W-:-:S05]  /*2c2d0*/  LEA.HI.X.SX32 R5, R5, R0, 0x1, P1 ;  /* 0x0000000005057211 */ /* 0x000fca00008f0eff */
[----:B------:R0:W-:Y:S01]  /*2c2e0*/  @P2 STG.E.U16 desc[UR40][R4.64], R7 ;  /* 0x0000000704002986 */ /* 0x0001e2000c101528 */
[C---:B------:R-:W-:Y:S01]  /*2c2f0*/  ISETP.LT.AND P2, PT, R135.reuse, UR4, !P0 ;  /* 0x0000000487007c0c */ /* 0x040fe2000c741270 */
[----:B------:R-:W-:Y:S01]  /*2c300*/  ULDC UR4, c[0x0][0x22c] ;  /* 0x00008b0000047ab9 */ /* 0x000fe20000000800 */
[----:B0-----:R-:W-:-:S05]  /*2c310*/  IMAD R5, R135, R130, RZ ;  /* 0x0000008287057224 */ /* 0x001fca00078e02ff */
[----:B------:R-:W-:-:S04]  /*2c320*/  LEA R4, P1, R5, R2, 0x1 ;  /* 0x0000000205047211 */ /* 0x000fc800078208ff */
[----:B------:R-:W-:-:S05]  /*2c330*/  LEA.HI.X.SX32 R5, R5, R0, 0x1, P1 ;  /* 0x0000000005057211 */ /* 0x000fca00008f0eff */
[----:B-1----:R0:W-:Y:S01]  /*2c340*/  @P2 STG.E.U16 desc[UR40][R4.64], R108 ;  /* 0x0000006c04002986 */ /* 0x0021e2000c101528 */
[C---:B--2---:R-:W-:Y:S01]  /*2c350*/  ISETP.LT.AND P2, PT, R131.reuse, UR4, !P0 ;  /* 0x0000000483007c0c */ /* 0x044fe2000c741270 */
[----:B0-----:R-:W-:Y:S01]  /*2c360*/  IMAD R5, R131, R130, RZ ;  /* 0x0000008283057224 */ /* 0x001fe200078e02ff */
[----:B------:R-:W-:Y:S01]  /*2c370*/  ULDC UR4, c[0x0][0x22c] ;  /* 0x00008b0000047ab9 */ /* 0x000fe20000000800 */
[----:B------:R-:W2:Y:S04]  /*2c380*/  LDL.LU R131, [R1+0xbd4] ;  /* 0x000bd40001837983 */ /* 0x000ea80000300800 */
[----:B------:R-:W2:Y:S01]  /*2c390*/  LDL.LU R129, [R1+0xbd0] ;  /* 0x000bd00001817983 */ /* 0x000ea20000300800 */
[C---:B------:R-:W-:Y:S02]  /*2c3a0*/  LEA R4, P1, R5.reuse, R2, 0x1 ;  /* 0x0000000205047211 */ /* 0x040fe400078208ff */
[----:B------:R-:W-:Y:S01]  /*2c3b0*/  PRMT R108, R108, 0x7632, R108 ;  /* 0x000076326c6c7816 */ /* 0x000fe2000000006c */
[----:B------:R-:W2:Y:S01]  /*2c3c0*/  LDL.LU R7, [R1+0xbcc] ;  /* 0x000bcc0001077983 */ /* 0x000ea20000300800 */
[----:B------:R-:W-:-:S05]  /*2c3d0*/  LEA.HI.X.SX32 R5, R5, R0, 0x1, P1 ;  /* 0x0000000005057211 */ /* 0x000fca00008f0eff */
[----:B------:R0:W-:Y:S01]  /*2c3e0*/  @P2 STG.E.U16 desc[UR40][R4.64], R109 ;  /* 0x0000006d04002986 */ /* 0x0001e2000c101528 */
[C---:B---3--:R-:W-:Y:S01]  /*2c3f0*/  ISETP.LT.AND P2, PT, R134.reuse, UR4, !P0 ;  /* 0x0000000486007c0c */ /* 0x048fe2000c741270 */
[----:B------:R-:W-:Y:S01]  /*2c400*/  ULDC UR4, c[0x0][0x22c] ;  /* 0x00008b0000047ab9 */ /* 0x000fe20000000800 */
[----:B0-----:R-:W-:Y:S01]  /*2c410*/  IMAD R5, R134, R130, RZ ;  /* 0x0000008286057224 */ /* 0x001fe200078e02ff */
[----:B------:R-:W-:Y:S01]  /*2c420*/  PRMT R109, R109, 0x7632, R109 ;  /* 0x000076326d6d7816 */ /* 0x000fe2000000006d */
[----:B------:R-:W3:Y:S03]  /*2c430*/  LDL.LU R134, [R1+0xbc8] ;  /* 0x000bc80001867983 */ /* 0x000ee60000300800 */
[----:B------:R-:W-:-:S04]  /*2c440*/  LEA R4, P1, R5, R2, 0x1 ;  /* 0x0000000205047211 */ /* 0x000fc800078208ff */
[----:B------:R-:W-:-:S05]  /*2c450*/  LEA.HI.X.SX32 R5, R5, R0, 0x1, P1 ;  /* 0x0000000005057211 */ /* 0x000fca00008f0eff */
[----:B------:R0:W-:Y:S01]  /*2c460*/  @P2 STG.E.U16 desc[UR40][R4.64], R110 ;  /* 0x0000006e04002986 */ /* 0x0001e2000c101528 */
[C---:B------:R-:W-:Y:S01]  /*2c470*/  ISETP.LT.AND P2, PT, R133.reuse, UR4, !P0 ;  /* 0x0000000485007c0c */ /* 0x040fe2000c741270 */
[----:B------:R-:W-:Y:S01]  /*2c480*/  ULDC UR4, c[0x0][0x22c] ;  /* 0x00008b0000047ab9 */ /* 0x000fe20000000800 */
[----:B0-----:R-:W-:-:S05]  /*2c490*/  IMAD R5, R133, R130, RZ ;  /* 0x0000008285057224 */ /* 0x001fca00078e02ff */
        /* <DEDUP_REMOVED lines=15> */
[----:B------:R-:W-:Y:S01]  /*2c590*/  LEA.HI.X.SX32 R5, R5, R0, 0x1, P1 ;  /* 0x0000000005057211 */ /* 0x000fe200008f0eff */
[----:B------:R-:W4:Y:S04]  /*2c5a0*/  LDL.LU R132, [R1+0xbbc] ;  /* 0x000bbc0001847983 */ /* 0x000f280000300800 */
[----:B------:R2:W-:Y:S01]  /*2c5b0*/  @P2 STG.E.U16 desc[UR40][R4.64], R109 ;  /* 0x0000006d04002986 */ /* 0x0005e2000c101528 */
[----:B------:R-:W-:Y:S01]  /*2c5c0*/  PRMT R110, R110, 0x7632, R110 ;  /* 0x000076326e6e7816 */ /* 0x000fe2000000006e */
[C---:B--2---:R-:W-:Y:S01]  /*2c5d0*/  IMAD R5, R131.reuse, R130, RZ ;  /* 0x0000008283057224 */ /* 0x044fe200078e02ff */
[----:B------:R-:W-:Y:S01]  /*2c5e0*/  ISETP.LT.AND P2, PT, R131, UR4, !P0 ;  /* 0x0000000483007c0c */ /* 0x000fe2000c741270 */
[----:B------:R-:W-:Y:S01]  /*2c5f0*/  ULDC UR4, c[0x0][0x22c] ;  /* 0x00008b0000047ab9 */ /* 0x000fe20000000800 */
[----:B------:R-:W2:Y:S02]  /*2c600*/  LDL.LU R131, [R1+0xbb8] ;  /* 0x000bb80001837983 */ /* 0x000ea40000300800 */
[----:B------:R-:W-:-:S04]  /*2c610*/  LEA R4, P1, R5, R2, 0x1 ;  /* 0x0000000205047211 */ /* 0x000fc800078208ff */
[----:B------:R-:W-:-:S05]  /*2c620*/  LEA.HI.X.SX32 R5, R5, R0, 0x1, P1 ;  /* 0x0000000005057211 */ /* 0x000fca00008f0eff */
[----:B------:R0:W-:Y:S01]  /*2c630*/  @P2 STG.E.U16 desc[UR40][R4.64], R110 ;  /* 0x0000006e04002986 */ /* 0x0001e2000c101528 */
[C---:B------:R-:W-:Y:S01]  /*2c640*/  ISETP.LT.AND P2, PT, R129.reuse, UR4, !P0 ;  /* 0x0000000481007c0c */ /* 0x040fe2000c741270 */
[----:B------:R-:W-:Y:S01]  /*2c650*/  ULDC UR4, c[0x0][0x22c] ;  /* 0x00008b0000047ab9 */ /* 0x000fe20000000800 */
[----:B0-----:R-:W-:Y:S02]  /*2c660*/  IMAD R5, R129, R130, RZ ;  /* 0x0000008281057224 */ /* 0x001fe400078e02ff */
[----:B------:R-:W2:Y:S03]  /*2c670*/  LDL.LU R129, [R1+0xbb4] ;  /* 0x000bb40001817983 */ /* 0x000ea60000300800 */
[----:B------:R-:W-:Y:S01]  /*2c680*/  LEA R4, P1, R5, R2, 0x1 ;  /* 0x0000000205047211 */ /* 0x000fe200078208ff */
[----:B------:R-:W2:Y:S01]  /*2c690*/  LDL.LU R135, [R1+0xbb0] ;  /* 0x000bb00001877983 */ /* 0x000ea20000300800 */
[----:B------:R-:W-:-:S02]  /*2c6a0*/  PRMT R111, R111, 0x7632, R111 ;  /* 0x000076326f6f7816 */ /* 0x000fc4000000006f */
[----:B------:R-:W-:Y:S02]  /*2c6b0*/  LEA.HI.X.SX32 R5, R5, R0, 0x1, P1 ;  /* 0x0000000005057211 */ /* 0x000fe400008f0eff */
[C---:B------:R-:W-:Y:S01]  /*2c6c0*/  ISETP.LT.AND P1, PT, R7.reuse, UR4, !P0 ;  /* 0x0000000407007c0c */ /* 0x040fe2000c721270 */
[-C--:B------:R-:W-:Y:S01]  /*2c6d0*/  IMAD R7, R7, R130.reuse, RZ ;  /* 0x0000008207077224 */ /* 0x080fe200078e02ff */
[C---:B---3--:R-:W-:Y:S01]  /*2c6e0*/  ISETP.LT.AND P4, PT, R134.reuse, UR5, !P0 ;  /* 0x0000000586007c0c */ /* 0x048fe2000c781270 */
[----:B------:R0:W-:Y:S01]  /*2c6f0*/  @P2 STG.E.U16 desc[UR40][R4.64], R111 ;  /* 0x0000006f04002986 */ /* 0x0001e2000c101528 */
[----:B------:R-:W-:Y:S01]  /*2c700*/  IMAD R109, R134, R130, RZ ;  /* 0x00000082866d7224 */ /* 0x000fe200078e02ff */
[----:B------:R-:W-:Y:S01]  /*2c710*/  ULDC UR4, c[0x0][0x22c] ;  /* 0x00008b0000047ab9 */ /* 0x000fe20000000800 */
[----:B------:R-:W-:Y:S01]  /*2c720*/  ULDC UR5, c[0x0][0x22c] ;  /* 0x00008b0000057ab9 */ /* 0x000fe20000000800 */
[----:B------:R-:W3:Y:S01]  /*2c730*/  LDL.LU R134, [R1+0xbac] ;  /* 0x000bac0001867983 */ /* 0x000ee20000300800 */
[----:B0-----:R-:W-:-:S04]  /*2c740*/  LEA R4, P2, R7, R2, 0x1 ;  /* 0x0000000207047211 */ /* 0x001fc800078408ff */
[----:B------:R-:W-:-:S05]  /*2c750*/  LEA.HI.X.SX32 R5, R7, R0, 0x1, P2 ;  /* 0x0000000007057211 */ /* 0x000fca00010f0eff */
[----:B------:R0:W-:Y:S01]  /*2c760*/  @P1 STG.E.U16 desc[UR40][R4.64], R100 ;  /* 0x0000006404001986 */ /* 0x0001e2000c101528 */
[----:B------:R-:W-:Y:S01]  /*2c770*/  PRMT R128, R102, 0x7632, R128 ;  /* 0x0000763266807816 */ /* 0x000fe20000000080 */
[C---:B----4-:R-:W-:Y:S01]  /*2c780*/  IMAD R110, R6.reuse, R130, RZ ;  /* 0x00000082066e7224 */ /* 0x050fe200078e02ff */
[----:B------:R-:W-:Y:S01]  /*2c790*/  ISETP.LT.AND P5, PT, R6, UR4, !P0 ;  /* 0x0000000406007c0c */ /* 0x000fe2000c7a1270 */
[----:B------:R-:W-:Y:S01]  /*2c7a0*/  ULDC UR4, c[0x0][0x22c] ;  /* 0x00008b0000047ab9 */ /* 0x000fe20000000800 */
[----:B------:R-:W-:Y:S01]  /*2c7b0*/  LEA R6, P3, R109, R2, 0x1 ;  /* 0x000000026d067211 */ /* 0x000fe200078608ff */
[----:B0-----:R-:W-:Y:S01]  /*2c7c0*/  IMAD R5, R133, R130, RZ ;  /* 0x0000008285057224 */ /* 0x001fe200078e02ff */
[C---:B------:R-:W-:Y:S02]  /*2c7d0*/  LEA R108, P2, R110.reuse, R2, 0x1 ;  /* 0x000000026e6c7211 */ /* 0x040fe400078408ff */
[-C--:B------:R-:W-:Y:S02]  /*2c7e0*/  LEA.HI.X.SX32 R7, R109, R0.reuse, 0x1, P3 ;  /* 0x000000006d077211 */ /* 0x080fe400018f0eff */
[----:B------:R-:W-:Y:S01]  /*2c7f0*/  ISETP.LT.AND P1, PT, R133, UR4, !P0 ;  /* 0x0000000485007c0c */ /* 0x000fe2000c721270 */
[----:B------:R-:W-:Y:S01]  /*2c800*/  ULDC UR4, c[0x0][0x22c] ;  /* 0x00008b0000047ab9 */ /* 0x000fe20000000800 */
[----:B------:R-:W4:Y:S01]  /*2c810*/  LDL.LU R133, [R1+0xba8] ;  /* 0x000ba80001857983 */ /* 0x000f220000300800 */
[----:B------:R-:W-:-:S03]  /*2c820*/  LEA.HI.X.SX32 R109, R110, R0, 0x1, P2 ;  /* 0x000000006e6d7211 */ /* 0x000fc600010f0eff */
[----:B------:R0:W-:Y:S01]  /*2c830*/  @P4 STG.E.U16 desc[UR40][R6.64], R101 ;  /* 0x0000006506004986 */ /* 0x0001e2000c101528 */
[----:B------:R-:W-:-:S03]  /*2c840*/  LEA R4, P6, R5, R2, 0x1 ;  /* 0x0000000205047211 */ /* 0x000fc600078c08ff */
[----:B------:R1:W-:Y:S01]  /*2c850*/  @P5 STG.E.U16 desc[UR40][R108.64], R102 ;  /* 0x000000666c005986 */ /* 0x0003e2000c101528 */
[C---:B0-----:R-:W-:Y:S01]  /*2c860*/  IMAD R7, R132.reuse, R130, RZ ;  /* 0x0000008284077224 */ /* 0x041fe200078e02ff */
[----:B------:R-:W-:Y:S01]  /*2c870*/  ISETP.LT.AND P3, PT, R132, UR5, !P0 ;  /* 0x0000000584007c0c */ /* 0x000fe2000c761270 */
[----:B------:R-:W-:Y:S01]  /*2c880*/  ULDC UR5, c[0x0][0x22c] ;  /* 0x00008b0000057ab9 */ /* 0x000fe20000000800 */
[----:B------:R-:W-:Y:S01]  /*2c890*/  LEA.HI.X.SX32 R5, R5, R0, 0x1, P6 ;  /* 0x0000000005057211 */ /* 0x000fe200030f0eff */
[----:B------:R-:W4:Y:S01]  /*2c8a0*/  LDL.LU R132, [R1+0xba4] ;  /* 0x000ba40001847983 */ /* 0x000f220000300800 */
[----:B------:R-:W-:Y:S02]  /*2c8b0*/  LEA R6, P5, R7, R2, 0x1 ;  /* 0x0000000207067211 */ /* 0x000fe400078a08ff */
[----:B------:R-:W-:Y:S02]  /*2c8c0*/  PRMT R110, R101, 0x7632, R110 ;  /* 0x00007632656e7816 */ /* 0x000fe4000000006e */
[----:B------:R-:W-:Y:S01]  /*2c8d0*/  LEA.HI.X.SX32 R7, R7, R0, 0x1, P5 ;  /* 0x0000000007077211 */ /* 0x000fe200028f0eff */
[----:B------:R0:W-:Y:S01]  /*2c8e0*/  @P1 STG.E.U16 desc[UR40][R4.64], R103 ;  /* 0x0000006704001986 */ /* 0x0001e2000c101528 */
[----:B-1----:R-:W-:-:S02]  /*2c8f0*/  PRMT R108, R103, 0x7632, R108 ;  /* 0x00007632676c7816 */ /* 0x002fc4000000006c */
[C---:B--2---:R-:W-:Y:S01]  /*2c900*/  ISETP.LT.AND P2, PT, R131.reuse, UR6, !P0 ;  /* 0x0000000683007c0c */ /* 0x044fe2000c741270 */
[-C--:B------:R-:W-:Y:S01]  /*2c910*/  IMAD R101, R131, R130.reuse, RZ ;  /* 0x0000008283657224 */ /* 0x080fe200078e02ff */
[----:B------:R-:W-:Y:S01]  /*2c920*/  PRMT R111, R100, 0x7632, R111 ;  /* 0x00007632646f7816 */ /* 0x000fe2000000006f */
[----:B------:R-:W2:Y:S01]  /*2c930*/  LDL.LU R131, [R1+0xc10] ;  /* 0x000c100001837983 */ /* 0x000ea20000300800 */
[----:B------:R-:W-:Y:S01]  /*2c940*/  ULDC UR6, c[0x0][0x22c] ;  /* 0x00008b0000067ab9 */ /* 0x000fe20000000800 */
[C---:B------:R-:W-:Y:S01]  /*2c950*/  IMAD R109, R129.reuse, R130, RZ ;  /* 0x00000082816d7224 */ /* 0x040fe200078e02ff */
[----:B------:R-:W-:Y:S02]  /*2c960*/  ISETP.LT.AND P4, PT, R129, UR8, !P0 ;  /* 0x0000000881007c0c */ /* 0x000fe4000c781270 */
[----:B------:R-:W2:Y:S02]  /*2c970*/  LDL.LU R129, [R1+0xba0] ;  /* 0x000ba00001817983 */ /* 0x000ea40000300800 */
[----:B------:R-:W-:-:S04]  /*2c980*/  LEA R102, P5, R109, R2, 0x1 ;  /* 0x000000026d667211 */ /* 0x000fc800078a08ff */
[----:B0-----:R-:W-:Y:S02]  /*2c990*/  LEA.HI.X.SX32 R103, R109, R0, 0x1, P5 ;  /* 0x000000006d677211 */ /* 0x001fe400028f0eff */
[----:B------:R-:W2:Y:S01]  /*2c9a0*/  LDL.LU R109, [R1+0xb9c] ;  /* 0x000b9c00016d7983 */ /* 0x000ea20000300800 */
[----:B------:R-:W-:Y:S01]  /*2c9b0*/  LEA R100, P6, R101, R2, 0x1 ;  /* 0x0000000265647211 */ /* 0x000fe200078c08ff */
[C---:B------:R-:W-:Y:S01]  /*2c9c0*/  IMAD R5, R135.reuse, R130, RZ ;  /* 0x0000008287057224 */ /* 0x040fe200078e02ff */
[----:B------:R-:W-:Y:S01]  /*2c9d0*/  ISETP.LT.AND P1, PT, R135, UR4, !P0 ;  /* 0x0000000487007c0c */ /* 0x000fe2000c721270 */
[----:B------:R0:W-:Y:S01]  /*2c9e0*/  @P3 STG.E.U16 desc[UR40][R6.64], R111 ;  /* 0x0000006f06003986 */ /* 0x0001e2000c101528 */
[----:B------:R-:W-:Y:S01]  /*2c9f0*/  LEA.HI.X.SX32 R101, R101, R0, 0x1, P6 ;  /* 0x0000000065657211 */ /* 0x000fe200030f0eff */
[----:B------:R-:W-:-:S04]  /*2ca00*/  ULDC UR4, c[0x0][0x22c] ;  /* 0x00008b0000047ab9 */ /* 0x000fc80000000800 */
[----:B------:R1:W-:Y:S01]  /*2ca10*/  @P2 STG.E.U16 desc[UR40][R100.64], R110 ;  /* 0x0000006e64002986 */ /* 0x0003e2000c101528 */
[----:B------:R-:W-:-:S03]  /*2ca20*/  LEA R4, P2, R5, R2, 0x1 ;  /* 0x0000000205047211 */ /* 0x000fc600078408ff */
[----:B0-----:R-:W2:Y:S01]  /*2ca30*/  LDL.LU R111, [R1+0xb98] ;  /* 0x000b9800016f7983 */ /* 0x001ea20000300800 */
[----:B------:R-:W-:Y:S01]  /*2ca40*/  LEA.HI.X.SX32 R5, R5, R0, 0x1, P2 ;  /* 0x0000000005057211 */ /* 0x000fe200010f0eff */
[C---:B---3--:R-:W-:Y:S01]  /*2ca50*/  IMAD R7, R134.reuse, R130, RZ ;  /* 0x0000008286077224 */ /* 0x048fe200078e02ff */
[----:B------:R-:W-:Y:S01]  /*2ca60*/  ISETP.LT.AND P3, PT, R134, UR5, !P0 ;  /* 0x0000000586007c0c */ /* 0x000fe2000c761270 */
[----:B------:R-:W-:Y:S01]  /*2ca70*/  @P4 STG.E.U16 desc[UR40][R102.64], R128 ;  /* 0x0000008066004986 */ /* 0x000fe2000c101528 */
[----:B------:R-:W-:-:S03]  /*2ca80*/  ULDC UR5, c[0x0][0x22c] ;  /* 0x00008b0000057ab9 */ /* 0x000fc60000000800 */
[----:B-1----:R-:W3:Y:S01]  /*2ca90*/  LDL.LU R110, [R1+0xd04] ;  /* 0x000d0400016e7983 */ /* 0x002ee20000300800 */
[----:B------:R-:W-:-:S03]  /*2caa0*/  LEA R6, P6, R7, R2, 0x1 ;  /* 0x0000000207067211 */ /* 0x000fc600078c08ff */
[----:B------:R0:W-:Y:S01]  /*2cab0*/  @P1 STG.E.U16 desc[UR40][R4.64], R108 ;  /* 0x0000006c04001986 */ /* 0x0001e2000c101528 */
[----:B------:R-:W-:-:S03]  /*2cac0*/  LEA.HI.X.SX32 R7, R7, R0, 0x1, P6 ;  /* 0x0000000007077211 */ /* 0x000fc600030f0eff */
[----:B0-----:R-:W3:Y:S04]  /*2cad0*/  LDL.LU R108, [R1+0xb94] ;  /* 0x000b9400016c7983 */ /* 0x001ee80000300800 */
[----:B------:R-:W3:Y:S04]  /*2cae0*/  LDL.LU R103, [R1+0xb90] ;  /* 0x000b900001677983 */ /* 0x000ee80000300800 */
[----:B------:R-:W-:Y:S01]  /*2caf0*/  @P3 STG.E.U16 desc[UR40][R6.64], R92 ;  /* 0x0000005c06003986 */ /* 0x000fe2000c101528 */
[C---:B----4-:R-:W-:Y:S01]  /*2cb00*/  IMAD R101, R133.reuse, R130, RZ ;  /* 0x0000008285657224 */ /* 0x050fe200078e02ff */
[----:B------:R-:W-:Y:S01]  /*2cb10*/  ISETP.LT.AND P4, PT, R133, UR4, !P0 ;  /* 0x0000000485007c0c */ /* 0x000fe2000c781270 */
[----:B------:R-:W-:-:S03]  /*2cb20*/  ULDC UR4, c[0x0][0x22c] ;  /* 0x00008b0000047ab9 */ /* 0x000fc60000000800 */
[----:B------:R-:W-:-:S04]  /*2cb30*/  LEA R100, P5, R101, R2, 0x1 ;  /* 0x0000000265647211 */ /* 0x000fc800078a08ff */
[----:B------:R-:W-:-:S05]  /*2cb40*/  LEA.HI.X.SX32 R101, R101, R0, 0x1, P5 ;  /* 0x0000000065657211 */ /* 0x000fca00028f0eff */
[----:B------:R0:W-:Y:S01]  /*2cb50*/  @P4 STG.E.U16 desc[UR40][R100.64], R93 ;  /* 0x0000005d64004986 */ /* 0x0001e2000c101528 */
[----:B------:R-:W-:-:S03]  /*2cb60*/  IMAD R102, R132, R130, RZ ;  /* 0x0000008284667224 */ /* 0x000fc600078e02ff */
[----:B0-----:R-:W4:Y:S02]  /*2cb70*/  LDL.LU R101, [R1+0xb8c] ;  /* 0x000b8c0001657983 */ /* 0x001f240000300800 */
[----:B------:R-:W-:-:S04]  /*2cb80*/  LEA R4, P6, R102, R2, 0x1 ;  /* 0x0000000266047211 */ /* 0x000fc800078c08ff */
[----:B------:R-:W-:Y:S02]  /*2cb90*/  LEA.HI.X.SX32 R5, R102, R0, 0x1, P6 ;  /* 0x0000000066057211 */ /* 0x000fe400030f0eff */
[----:B--2---:R-:W-:Y:S01]  /*2cba0*/  ISETP.LT.AND P4, PT, R129, UR4, !P0 ;  /* 0x0000000481007c0c */ /* 0x004fe2000c781270 */
[----:B------:R-:W-:Y:S02]  /*2cbb0*/  ULDC UR4, c[0x0][0x22c] ;  /* 0x00008b0000047ab9 */ /* 0x000fe40000000800 */
[C---:B------:R-:W-:Y:S01]  /*2cbc0*/  ISETP.LT.AND P5, PT, R109.reuse, UR4, !P0 ;  /* 0x000000046d007c0c */ /* 0x040fe2000c7a1270 */
[-C--:B------:R-:W-:Y:S01]  /*2cbd0*/  IMAD R7, R109, R130.reuse, RZ ;  /* 0x000000826d077224 */ /* 0x080fe200078e02ff */
[----:B------:R-:W-:Y:S01]  /*2cbe0*/  ISETP.LT.AND P2, PT, R132, UR5, !P0 ;  /* 0x0000000584007c0c */ /* 0x000fe2000c741270 */
[----:B------:R-:W2:Y:S01]  /*2cbf0*/  LDL.LU R109, [R1+0xd18] ;  /* 0x000d1800016d7983 */ /* 0x000ea20000300800 */
[----:B------:R-:W-:Y:S01]  /*2cc00*/  IMAD R6, R129, R130, RZ ;  /* 0x0000008281067224 */ /* 0x000fe200078e02ff */
[----:B------:R-:W-:Y:S01]  /*2cc10*/  ULDC UR5, c[0x0][0x22c] ;  /* 0x00008b0000057ab9 */ /* 0x000fe20000000800 */
[----:B------:R-:W-:Y:S01]  /*2cc20*/  PRMT R92, R92, 0x7632, R92 ;  /* 0x000076325c5c7816 */ /* 0x000fe2000000005c */
[----:B------:R-:W2:Y:S01]  /*2cc30*/  LDL.LU R102, [R1+0xd20] ;  /* 0x000d200001667983 */ /* 0x000ea20000300800 */
[----:B------:R-:W-:Y:S01]  /*2cc40*/  PRMT R93, R93, 0x7632, R93 ;  /* 0x000076325d5d7816 */ /* 0x000fe2000000005d */
[----:B------:R-:W-:-:S06]  /*2cc50*/  ULDC UR4, c[0x0][0x22c] ;  /* 0x00008b0000047ab9 */ /* 0x000fcc0000000800 */
[----:B------:R0:W-:Y:S01]  /*2cc60*/  @P2 STG.E.U16 desc[UR40][R4.64], R94 ;  /* 0x0000005e04002986 */ /* 0x0001e2000c101528 */
[C---:B------:R-:W-:Y:S01]  /*2cc70*/  IMAD R100, R111.reuse, R130, RZ ;  /* 0x000000826f647224 */ /* 0x040fe200078e02ff */
[----:B------:R-:W-:Y:S01]  /*2cc80*/  ISETP.LT.AND P3, PT, R111, UR5, !P0 ;  /* 0x000000056f007c0c */ /* 0x000fe2000c761270 */
[----:B------:R-:W-:Y:S01]  /*2cc90*/  ULDC UR5, c[0x0][0x22c] ;  /* 0x00008b0000057ab9 */ /* 0x000fe20000000800 */
[----:B0-----:R-:W-:-:S04]  /*2cca0*/  LEA R4, P2, R6, R2, 0x1 ;  /* 0x0000000206047211 */ /* 0x001fc800078408ff */
[----:B------:R-:W-:Y:S02]  /*2ccb0*/  LEA.HI.X.SX32 R5, R6, R0, 0x1, P2 ;  /* 0x0000000006057211 */ /* 0x000fe400010f0eff */
[----:B------:R-:W-:-:S03]  /*2ccc0*/  LEA R6, P6, R7, R2, 0x1 ;  /* 0x0000000207067211 */ /* 0x000fc600078c08ff */
[----:B------:R0:W-:Y:S01]  /*2ccd0*/  @P4 STG.E.U16 desc[UR40][R4.64], R95 ;  /* 0x0000005f04004986 */ /* 0x0001e2000c101528 */
[----:B------:R-:W-:-:S05]  /*2cce0*/  LEA.HI.X.SX32 R7, R7, R0, 0x1, P6 ;  /* 0x0000000007077211 */ /* 0x000fca00030f0eff */
[----:B------:R3:W-:Y:S01]  /*2ccf0*/  @P5 STG.E.U16 desc[UR40][R6.64], R92 ;  /* 0x0000005c06005986 */ /* 0x0007e2000c101528 */
[----:B0-----:R-:W-:-:S04]  /*2cd00*/  LEA R4, P4, R100, R2, 0x1 ;  /* 0x0000000264047211 */ /* 0x001fc800078808ff */
[----:B------:R-:W-:Y:S01]  /*2cd10*/  LEA.HI.X.SX32 R5, R100, R0, 0x1, P4 ;  /* 0x0000000064057211 */ /* 0x000fe200020f0eff */
[CC--:B---3--:R-:W-:Y:S01]  /*2cd20*/  IMAD R6, R108.reuse, R130.reuse, RZ ;  /* 0x000000826c067224 */ /* 0x0c8fe200078e02ff */
[----:B------:R-:W-:Y:S01]  /*2cd30*/  ISETP.LT.AND P5, PT, R108, UR4, !P0 ;  /* 0x000000046c007c0c */ /* 0x000fe2000c7a1270 */
[----:B------:R-:W-:Y:S02]  /*2cd40*/  ULDC UR4, c[0x0][0x22c] ;  /* 0x00008b0000047ab9 */ /* 0x000fe40000000800 */
[----:B------:R0:W-:Y:S01]  /*2cd50*/  @P3 STG.E.U16 desc[UR40][R4.64], R93 ;  /* 0x0000005d04003986 */ /* 0x0001e2000c101528 */
[C---:B------:R-:W-:Y:S01]  /*2cd60*/  IMAD R7, R103.reuse, R130, RZ ;  /* 0x0000008267077224 */ /* 0x040fe200078e02ff */
[----:B------:R-:W-:Y:S01]  /*2cd70*/  ISETP.LT.AND P4, PT, R103, UR4, !P0 ;  /* 0x0000000467007c0c */ /* 0x000fe2000c781270 */
[----:B------:R-:W-:Y:S01]  /*2cd80*/  ULDC UR4, c[0x0][0x22c] ;  /* 0x00008b0000047ab9 */ /* 0x000fe20000000800 */
[----:B------:R-:W3:Y:S01]  /*2cd90*/  LDL.LU R108, [R1+0xd28] ;  /* 0x000d2800016c7983 */ /* 0x000ee20000300800 */
[----:B------:R-:W-:-:S03]  /*2cda0*/  PRMT R94, R94, 0x7632, R94 ;  /* 0x000076325e5e7816 */ /* 0x000fc6000000005e */
[----:B------:R-:W3:Y:S01]  /*2cdb0*/  LDL.LU R103, [R1+0xd24] ;  /* 0x000d240001677983 */ /* 0x000ee20000300800 */
[----:B0-----:R-:W-:-:S04]  /*2cdc0*/  LEA R4, P3, R6, R2, 0x1 ;  /* 0x0000000206047211 */ /* 0x001fc800078608ff */
[----:B------:R-:W-:Y:S02]  /*2cdd0*/  LEA.HI.X.SX32 R5, R6, R0, 0x1, P3 ;  /* 0x0000000006057211 */ /* 0x000fe400018f0eff */
[----:B------:R-:W-:Y:S02]  /*2cde0*/  LEA R6, P6, R7, R2, 0x1 ;  /* 0x0000000207067211 */ /* 0x000fe400078c08ff */
[----:B------:R-:W-:Y:S02]  /*2cdf0*/  PRMT R95, R95, 0x7632, R95 ;  /* 0x000076325f5f7816 */ /* 0x000fe4000000005f */
[----:B------:R-:W-:Y:S01]  /*2ce00*/  LEA.HI.X.SX32 R7, R7, R0, 0x1, P6 ;  /* 0x0000000007077211 */ /* 0x000fe200030f0eff */
[----:B------:R0:W-:Y:S04]  /*2ce10*/  @P5 STG.E.U16 desc[UR40][R4.64], R94 ;  /* 0x0000005e04005986 */ /* 0x0001e8000c101528 */
[----:B------:R1:W-:Y:S01]  /*2ce20*/  @P4 STG.E.U16 desc[UR40][R6.64], R95 ;  /* 0x0000005f06004986 */ /* 0x0003e2000c101528 */
[C---:B----4-:R-:W-:Y:S01]  /*2ce30*/  ISETP.LT.AND P3, PT, R101.reuse, UR5, !P0 ;  /* 0x0000000565007c0c */ /* 0x050fe2000c761270 */
[----:B------:R-:W-:Y:S01]  /*2ce40*/  IMAD R92, R101, R130, RZ ;  /* 0x00000082655c7224 */ /* 0x000fe200078e02ff */
[----:B------:R-:W-:Y:S01]  /*2ce50*/  ISETP.LT.AND P1, PT, R131, UR6, !P0 ;  /* 0x0000000683007c0c */ /* 0x000fe2000c721270 */
[----:B------:R-:W4:Y:S01]  /*2ce60*/  LDL.LU R101, [R1+0xd2c] ;  /* 0x000d2c0001657983 */ /* 0x000f220000300800 */
[----:B------:R-:W-:Y:S01]  /*2ce70*/  ULDC UR6, c[0x0][0x22c] ;  /* 0x00008b0000067ab9 */ /* 0x000fe20000000800 */
[----:B------:R-:W-:-:S02]  /*2ce80*/  ULDC UR5, c[0x0][0x22c] ;  /* 0x00008b0000057ab9 */ /* 0x000fc40000000800 */
[----:B------:R-:W4:Y:S01]  /*2ce90*/  LDL.LU R100, [R1+0xd30] ;  /* 0x000d300001647983 */ /* 0x000f220000300800 */
[----:B--2---:R-:W-:Y:S01]  /*2cea0*/  ISETP.LT.AND P5, PT, R109, UR4, !P0 ;  /* 0x000000046d007c0c */ /* 0x004fe2000c7a1270 */
[----:B------:R-:W-:Y:S02]  /*2ceb0*/  ULDC UR4, c[0x0][0x22c] ;  /* 0x00008b0000047ab9 */ /* 0x000fe40000000800 */
[----:B------:R-:W-:Y:S01]  /*2cec0*/  ISETP.LT.AND P4, PT, R102, UR4, !P0 ;  /* 0x0000000466007c0c */ /* 0x000fe2000c781270 */
[----:B------:R-:W-:Y:S01]  /*2ced0*/  IMAD R93, R130, 0x2, R92 ;  /* 0x00000002825d7824 */ /* 0x000fe200078e025c */
[----:B------:R-:W2:Y:S01]  /*2cee0*/  LDL.LU R102, [R1+0xd3c] ;  /* 0x000d3c0001667983 */ /* 0x000ea20000300800 */
[C---:B0-----:R-:W-:Y:S01]  /*2cef0*/  LEA R4, P6, R92.reuse, R2, 0x1 ;  /* 0x000000025c047211 */ /* 0x041fe200078c08ff */
[----:B------:R-:W-:Y:S02]  /*2cf00*/  ULDC UR4, c[0x0][0x22c] ;  /* 0x00008b0000047ab9 */ /* 0x000fe40000000800 */
[----:B------:R-:W2:Y:S01]  /*2cf10*/  LDL.LU R94, [R1+0xd40] ;  /* 0x000d4000015e7983 */ /* 0x000ea20000300800 */
[----:B------:R-:W-:Y:S01]  /*2cf20*/  LEA.HI.X.SX32 R5, R92, R0, 0x1, P6 ;  /* 0x000000005c057211 */ /* 0x000fe200030f0eff */
[----:B------:R-:W-:Y:S01]  /*2cf30*/  IMAD R92, R130, 0x2, R93 ;  /* 0x00000002825c7824 */ /* 0x000fe200078e025d */
[----:B------:R-:W-:-:S02]  /*2cf40*/  ISETP.LT.AND P2, PT, R110, UR6, !P0 ;  /* 0x000000066e007c0c */ /* 0x000fc4000c741270 */
[C---:B-1----:R-:W-:Y:S01]  /*2cf50*/  LEA R6, P6, R93.reuse, R2, 0x1 ;  /* 0x000000025d067211 */ /* 0x042fe200078c08ff */
[----:B------:R0:W-:Y:S03]  /*2cf60*/  @P3 STG.E.U16 desc[UR40][R4.64], R84 ;  /* 0x0000005404003986 */ /* 0x0001e6000c101528 */
[----:B------:R-:W-:Y:S01]  /*2cf70*/  LEA.HI.X.SX32 R7, R93, R0, 0x1, P6 ;  /* 0x000000005d077211 */ /* 0x000fe200030f0eff */
[----:B------:R-:W-:Y:S01]  /*2cf80*/  IMAD R93, R130, 0x2, R92 ;  /* 0x00000002825d7824 */ /* 0x000fe200078e025c */
[----:B0-----:R-:W-:-:S04]  /*2cf90*/  LEA R4, P6, R92, R2, 0x1 ;  /* 0x000000025c047211 */ /* 0x001fc800078c08ff */
[----:B------:R-:W-:Y:S01]  /*2cfa0*/  LEA.HI.X.SX32 R5, R92, R0, 0x1, P6 ;  /* 0x000000005c057211 */ /* 0x000fe200030f0eff */
[----:B------:R0:W-:Y:S04]  /*2cfb0*/  @P2 STG.E.U16 desc[UR40][R6.64], R85 ;  /* 0x0000005506002986 */ /* 0x0001e8000c101528 */
[----:B------:R1:W-:Y:S01]  /*2cfc0*/  @P5 STG.E.U16 desc[UR40][R4.64], R86 ;  /* 0x0000005604005986 */ /* 0x0003e2000c101528 */
[----:B0-----:R-:W-:Y:S01]  /*2cfd0*/  LEA R6, P6, R93, R2, 0x1 ;  /* 0x000000025d067211 */ /* 0x001fe200078c08ff */
[----:B-1----:R-:W-:-:S03]  /*2cfe0*/  IMAD R5, R130, 0x2, R93 ;  /* 0x0000000282057824 */ /* 0x002fc600078e025d */
[----:B------:R-:W-:Y:S01]  /*2cff0*/  LEA.HI.X.SX32 R7, R93, R0, 0x1, P6 ;  /* 0x000000005d077211 */ /* 0x000fe200030f0eff */
[----:B------:R-:W-:Y:S01]  /*2d000*/  IMAD R92, R130, 0x2, R5 ;  /* 0x00000002825c7824 */ /* 0x000fe200078e0205 */
[----:B------:R-:W-:-:S03]  /*2d010*/  LEA R4, P6, R5, R2, 0x1 ;  /* 0x0000000205047211 */ /* 0x000fc600078c08ff */
[----:B------:R0:W-:Y:S01]  /*2d020*/  @P4 STG.E.U16 desc[UR40][R6.64], R87 ;  /* 0x0000005706004986 */ /* 0x0001e2000c101528 */
[----:B---3--:R-:W-:Y:S01]  /*2d030*/  ISETP.LT.AND P3, PT, R108, UR4, !P0 ;  /* 0x000000046c007c0c */ /* 0x008fe2000c761270 */
[----:B------:R-:W-:Y:S01]  /*2d040*/  ULDC UR4, c[0x0][0x22c] ;  /* 0x00008b0000047ab9 */ /* 0x000fe20000000800 */
[----:B------:R-:W-:Y:S02]  /*2d050*/  LEA.HI.X.SX32 R5, R5, R0, 0x1, P6 ;  /* 0x0000000005057211 */ /* 0x000fe400030f0eff */
[----:B------:R-:W-:Y:S01]  /*2d060*/  ISETP.LT.AND P2, PT, R103, UR4, !P0 ;  /* 0x0000000467007c0c */ /* 0x000fe2000c741270 */
[----:B------:R-:W-:Y:S01]  /*2d070*/  ULDC UR4, c[0x0][0x22c] ;  /* 0x00008b0000047ab9 */ /* 0x000fe20000000800 */
[----:B0-----:R-:W-:Y:S02]  /*2d080*/  LEA R6, P6, R92, R2, 0x1 ;  /* 0x000000025c067211 */ /* 0x001fe400078c08ff */
[----:B------:R-:W-:Y:S02]  /*2d090*/  PRMT R84, R84, 0x7632, R84 ;  /* 0x0000763254547816 */ /* 0x000fe40000000054 */
[----:B------:R-:W-:Y:S01]  /*2d0a0*/  LEA.HI.X.SX32 R7, R92, R0, 0x1, P6 ;  /* 0x000000005c077211 */ /* 0x000fe200030f0eff */
[----:B------:R-:W-:Y:S01]  /*2d0b0*/  IMAD R92, R130, 0x2, R92 ;  /* 0x00000002825c7824 */ /* 0x000fe200078e025c */
[----:B------:R-:W-:Y:S01]  /*2d0c0*/  PRMT R85, R85, 0x7632, R85 ;  /* 0x0000763255557816 */ /* 0x000fe20000000055 */
[----:B------:R0:W-:Y:S01]  /*2d0d0*/  @P3 STG.E.U16 desc[UR40][R4.64], R84 ;  /* 0x0000005404003986 */ /* 0x0001e2000c101528 */
[----:B------:R-:W-:-:S03]  /*2d0e0*/  PRMT R86, R86, 0x7632, R86 ;  /* 0x0000763256567816 */ /* 0x000fc60000000056 */
[----:B------:R1:W-:Y:S01]  /*2d0f0*/  @P2 STG.E.U16 desc[UR40][R6.64], R85 ;  /* 0x0000005506002986 */ /* 0x0003e2000c101528 */
[----:B0-----:R-:W-:-:S04]  /*2d100*/  LEA R4, P6, R92, R2, 0x1 ;  /* 0x000000025c047211 */ /* 0x001fc800078c08ff */
[----:B------:R-:W-:Y:S02]  /*2d110*/  LEA.HI.X.SX32 R5, R92, R0, 0x1, P6 ;  /* 0x000000005c057211 */ /* 0x000fe400030f0eff */
[----:B----4-:R-:W-:Y:S01]  /*2d120*/  ISETP.LT.AND P5, PT, R101, UR4, !P0 ;  /* 0x0000000465007c0c */ /* 0x010fe2000c7a1270 */
[----:B------:R-:W-:Y:S01]  /*2d130*/  ULDC UR4, c[0x0][0x22c] ;  /* 0x00008b0000047ab9 */ /* 0x000fe20000000800 */
[----:B------:R-:W3:Y:S01]  /*2d140*/  LDL.LU R101, [R1+0xd44] ;  /* 0x000d440001657983 */ /* 0x000ee20000300800 */
[----:B------:R-:W-:Y:S01]  /*2d150*/  ISETP.LT.AND P4, PT, R100, UR4, !P0 ;  /* 0x0000000464007c0c */ /* 0x000fe2000c781270 */
[----:B------:R-:W-:Y:S02]  /*2d160*/  ULDC UR4, c[0x0][0x22c] ;  /* 0x00008b0000047ab9 */ /* 0x000fe40000000800 */
[----:B------:R-:W4:Y:S04]  /*2d170*/  LDL.LU R100, [R1+0xd4c] ;  /* 0x000d4c0001647983 */ /* 0x000f280000300800 */
[----:B------:R-:W4:Y:S04]  /*2d180*/  LDL.LU R95, [R1+0xd48] ;  /* 0x000d4800015f7983 */ /* 0x000f280000300800 */
[----:B------:R0:W-:Y:S01]  /*2d190*/  @P5 STG.E.U16 desc[UR40][R4.64], R86 ;  /* 0x0000005604005986 */ /* 0x0001e2000c101528 */
[----:B--2---:R-:W-:Y:S01]  /*2d1a0*/  ISETP.LT.AND P3, PT, R102, UR4, !P0 ;  /* 0x0000000466007c0c */ /* 0x004fe2000c761270 */
[----:B------:R-:W-:-:S02]  /*2d1b0*/  ULDC UR4, c[0x0][0x22c] ;  /* 0x00008b0000047ab9 */ /* 0x000fc40000000800 */
[----:B------:R-:W-:Y:S01]  /*2d1c0*/  ISETP.LT.AND P2, PT, R94, UR4, !P0 ;  /* 0x000000045e007c0c */ /* 0x000fe2000c741270 */
[C---:B-1----:R-:W-:Y:S01]  /*2d1d0*/  IMAD R7, R130.reuse, 0x2, R92 ;  /* 0x0000000282077824 */ /* 0x042fe200078e025c */
[----:B------:R-:W2:Y:S01]  /*2d1e0*/  LDL.LU R94, [R1+0xd50] ;  /* 0x000d5000015e7983 */ /* 0x000ea20000300800 */
[----:B------:R-:W-:Y:S01]  /*2d1f0*/  PRMT R87, R87, 0x7632, R87 ;  /* 0x0000763257577816 */ /* 0x000fe20000000057 */
[----:B------:R-:W-:Y:S02]  /*2d200*/  ULDC UR4, c[0x0][0x22c] ;  /* 0x00008b0000047ab9 */ /* 0x000fe40000000800 */
[----:B------:R-:W2:Y:S04]  /*2d210*/  LDL.LU R93, [R1+0xd54] ;  /* 0x000d5400015d7983 */ /* 0x000ea80000300800 */
[----:B0-----:R-:W2:Y:S01]  /*2d220*/  LDL.LU R86, [R1+0xd58] ;  /* 0x000d580001567983 */ /* 0x001ea20000300800 */
[----:B------:R-:W-:Y:S01]  /*2d230*/  LEA R6, P6, R7, R2, 0x1 ;  /* 0x0000000207067211 */ /* 0x000fe200078c08ff */
[----:B------:R-:W-:-:S02]  /*2d240*/  IMAD R84, R130, 0x2, R7 ;  /* 0x0000000282547824 */ /* 0x000fc400078e0207 */
[----:B------:R-:W2:Y:S01]  /*2d250*/  LDL.LU R92, [R1+0xd68] ;  /* 0x000d6800015c7983 */ /* 0x000ea20000300800 */
[----:B------:R-:W-:Y:S01]  /*2d260*/  LEA.HI.X.SX32 R7, R7, R0, 0x1, P6 ;  /* 0x0000000007077211 */ /* 0x000fe200030f0eff */
[----:B------:R-:W-:Y:S01]  /*2d270*/  IMAD R85, R130, 0x2, R84 ;  /* 0x0000000282557824 */ /* 0x000fe200078e0254 */
[----:B------:R-:W-:-:S03]  /*2d280*/  LEA R4, P6, R84, R2, 0x1 ;  /* 0x0000000254047211 */ /* 0x000fc600078c08ff */
[----:B------:R0:W-:Y:S01]  /*2d290*/  @P4 STG.E.U16 desc[UR40][R6.64], R87 ;  /* 0x0000005706004986 */ /* 0x0001e2000c101528 */
[----:B------:R-:W-:Y:S01]  /*2d2a0*/  LEA.HI.X.SX32 R5, R84, R0, 0x1, P6 ;  /* 0x0000000054057211 */ /* 0x000fe200030f0eff */
[----:B------:R-:W-:Y:S01]  /*2d2b0*/  IMAD R84, R130, 0x2, R85 ;  /* 0x0000000282547824 */ /* 0x000fe200078e0255 */
[----:B0-----:R-:W-:-:S04]  /*2d2c0*/  LEA R6, P6, R85, R2, 0x1 ;  /* 0x0000000255067211 */ /* 0x001fc800078c08ff */
[----:B------:R-:W-:Y:S01]  /*2d2d0*/  LEA.HI.X.SX32 R7, R85, R0, 0x1, P6 ;  /* 0x0000000055077211 */ /* 0x000fe200030f0eff */
[----:B------:R0:W-:Y:S04]  /*2d2e0*/  @P3 STG.E.U16 desc[UR40][R4.64], R76 ;  /* 0x0000004c04003986 */ /* 0x0001e8000c101528 */
[----:B------:R1:W-:Y:S04]  /*2d2f0*/  @P2 STG.E.U16 desc[UR40][R6.64], R77 ;  /* 0x0000004d06002986 */ /* 0x0003e8000c101528 */
[----:B------:R-:W2:Y:S01]  /*2d300*/  LDL.LU R85, [R1+0xd64] ;  /* 0x000d640001557983 */ /* 0x000ea20000300800 */
[----:B0-----:R-:W-:-:S03]  /*2d310*/  LEA R4, P6, R84, R2, 0x1 ;  /* 0x0000000254047211 */ /* 0x001fc600078c08ff */
[----:B------:R-:W2:Y:S01]  /*2d320*/  LDL.LU R87, [R1+0xd6c] ;  /* 0x000d6c0001577983 */ /* 0x000ea20000300800 */
[----:B-1----:R-:W-:Y:S01]  /*2d330*/  IMAD R7, R130, 0x2, R84 ;  /* 0x0000000282077824 */ /* 0x002fe200078e0254 */
[----:B------:R-:W-:-:S04]  /*2d340*/  LEA.HI.X.SX32 R5, R84, R0, 0x1, P6 ;  /* 0x0000000054057211 */ /* 0x000fc800030f0eff */
[----:B------:R-:W-:Y:S01]  /*2d350*/  LEA R6, P6, R7, R2, 0x1 ;  /* 0x0000000207067211 */ /* 0x000fe200078c08ff */
[----:B------:R-:W-:-:S03]  /*2d360*/  IMAD R84, R130, 0x2, R7 ;  /* 0x0000000282547824 */ /* 0x000fc600078e0207 */
[----:B------:R-:W-:Y:S02]  /*2d370*/  LEA.HI.X.SX32 R7, R7, R0, 0x1, P6 ;  /* 0x0000000007077211 */ /* 0x000fe400030f0eff */
[----:B---3--:R-:W-:Y:S01]  /*2d380*/  ISETP.LT.AND P5, PT, R101, UR4, !P0 ;  /* 0x0000000465007c0c */ /* 0x008fe2000c7a1270 */
[----:B------:R-:W-:Y:S02]  /*2d390*/  ULDC UR4, c[0x0][0x22c] ;  /* 0x00008b0000047ab9 */ /* 0x000fe40000000800 */
[----:B----4-:R-:W-:Y:S01]  /*2d3a0*/  ISETP.LT.AND P4, PT, R100, UR4, !P0 ;  /* 0x0000000464007c0c */ /* 0x010fe2000c781270 */
[----:B------:R-:W-:Y:S02]  /*2d3b0*/  ULDC UR4, c[0x0][0x22c] ;  /* 0x00008b0000047ab9 */ /* 0x000fe40000000800 */
[----:B------:R-:W-:Y:S01]  /*2d3c0*/  ISETP.LT.AND P3, PT, R95, UR4, !P0 ;  /* 0x000000045f007c0c */ /* 0x000fe2000c761270 */
[----:B------:R-:W-:-:S06]  /*2d3d0*/  ULDC UR4, c[0x0][0x22c] ;  /* 0x00008b0000047ab9 */ /* 0x000fcc0000000800 */
[----:B------:R0:W-:Y:S04]  /*2d3e0*/  @P5 STG.E.U16 desc[UR40][R4.64], R78 ;  /* 0x0000004e04005986 */ /* 0x0001e8000c101528 */
[----:B------:R1:W-:Y:S01]  /*2d3f0*/  @P4 STG.E.U16 desc[UR40][R6.64], R79 ;  /* 0x0000004f06004986 */ /* 0x0003e2000c101528 */
[----:B--2---:R-:W-:Y:S01]  /*2d400*/  ISETP.LT.AND P2, PT, R94, UR4, !P0 ;  /* 0x000000045e007c0c */ /* 0x004fe2000c741270 */
[----:B------:R-:W-:Y:S02]  /*2d410*/  ULDC UR4, c[0x0][0x22c] ;  /* 0x00008b0000047ab9 */ /* 0x000fe40000000800 */
[----:B------:R-:W-:Y:S01]  /*2d420*/  ISETP.LT.AND P5, PT, R93, UR4, !P0 ;  /* 0x000000045d007c0c */ /* 0x000fe2000c7a1270 */
[----:B------:R-:W-:Y:S02]  /*2d430*/  ULDC UR4, c[0x0][0x22c] ;  /* 0x00008b0000047ab9 */ /* 0x000fe40000000800 */
[----:B------:R-:W-:Y:S01]  /*2d440*/  ISETP.LT.AND P4, PT, R86, UR4, !P0 ;  /* 0x0000000456007c0c */ /* 0x000fe2000c781270 */
[----:B------:R-:W-:Y:S01]  /*2d450*/  ULDC UR4, c[0x0][0x22c] ;  /* 0x00008b0000047ab9 */ /* 0x000fe20000000800 */
[----:B------:R-:W2:Y:S01]  /*2d460*/  LDL.LU R86, [R1+0xd70] ;  /* 0x000d700001567983 */ /* 0x000ea20000300800 */
[----:B------:R-:W-:Y:S01]  /*2d470*/  PRMT R77, R76, 0x7632, R77 ;  /* 0x000076324c4d7816 */ /* 0x000fe2000000004d */
[----:B------:R-:W-:Y:S01]  /*2d480*/  IMAD R76, R130, 0x2, R84 ;  /* 0x00000002824c7824 */ /* 0x000fe200078e0254 */
[C---:B0-----:R-:W-:Y:S01]  /*2d490*/  LEA R4, P6, R84.reuse, R2, 0x1 ;  /* 0x0000000254047211 */ /* 0x041fe200078c08ff */
[----:B------:R-:W3:Y:S03]  /*2d4a0*/  LDL.LU R93, [R1+0xd78] ;  /* 0x000d7800015d7983 */ /* 0x000ee60000300800 */
[----:B------:R-:W-:Y:S01]  /*2d4b0*/  LEA.HI.X.SX32 R5, R84, R0, 0x1, P6 ;  /* 0x0000000054057211 */ /* 0x000fe200030f0eff */
[----:B------:R-:W-:Y:S01]  /*2d4c0*/  IMAD R84, R130, 0x2, R76 ;  /* 0x0000000282547824 */ /* 0x000fe200078e024c */
[----:B-1----:R-:W-:-:S03]  /*2d4d0*/  LEA R6, P6, R76, R2, 0x1 ;  /* 0x000000024c067211 */ /* 0x002fc600078c08ff */
[----:B------:R0:W-:Y:S01]  /*2d4e0*/  @P3 STG.E.U16 desc[UR40][R4.64], R77 ;  /* 0x0000004d04003986 */ /* 0x0001e2000c101528 */
[----:B------:R-:W-:Y:S02]  /*2d4f0*/  LEA.HI.X.SX32 R7, R76, R0, 0x1, P6 ;  /* 0x000000004c077211 */ /* 0x000fe400030f0eff */
[----:B------:R-:W-:Y:S02]  /*2d500*/  PRMT R78, R78, 0x7632, R78 ;  /* 0x000076324e4e7816 */ /* 0x000fe4000000004e */
[----:B------:R-:W-:Y:S01]  /*2d510*/  ISETP.LT.AND P3, PT, R92, UR4, !P0 ;  /* 0x000000045c007c0c */ /* 0x000fe2000c761270 */
[----:B------:R-:W-:Y:S01]  /*2d520*/  ULDC UR4, c[0x0][0x22c] ;  /* 0x00008b0000047ab9 */ /* 0x000fe20000000800 */
[----:B------:R-:W4:Y:S01]  /*2d530*/  LDL.LU R92, [R1+0xd74] ;  /* 0x000d7400015c7983 */ /* 0x000f220000300800 */
[----:B0-----:R-:W-:Y:S02]  /*2d540*/  LEA R4, P6, R84, R2, 0x1 ;  /* 0x0000000254047211 */ /* 0x001fe400078c08ff */
[----:B------:R-:W-:-:S02]  /*2d550*/  PRMT R77, R77, 0x7632, R77 ;  /* 0x000076324d4d7816 */ /* 0x000fc4000000004d */
[----:B------:R-:W-:Y:S01]  /*2d560*/  LEA.HI.X.SX32 R5, R84, R0, 0x1, P6 ;  /* 0x0000000054057211 */ /* 0x000fe200030f0eff */
[----:B------:R-:W-:Y:S02]  /*2d570*/  IMAD R84, R130, 0x2, R84 ;  /* 0x0000000282547824 */ /* 0x000fe400078e0254 */
[----:B------:R-:W-:Y:S04]  /*2d580*/  @P2 STG.E.U16 desc[UR40][R6.64], R77 ;  /* 0x0000004d06002986 */ /* 0x000fe8000c101528 */
[----:B------:R0:W-:Y:S01]  /*2d590*/  @P5 STG.E.U16 desc[UR40][R4.64], R78 ;  /* 0x0000004e04005986 */ /* 0x0001e2000c101528 */
[----:B------:R-:W-:Y:S01]  /*2d5a0*/  ISETP.LT.AND P2, PT, R85, UR4, !P0 ;  /* 0x0000000455007c0c */ /* 0x000fe2000c741270 */
[----:B------:R-:W-:Y:S01]  /*2d5b0*/  ULDC UR4, c[0x0][0x22c] ;  /* 0x00008b0000047ab9 */ /* 0x000fe20000000800 */
[----:B------:R-:W-:Y:S01]  /*2d5c0*/  PRMT R79, R79, 0x7632, R79 ;  /* 0x000076324f4f7816 */ /* 0x000fe2000000004f */
[----:B------:R-:W4:Y:S01]  /*2d5d0*/  LDL.LU R85, [R1+0xd7c] ;  /* 0x000d7c0001557983 */ /* 0x000f220000300800 */
[----:B------:R-:W-:Y:S01]  /*2d5e0*/  ISETP.LT.AND P5, PT, R87, UR4, !P0 ;  /* 0x0000000457007c0c */ /* 0x000fe2000c7a1270 */
[----:B------:R-:W-:-:S02]  /*2d5f0*/  ULDC UR4, c[0x0][0x22c] ;  /* 0x00008b0000047ab9 */ /* 0x000fc40000000800 */
[----:B------:R-:W4:Y:S01]  /*2d600*/  LDL.LU R87, [R1+0xd80] ;  /* 0x000d800001577983 */ /* 0x000f220000300800 */
[----:B0-----:R-:W-:-:S04]  /*2d610*/  LEA R4, P6, R84, R2, 0x1 ;  /* 0x0000000254047211 */ /* 0x001fc800078c08ff */
[----:B------:R-:W-:-:S05]  /*2d620*/  LEA.HI.X.SX32 R5, R84, R0, 0x1, P6 ;  /* 0x0000000054057211 */ /* 0x000fca00030f0eff */
[----:B------:R0:W-:Y:S01]  /*2d630*/  @P4 STG.E.U16 desc[UR40][R4.64], R79 ;  /* 0x0000004f04004986 */ /* 0x0001e2000c101528 */
[----:B--2---:R-:W-:Y:S01]  /*2d640*/  ISETP.LT.AND P4, PT, R86, UR4, !P0 ;  /* 0x0000000456007c0c */ /* 0x004fe2000c781270 */
[----:B------:R-:W-:Y:S02]  /*2d650*/  IMAD R7, R130, 0x2, R84 ;  /* 0x0000000282077824 */ /* 0x000fe400078e0254 */
[----:B------:R-:W2:Y:S01]  /*2d660*/  LDL.LU R86, [R1+0xd8c] ;  /* 0x000d8c0001567983 */ /* 0x000ea20000300800 */
[----:B------:R-:W-:-:S03]  /*2d670*/  ULDC UR4, c[0x0][0x22c] ;  /* 0x00008b0000047ab9 */ /* 0x000fc60000000800 */
[----:B------:R-:W2:Y:S01]  /*2d680*/  LDL.LU R78, [R1+0xd90] ;  /* 0x000d9000014e7983 */ /* 0x000ea20000300800 */
[----:B------:R-:W-:Y:S01]  /*2d690*/  LEA R6, P6, R7, R2, 0x1 ;  /* 0x0000000207067211 */ /* 0x000fe200078c08ff */
[----:B------:R-:W-:-:S03]  /*2d6a0*/  IMAD R76, R130, 0x2, R7 ;  /* 0x00000002824c7824 */ /* 0x000fc600078e0207 */
[----:B------:R-:W-:Y:S01]  /*2d6b0*/  LEA.HI.X.SX32 R7, R7, R0, 0x1, P6 ;  /* 0x0000000007077211 */ /* 0x000fe200030f0eff */
[----:B------:R-:W-:Y:S01]  /*2d6c0*/  IMAD R77, R130, 0x2, R76 ;  /* 0x00000002824d7824 */ /* 0x000fe200078e024c */
[----:B0-----:R-:W-:-:S03]  /*2d6d0*/  LEA R4, P6, R76, R2, 0x1 ;  /* 0x000000024c047211 */ /* 0x001fc600078c08ff */
[----:B------:R0:W-:Y:S01]  /*2d6e0*/  @P3 STG.E.U16 desc[UR40][R6.64], R68 ;  /* 0x0000004406003986 */ /* 0x0001e2000c101528 */
[----:B------:R-:W-:Y:S01]  /*2d6f0*/  LEA.HI.X.SX32 R5, R76, R0, 0x1, P6 ;  /* 0x000000004c057211 */ /* 0x000fe200030f0eff */
[----:B------:R-:W-:Y:S01]  /*2d700*/  IMAD R76, R130, 0x2, R77 ;  /* 0x00000002824c7824 */ /* 0x000fe200078e024d */
[----:B0-----:R-:W-:-:S04]  /*2d710*/  LEA R6, P6, R77, R2, 0x1 ;  /* 0x000000024d067211 */ /* 0x001fc800078c08ff */
[----:B------:R-:W-:Y:S01]  /*2d720*/  LEA.HI.X.SX32 R7, R77, R0, 0x1, P6 ;  /* 0x000000004d077211 */ /* 0x000fe200030f0eff */
[----:B------:R0:W-:Y:S04]  /*2d730*/  @P2 STG.E.U16 desc[UR40][R4.64], R69 ;  /* 0x0000004504002986 */ /* 0x0001e8000c101528 */
[----:B------:R1:W-:Y:S01]  /*2d740*/  @P5 STG.E.U16 desc[UR40][R6.64], R70 ;  /* 0x0000004606005986 */ /* 0x0003e2000c101528 */
[----:B---3--:R-:W-:Y:S01]  /*2d750*/  ISETP.LT.AND P3, PT, R93, UR4, !P0 ;  /* 0x000000045d007c0c */ /* 0x008fe2000c761270 */
[----:B------:R-:W-:Y:S01]  /*2d760*/  ULDC UR4, c[0x0][0x22c] ;  /* 0x00008b0000047ab9 */ /* 0x000fe20000000800 */
[----:B0-----:R-:W-:Y:S01]  /*2d770*/  LEA R4, P6, R76, R2, 0x1 ;  /* 0x000000024c047211 */ /* 0x001fe200078c08ff */
[----:B-1----:R-:W-:-:S03]  /*2d780*/  IMAD R7, R130, 0x2, R76 ;  /* 0x0000000282077824 */ /* 0x002fc600078e024c */
[----:B------:R-:W-:Y:S02]  /*2d790*/  LEA.HI.X.SX32 R5, R76, R0, 0x1, P6 ;  /* 0x000000004c057211 */ /* 0x000fe400030f0eff */
[----:B----4-:R-:W-:Y:S01]  /*2d7a0*/  ISETP.LT.AND P2, PT, R92, UR4, !P0 ;  /* 0x000000045c007c0c */ /* 0x010fe2000c741270 */
[----:B------:R-:W-:Y:S01]  /*2d7b0*/  IMAD R76, R130, 0x2, R7 ;  /* 0x00000002824c7824 */ /* 0x000fe200078e0207 */
[C---:B------:R-:W-:Y:S01]  /*2d7c0*/  LEA R6, P6, R7.reuse, R2, 0x1 ;  /* 0x0000000207067211 */ /* 0x040fe200078c08ff */
[----:B------:R0:W-:Y:S01]  /*2d7d0*/  @P4 STG.E.U16 desc[UR40][R4.64], R71 ;  /* 0x0000004704004986 */ /* 0x0001e2000c101528 */
[----:B------:R-:W-:Y:S02]  /*2d7e0*/  ULDC UR4, c[0x0][0x22c] ;  /* 0x00008b0000047ab9 */ /* 0x000fe40000000800 */
[----:B------:R-:W-:Y:S02]  /*2d7f0*/  LEA.HI.X.SX32 R7, R7, R0, 0x1, P6 ;  /* 0x0000000007077211 */ /* 0x000fe400030f0eff */
[----:B------:R-:W-:Y:S01]  /*2d800*/  ISETP.LT.AND P5, PT, R85, UR4, !P0 ;  /* 0x0000000455007c0c */ /* 0x000fe2000c7a1270 */
[----:B------:R-:W-:Y:S01]  /*2d810*/  ULDC UR4, c[0x0][0x22c] ;  /* 0x00008b0000047ab9 */ /* 0x000fe20000000800 */
[----:B------:R-:W3:Y:S01]  /*2d820*/  LDL.LU R85, [R1+0xd94] ;  /* 0x000d940001557983 */ /* 0x000ee20000300800 */
[----:B------:R-:W-:-:S02]  /*2d830*/  PRMT R68, R68, 0x7632, R68 ;  /* 0x0000763244447816 */ /* 0x000fc40000000044 */
[C---:B0-----:R-:W-:Y:S01]  /*2d840*/  LEA R4, P6, R76.reuse, R2, 0x1 ;  /* 0x000000024c047211 */ /* 0x041fe200078c08ff */
[----:B------:R-:W4:Y:S01]  /*2d850*/  LDL.LU R84, [R1+0xd9c] ;  /* 0x000d9c0001547983 */ /* 0x000f220000300800 */
[----:B------:R-:W-:Y:S02]  /*2d860*/  PRMT R69, R69, 0x7632, R69 ;  /* 0x0000763245457816 */ /* 0x000fe40000000045 */
[----:B------:R-:W-:Y:S01]  /*2d870*/  LEA.HI.X.SX32 R5, R76, R0, 0x1, P6 ;  /* 0x000000004c057211 */ /* 0x000fe200030f0eff */
[----:B------:R-:W-:Y:S01]  /*2d880*/  IMAD R76, R130, 0x2, R76 ;  /* 0x00000002824c7824 */ /* 0x000fe200078e024c */
[----:B------:R-:W-:Y:S01]  /*2d890*/  ISETP.LT.AND P4, PT, R87, UR4, !P0 ;  /* 0x0000000457007c0c */ /* 0x000fe2000c781270 */
[----:B------:R-:W-:Y:S01]  /*2d8a0*/  ULDC UR4, c[0x0][0x22c] ;  /* 0x00008b0000047ab9 */ /* 0x000fe20000000800 */
[----:B------:R-:W-:Y:S04]  /*2d8b0*/  @P3 STG.E.U16 desc[UR40][R6.64], R68 ;  /* 0x0000004406003986 */ /* 0x000fe8000c101528 */
[----:B------:R0:W-:Y:S01]  /*2d8c0*/  @P2 STG.E.U16 desc[UR40][R4.64], R69 ;  /* 0x0000004504002986 */ /* 0x0001e2000c101528 */
[----:B------:R-:W-:-:S03]  /*2d8d0*/  PRMT R70, R70, 0x7632, R70 ;  /* 0x0000763246467816 */ /* 0x000fc60000000046 */
[----:B------:R-:W4:Y:S01]  /*2d8e0*/  LDL.LU R79, [R1+0xd98] ;  /* 0x000d9800014f7983 */ /* 0x000f220000300800 */
[----:B0-----:R-:W-:-:S04]  /*2d8f0*/  LEA R4, P6, R76, R2, 0x1 ;  /* 0x000000024c047211 */ /* 0x001fc800078c08ff */
[----:B------:R-:W-:-:S05]  /*2d900*/  LEA.HI.X.SX32 R5, R76, R0, 0x1, P6 ;  /* 0x000000004c057211 */ /* 0x000fca00030f0eff */
[----:B------:R0:W-:Y:S01]  /*2d910*/  @P5 STG.E.U16 desc[UR40][R4.64], R70 ;  /* 0x0000004604005986 */ /* 0x0001e2000c101528 */
[----:B--2---:R-:W-:Y:S01]  /*2d920*/  ISETP.LT.AND P3, PT, R86, UR4, !P0 ;  /* 0x0000000456007c0c */ /* 0x004fe2000c761270 */
[----:B------:R-:W-:Y:S02]  /*2d930*/  ULDC UR4, c[0x0][0x22c] ;  /* 0x00008b0000047ab9 */ /* 0x000fe40000000800 */
[----:B------:R-:W-:Y:S01]  /*2d940*/  ISETP.LT.AND P2, PT, R78, UR4, !P0 ;  /* 0x000000044e007c0c */ /* 0x000fe2000c741270 */
[C---:B------:R-:W-:Y:S01]  /*2d950*/  IMAD R7, R130.reuse, 0x2, R76 ;  /* 0x0000000282077824 */ /* 0x040fe200078e024c */
        /* <DEDUP_REMOVED lines=22> */
[----:B---3--:R-:W-:Y:S01]  /*2dac0*/  ISETP.LT.AND P5, PT, R85, UR4, !P0 ;  /* 0x0000000455007c0c */ /* 0x008fe2000c7a1270 */
[----:B------:R-:W-:Y:S01]  /*2dad0*/  ULDC UR4, c[0x0][0x22c] ;  /* 0x00008b0000047ab9 */ /* 0x000fe20000000800 */
[----:B------:R-:W-:Y:S02]  /*2dae0*/  LEA.HI.X.SX32 R5, R68, R0, 0x1, P6 ;  /* 0x0000000044057211 */ /* 0x000fe400030f0eff */
[----:B----4-:R-:W-:Y:S01]  /*2daf0*/  ISETP.LT.AND P4, PT, R84, UR4, !P0 ;  /* 0x0000000454007c0c */ /* 0x010fe2000c781270 */
[----:B------:R-:W-:Y:S01]  /*2db00*/  ULDC UR4, c[0x0][0x22c] ;  /* 0x00008b0000047ab9 */ /* 0x000fe20000000800 */
[----:B------:R-:W-:Y:S01]  /*2db10*/  LEA R6, P6, R7, R2, 0x1 ;  /* 0x0000000207067211 */ /* 0x000fe200078c08ff */
[----:B------:R-:W-:-:S03]  /*2db20*/  IMAD R68, R130, 0x2, R7 ;  /* 0x0000000282447824 */ /* 0x000fc600078e0207 */
[----:B------:R-:W-:-:S03]  /*2db30*/  LEA.HI.X.SX32 R7, R7, R0, 0x1, P6 ;  /* 0x0000000007077211 */ /* 0x000fc600030f0eff */
[----:B------:R0:W-:Y:S01]  /*2db40*/  @P5 STG.E.U16 desc[UR40][R4.64], R62 ;  /* 0x0000003e04005986 */ /* 0x0001e2000c101528 */
[----:B------:R-:W-:Y:S01]  /*2db50*/  ISETP.LT.AND P3, PT, R79, UR4, !P0 ;  /* 0x000000044f007c0c */ /* 0x000fe2000c761270 */
[----:B------:R-:W-:Y:S02]  /*2db60*/  ULDC UR4, c[0x0][0x22c] ;  /* 0x00008b0000047ab9 */ /* 0x000fe40000000800 */
        /* <DEDUP_REMOVED lines=17> */
[----:B------:R-:W-:Y:S01]  /*2dc80*/  ISETP.LT.AND P3, PT, R76, UR4, !P0 ;  /* 0x000000044c007c0c */ /* 0x000fe2000c761270 */
[----:B------:R-:W-:Y:S01]  /*2dc90*/  ULDC UR4, c[0x0][0x22c] ;  /* 0x00008b0000047ab9 */ /* 0x000fe20000000800 */
[----:B------:R-:W4:Y:S01]  /*2dca0*/  LDL.LU R76, [R1+0xdc4] ;  /* 0x000dc400014c7983 */ /* 0x000f220000300800 */
[----:B------:R-:W-:Y:S02]  /*2dcb0*/  PRMT R62, R62, 0x7632, R62 ;  /* 0x000076323e3e7816 */ /* 0x000fe4000000003e */
[----:B0-----:R-:W-:Y:S02]  /*2dcc0*/  PRMT R61, R61, 0x7632, R61 ;  /* 0x000076323d3d7816 */ /* 0x001fe4000000003d */
[----:B------:R-:W-:-:S03]  /*2dcd0*/  LEA R4, P6, R68, R2, 0x1 ;  /* 0x0000000244047211 */ /* 0x000fc600078c08ff */
[----:B------:R-:W-:Y:S01]  /*2dce0*/  @P2 STG.E.U16 desc[UR40][R6.64], R61 ;  /* 0x0000003d06002986 */ /* 0x000fe2000c101528 */
[----:B------:R-:W-:Y:S01]  /*2dcf0*/  LEA.HI.X.SX32 R5, R68, R0, 0x1, P6 ;  /* 0x0000000044057211 */ /* 0x000fe200030f0eff */
[----:B------:R-:W-:Y:S01]  /*2dd00*/  IMAD R68, R130, 0x2, R68 ;  /* 0x0000000282447824 */ /* 0x000fe200078e0244 */
[----:B------:R-:W-:Y:S01]  /*2dd10*/  ISETP.LT.AND P2, PT, R69, UR4, !P0 ;  /* 0x0000000445007c0c */ /* 0x000fe2000c741270 */
[----:B------:R-:W-:Y:S01]  /*2dd20*/  ULDC UR4, c[0x0][0x22c] ;  /* 0x00008b0000047ab9 */ /* 0x000fe20000000800 */
[----:B------:R-:W4:Y:S04]  /*2dd30*/  LDL.LU R69, [R1+0xdcc] ;  /* 0x000dcc0001457983 */ /* 0x000f280000300800 */
[----:B------:R0:W-:Y:S01]  /*2dd40*/  @P5 STG.E.U16 desc[UR40][R4.64], R62 ;  /* 0x0000003e04005986 */ /* 0x0001e2000c101528 */
[----:B------:R-:W-:-:S02]  /*2dd50*/  PRMT R63, R63, 0x7632, R63 ;  /* 0x000076323f3f7816 */ /* 0x000fc4000000003f */
[----:B------:R-:W-:Y:S01]  /*2dd60*/  ISETP.LT.AND P5, PT, R71, UR4, !P0 ;  /* 0x0000000447007c0c */ /* 0x000fe2000c7a1270 */
[----:B------:R-:W-:Y:S01]  /*2dd70*/  ULDC UR4, c[0x0][0x22c] ;  /* 0x00008b0000047ab9 */ /* 0x000fe20000000800 */
        /* <DEDUP_REMOVED lines=17> */
[----:B---3--:R-:W-:Y:S01]  /*2de90*/  ISETP.LT.AND P3, PT, R77, UR4, !P0 ;  /* 0x000000044d007c0c */ /* 0x008fe2000c761270 */
[----:B------:R-:W-:Y:S01]  /*2dea0*/  ULDC UR4, c[0x0][0x22c] ;  /* 0x00008b0000047ab9 */ /* 0x000fe20000000800 */
[----:B0-----:R-:W-:-:S04]  /*2deb0*/  LEA R6, P6, R61, R2, 0x1 ;  /* 0x000000023d067211 */ /* 0x001fc800078c08ff */
[----:B------:R-:W-:Y:S01]  /*2dec0*/  LEA.HI.X.SX32 R7, R61, R0, 0x1, P6 ;  /* 0x000000003d077211 */ /* 0x000fe200030f0eff */
[----:B------:R0:W-:Y:S01]  /*2ded0*/  @P2 STG.E.U16 desc[UR40][R4.64], R53 ;  /* 0x0000003504002986 */ /* 0x0001e2000c101528 */
[----:B----4-:R-:W-:Y:S01]  /*2dee0*/  ISETP.LT.AND P2, PT, R76, UR4, !P0 ;  /* 0x000000044c007c0c */ /* 0x010fe2000c741270 */
[----:B------:R-:W-:Y:S02]  /*2def0*/  ULDC UR4, c[0x0][0x22c] ;  /* 0x00008b0000047ab9 */ /* 0x000fe40000000800 */
[----:B------:R1:W-:Y:S01]  /*2df00*/  @P5 STG.E.U16 desc[UR40][R6.64], R54 ;  /* 0x0000003606005986 */ /* 0x0003e2000c101528 */
[----:B------:R-:W-:Y:S01]  /*2df10*/  ISETP.LT.AND P5, PT, R69, UR4, !P0 ;  /* 0x0000000445007c0c */ /* 0x000fe2000c7a1270 */
[----:B------:R-:W-:Y:S02]  /*2df20*/  ULDC UR4, c[0x0][0x22c] ;  /* 0x00008b0000047ab9 */ /* 0x000fe40000000800 */
[----:B------:R-:W3:Y:S01]  /*2df30*/  LDL.LU R69, [R1+0xde4] ;  /* 0x000de40001457983 */ /* 0x000ee20000300800 */
[----:B0-----:R-:W-:-:S03]  /*2df40*/  LEA R4, P6, R60, R2, 0x1 ;  /* 0x000000023c047211 */ /* 0x001fc600078c08ff */
[----:B------:R-:W4:Y:S01]  /*2df50*/  LDL.LU R68, [R1+0xdec] ;  /* 0x000dec0001447983 */ /* 0x000f220000300800 */
[----:B-1----:R-:W-:Y:S01]  /*2df60*/  IMAD R7, R130, 0x2, R60 ;  /* 0x0000000282077824 */ /* 0x002fe200078e023c */
[----:B------:R-:W-:Y:S02]  /*2df70*/  LEA.HI.X.SX32 R5, R60, R0, 0x1, P6 ;  /* 0x000000003c057211 */ /* 0x000fe400030f0eff */
[----:B------:R-:W4:Y:S01]  /*2df80*/  LDL.LU R63, [R1+0xde8] ;  /* 0x000de800013f7983 */ /* 0x000f220000300800 */
[----:B------:R-:W-:Y:S01]  /*2df90*/  IMAD R60, R130, 0x2, R7 ;  /* 0x00000002823c7824 */ /* 0x000fe200078e0207 */
[C---:B------:R-:W-:Y:S02]  /*2dfa0*/  LEA R6, P6, R7.reuse, R2, 0x1 ;  /* 0x0000000207067211 */ /* 0x040fe400078c08ff */
[----:B------:R0:W-:Y:S01]  /*2dfb0*/  @P4 STG.E.U16 desc[UR40][R4.64], R55 ;  /* 0x0000003704004986 */ /* 0x0001e2000c101528 */
[----:B------:R-:W-:Y:S02]  /*2dfc0*/  PRMT R52, R52, 0x7632, R52 ;  /* 0x0000763234347816 */ /* 0x000fe40000000034 */
[----:B------:R-:W-:-:S02]  /*2dfd0*/  LEA.HI.X.SX32 R7, R7, R0, 0x1, P6 ;  /* 0x0000000007077211 */ /* 0x000fc400030f0eff */
[----:B------:R-:W-:Y:S01]  /*2dfe0*/  ISETP.LT.AND P4, PT, R71, UR4, !P0 ;  /* 0x0000000447007c0c */ /* 0x000fe2000c781270 */
[----:B------:R-:W-:Y:S01]  /*2dff0*/  ULDC UR4, c[0x0][0x22c] ;  /* 0x00008b0000047ab9 */ /* 0x000fe20000000800 */
[----:B------:R-:W-:Y:S02]  /*2e000*/  PRMT R53, R53, 0x7632, R53 ;  /* 0x0000763235357816 */ /* 0x000fe40000000035 */
[C---:B0-----:R-:W-:Y:S01]  /*2e010*/  LEA R4, P6, R60.reuse, R2, 0x1 ;  /* 0x000000023c047211 */ /* 0x041fe200078c08ff */
[----:B------:R0:W-:Y:S03]  /*2e020*/  @P3 STG.E.U16 desc[UR40][R6.64], R52 ;  /* 0x0000003406003986 */ /* 0x0001e6000c101528 */
[----:B------:R-:W-:Y:S01]  /*2e030*/  LEA.HI.X.SX32 R5, R60, R0, 0x1, P6 ;  /* 0x000000003c057211 */ /* 0x000fe200030f0eff */
[----:B------:R-:W-:-:S04]  /*2e040*/  IMAD R60, R130, 0x2, R60 ;  /* 0x00000002823c7824 */ /* 0x000fc800078e023c */
[----:B------:R1:W-:Y:S01]  /*2e050*/  @P2 STG.E.U16 desc[UR40][R4.64], R53 ;  /* 0x0000003504002986 */ /* 0x0003e2000c101528 */
[----:B0-----:R-:W-:Y:S01]  /*2e060*/  IMAD R7, R130, 0x2, R60 ;  /* 0x0000000282077824 */ /* 0x001fe200078e023c */
[----:B------:R-:W-:Y:S02]  /*2e070*/  PRMT R54, R54, 0x7632, R54 ;  /* 0x0000763236367816 */ /* 0x000fe40000000036 */
[----:B-1----:R-:W-:Y:S01]  /*2e080*/  LEA R4, P6, R60, R2, 0x1 ;  /* 0x000000023c047211 */ /* 0x002fe200078c08ff */
[----:B------:R-:W-:-:S03]  /*2e090*/  IMAD R52, R130, 0x2, R7 ;  /* 0x0000000282347824 */ /* 0x000fc600078e0207 */
[----:B------:R-:W-:Y:S02]  /*2e0a0*/  LEA.HI.X.SX32 R5, R60, R0, 0x1, P6 ;  /* 0x000000003c057211 */ /* 0x000fe400030f0eff */
[----:B------:R-:W-:Y:S02]  /*2e0b0*/  LEA R6, P6, R7, R2, 0x1 ;  /* 0x0000000207067211 */ /* 0x000fe400078c08ff */
[----:B------:R-:W-:Y:S01]  /*2e0c0*/  PRMT R55, R55, 0x7632, R55 ;  /* 0x0000763237377816 */ /* 0x000fe20000000037 */
[----:B------:R0:W-:Y:S01]  /*2e0d0*/  @P5 STG.E.U16 desc[UR40][R4.64], R54 ;  /* 0x0000003604005986 */ /* 0x0001e2000c101528 */
[----:B------:R-:W-:Y:S01]  /*2e0e0*/  LEA.HI.X.SX32 R7, R7, R0, 0x1, P6 ;  /* 0x0000000007077211 */ /* 0x000fe200030f0eff */
[----:B------:R-:W-:-:S04]  /*2e0f0*/  IMAD R53, R130, 0x2, R52 ;  /* 0x0000000282357824 */ /* 0x000fc800078e0234 */
[----:B------:R1:W-:Y:S01]  /*2e100*/  @P4 STG.E.U16 desc[UR40][R6.64], R55 ;  /* 0x0000003706004986 */ /* 0x0003e2000c101528 */
[----:B0-----:R-:W-:-:S04]  /*2e110*/  LEA R4, P6, R52, R2, 0x1 ;  /* 0x0000000234047211 */ /* 0x001fc800078c08ff */
[----:B------:R-:W-:Y:S02]  /*2e120*/  LEA.HI.X.SX32 R5, R52, R0, 0x1, P6 ;  /* 0x0000000034057211 */ /* 0x000fe400030f0eff */
[----:B-1----:R-:W-:Y:S01]  /*2e130*/  LEA R6, P6, R53, R2, 0x1 ;  /* 0x0000000235067211 */ /* 0x002fe200078c08ff */
[----:B------:R-:W-:-:S03]  /*2e140*/  IMAD R52, R130, 0x2, R53 ;  /* 0x0000000282347824 */ /* 0x000fc600078e0235 */
[----:B------:R-:W-:Y:S02]  /*2e150*/  LEA.HI.X.SX32 R7, R53, R0, 0x1, P6 ;  /* 0x0000000035077211 */ /* 0x000fe400030f0eff */
[----:B--2---:R-:W-:Y:S01]  /*2e160*/  ISETP.LT.AND P3, PT, R70, UR4, !P0 ;  /* 0x0000000446007c0c */ /* 0x004fe2000c761270 */
[----:B------:R-:W-:Y:S02]  /*2e170*/  ULDC UR4, c[0x0][0x22c] ;  /* 0x00008b0000047ab9 */ /* 0x000fe40000000800 */
[----:B------:R-:W-:Y:S01]  /*2e180*/  ISETP.LT.AND P2, PT, R62, UR4, !P0 ;  /* 0x000000043e007c0c */ /* 0x000fe2000c741270 */
[----:B------:R-:W-:Y:S01]  /*2e190*/  ULDC UR4, c[0x0][0x22c] ;  /* 0x00008b0000047ab9 */ /* 0x000fe20000000800 */
[----:B------:R-:W2:Y:S04]  /*2e1a0*/  LDL.LU R62, [R1+0xdf0] ;  /* 0x000df000013e7983 */ /* 0x000ea80000300800 */
[----:B------:R-:W2:Y:S04]  /*2e1b0*/  LDL.LU R61, [R1+0xdf4] ;  /* 0x000df400013d7983 */ /* 0x000ea80000300800 */
[----:B------:R-:W2:Y:S04]  /*2e1c0*/  LDL.LU R60, [R1+0xdf8] ;  /* 0x000df800013c7983 */ /* 0x000ea80000300800 */
[----:B------:R-:W2:Y:S04]  /*2e1d0*/  LDL.LU R55, [R1+0xe08] ;  /* 0x000e080001377983 */ /* 0x000ea80000300800 */
[----:B------:R-:W2:Y:S04]  /*2e1e0*/  LDL.LU R54, [R1+0xe04] ;  /* 0x000e040001367983 */ /* 0x000ea80000300800 */
[----:B------:R-:W2:Y:S04]  /*2e1f0*/  LDL.LU R53, [R1+0xe0c] ;  /* 0x000e0c0001357983 */ /* 0x000ea80000300800 */
[----:B------:R0:W-:Y:S04]  /*2e200*/  @P3 STG.E.U16 desc[UR40][R4.64], R44 ;  /* 0x0000002c04003986 */ /* 0x0001e8000c101528 */
[----:B------:R1:W-:Y:S01]  /*2e210*/  @P2 STG.E.U16 desc[UR40][R6.64], R45 ;  /* 0x0000002d06002986 */ /* 0x0003e2000c101528 */
[----:B---3--:R-:W-:Y:S01]  /*2e220*/  ISETP.LT.AND P5, PT, R69, UR4, !P0 ;  /* 0x0000000445007c0c */ /* 0x008fe2000c7a1270 */
[----:B------:R-:W-:Y:S01]  /*2e230*/  ULDC UR4, c[0x0][0x22c] ;  /* 0x00008b0000047ab9 */ /* 0x000fe20000000800 */
[----:B0-----:R-:W-:-:S02]  /*2e240*/  LEA R4, P6, R52, R2, 0x1 ;  /* 0x0000000234047211 */ /* 0x001fc400078c08ff */
[----:B----4-:R-:W-:Y:S01]  /*2e250*/  ISETP.LT.AND P4, PT, R68, UR4, !P0 ;  /* 0x0000000444007c0c */ /* 0x010fe2000c781270 */
[----:B------:R-:W-:Y:S01]  /*2e260*/  ULDC UR4, c[0x0][0x22c] ;  /* 0x00008b0000047ab9 */ /* 0x000fe20000000800 */
[----:B-1----:R-:W-:Y:S01]  /*2e270*/  IMAD R7, R130, 0x2, R52 ;  /* 0x0000000282077824 */ /* 0x002fe200078e0234 */
[----:B------:R-:W-:Y:S02]  /*2e280*/  LEA.HI.X.SX32 R5, R52, R0, 0x1, P6 ;  /* 0x0000000034057211 */ /* 0x000fe400030f0eff */
[----:B------:R-:W-:Y:S01]  /*2e290*/  ISETP.LT.AND P3, PT, R63, UR4, !P0 ;  /* 0x000000043f007c0c */ /* 0x000fe2000c761270 */
[----:B------:R-:W-:Y:S01]  /*2e2a0*/  IMAD R52, R130, 0x2, R7 ;  /* 0x0000000282347824 */ /* 0x000fe200078e0207 */
[C---:B------:R-:W-:Y:S02]  /*2e2b0*/  LEA R6, P6, R7.reuse, R2, 0x1 ;  /* 0x0000000207067211 */ /* 0x040fe400078c08ff */
[----:B------:R0:W-:Y:S01]  /*2e2c0*/  @P5 STG.E.U16 desc[UR40][R4.64], R46 ;  /* 0x0000002e04005986 */ /* 0x0001e2000c101528 */
[----:B------:R-:W-:Y:S01]  /*2e2d0*/  PRMT R45, R44, 0x7632, R45 ;  /* 0x000076322c2d7816 */ /* 0x000fe2000000002d */
[----:B------:R-:W-:Y:S01]  /*2e2e0*/  IMAD R44, R130, 0x2, R52 ;  /* 0x00000002822c7824 */ /* 0x000fe200078e0234 */
[----:B------:R-:W-:Y:S01]  /*2e2f0*/  LEA.HI.X.SX32 R7, R7, R0, 0x1, P6 ;  /* 0x0000000007077211 */ /* 0x000fe200030f0eff */
[----:B------:R-:W-:-:S04]  /*2e300*/  ULDC UR4, c[0x0][0x22c] ;  /* 0x00008b0000047ab9 */ /* 0x000fc80000000800 */
[----:B------:R1:W-:Y:S01]  /*2e310*/  @P4 STG.E.U16 desc[UR40][R6.64], R47 ;  /* 0x0000002f06004986 */ /* 0x0003e2000c101528 */
[----:B0-----:R-:W-:-:S04]  /*2e320*/  LEA R4, P6, R52, R2, 0x1 ;  /* 0x0000000234047211 */ /* 0x001fc800078c08ff */
[----:B------:R-:W-:Y:S01]  /*2e330*/  LEA.HI.X.SX32 R5, R52, R0, 0x1, P6 ;  /* 0x0000000034057211 */ /* 0x000fe200030f0eff */
[----:B------:R-:W-:Y:S01]  /*2e340*/  IMAD R52, R130, 0x2, R44 ;  /* 0x0000000282347824 */ /* 0x000fe200078e022c */
[----:B-1----:R-:W-:-:S03]  /*2e350*/  LEA R6, P6, R44, R2, 0x1 ;  /* 0x000000022c067211 */ /* 0x002fc600078c08ff */
[----:B------:R0:W-:Y:S01]  /*2e360*/  @P3 STG.E.U16 desc[UR40][R4.64], R45 ;  /* 0x0000002d04003986 */ /* 0x0001e2000c101528 */
[----:B------:R-:W-:Y:S02]  /*2e370*/  LEA.HI.X.SX32 R7, R44, R0, 0x1, P6 ;  /* 0x000000002c077211 */ /* 0x000fe400030f0eff */
[----:B------:R-:W-:Y:S02]  /*2e380*/  PRMT R46, R46, 0x7632, R46 ;  /* 0x000076322e2e7816 */ /* 0x000fe4000000002e */
[C---:B0-----:R-:W-:Y:S02]  /*2e390*/  LEA R4, P6, R52.reuse, R2, 0x1 ;  /* 0x0000000234047211 */ /* 0x041fe400078c08ff */
[----:B------:R-:W-:Y:S02]  /*2e3a0*/  PRMT R45, R45, 0x7632, R45 ;  /* 0x000076322d2d7816 */ /* 0x000fe4000000002d */
[----:B------:R-:W-:Y:S01]  /*2e3b0*/  LEA.HI.X.SX32 R5, R52, R0, 0x1, P6 ;  /* 0x0000000034057211 */ /* 0x000fe200030f0eff */
[----:B------:R-:W-:Y:S01]  /*2e3c0*/  IMAD R52, R130, 0x2, R52 ;  /* 0x0000000282347824 */ /* 0x000fe200078e0234 */
[----:B------:R-:W-:-:S02]  /*2e3d0*/  PRMT R47, R47, 0x7632, R47 ;  /* 0x000076322f2f7816 */ /* 0x000fc4000000002f */
[----:B--2---:R-:W-:Y:S01]  /*2e3e0*/  ISETP.LT.AND P2, PT, R62, UR4, !P0 ;  /* 0x000000043e007c0c */ /* 0x004fe2000c741270 */
[----:B------:R-:W-:Y:S02]  /*2e3f0*/  ULDC UR4, c[0x0][0x22c] ;  /* 0x00008b0000047ab9 */ /* 0x000fe40000000800 */
[----:B------:R-:W-:Y:S01]  /*2e400*/  ISETP.LT.AND P5, PT, R61, UR4, !P0 ;  /* 0x000000043d007c0c */ /* 0x000fe2000c7a1270 */
[----:B------:R-:W-:Y:S01]  /*2e410*/  ULDC UR4, c[0x0][0x22c] ;  /* 0x00008b0000047ab9 */ /* 0x000fe20000000800 */
[----:B------:R-:W2:Y:S01]  /*2e420*/  LDL.LU R61, [R1+0xe10] ;  /* 0x000e1000013d7983 */ /* 0x000ea20000300800 */
[----:B------:R-:W-:Y:S01]  /*2e430*/  ISETP.LT.AND P4, PT, R60, UR4, !P0 ;  /* 0x000000043c007c0c */ /* 0x000fe2000c781270 */
[----:B------:R-:W-:Y:S02]  /*2e440*/  ULDC UR4, c[0x0][0x22c] ;  /* 0x00008b0000047ab9 */ /* 0x000fe40000000800 */
[----:B------:R-:W3:Y:S01]  /*2e450*/  LDL.LU R60, [R1+0xe18] ;  /* 0x000e1800013c7983 */ /* 0x000ee20000300800 */
[----:B------:R-:W-:Y:S01]  /*2e460*/  ISETP.LT.AND P3, PT, R55, UR4, !P0 ;  /* 0x0000000437007c0c */ /* 0x000fe2000c761270 */
[----:B------:R-:W-:-:S02]  /*2e470*/  ULDC UR4, c[0x0][0x22c] ;  /* 0x00008b0000047ab9 */ /* 0x000fc40000000800 */
[----:B------:R-:W4:Y:S04]  /*2e480*/  LDL.LU R55, [R1+0xe14] ;  /* 0x000e140001377983 */ /* 0x000f280000300800 */
[----:B------:R-:W-:Y:S01]  /*2e490*/  @P2 STG.E.U16 desc[UR40][R6.64], R45 ;  /* 0x0000002d06002986 */ /* 0x000fe2000c101528 */
[----:B------:R-:W-:Y:S01]  /*2e4a0*/  ISETP.LT.AND P2, PT, R54, UR4, !P0 ;  /* 0x0000000436007c0c */ /* 0x000fe2000c741270 */
[----:B------:R-:W-:Y:S02]  /*2e4b0*/  ULDC UR4, c[0x0][0x22c] ;  /* 0x00008b0000047ab9 */ /* 0x000fe40000000800 */
[----:B------:R0:W-:Y:S01]  /*2e4c0*/  @P5 STG.E.U16 desc[UR40][R4.64], R46 ;  /* 0x0000002e04005986 */ /* 0x0001e2000c101528 */
[----:B------:R-:W-:Y:S01]  /*2e4d0*/  ISETP.LT.AND P5, PT, R53, UR4, !P0 ;  /* 0x0000000435007c0c */ /* 0x000fe2000c7a1270 */
[----:B------:R-:W-:-:S02]  /*2e4e0*/  ULDC UR4, c[0x0][0x22c] ;  /* 0x00008b0000047ab9 */ /* 0x000fc40000000800 */
[----:B------:R-:W4:Y:S04]  /*2e4f0*/  LDL.LU R54, [R1+0xe1c] ;  /* 0x000e1c0001367983 */ /* 0x000f280000300800 */
[----:B------:R-:W4:Y:S01]  /*2e500*/  LDL.LU R53, [R1+0xe20] ;  /* 0x000e200001357983 */ /* 0x000f220000300800 */
[----:B0-----:R-:W-:-:S04]  /*2e510*/  LEA R4, P6, R52, R2, 0x1 ;  /* 0x0000000234047211 */ /* 0x001fc800078c08ff */
[----:B------:R-:W-:-:S05]  /*2e520*/  LEA.HI.X.SX32 R5, R52, R0, 0x1, P6 ;  /* 0x0000000034057211 */ /* 0x000fca00030f0eff */
[----:B------:R0:W-:Y:S04]  /*2e530*/  @P4 STG.E.U16 desc[UR40][R4.64], R47 ;  /* 0x0000002f04004986 */ /* 0x0001e8000c101528 */
[----:B0-----:R-:W4:Y:S04]  /*2e540*/  LDL.LU R47, [R1+0xe2c] ;  /* 0x000e2c00012f7983 */ /* 0x001f280000300800 */
[----:B------:R-:W4:Y:S01]  /*2e550*/  LDL.LU R46, [R1+0xe30] ;  /* 0x000e3000012e7983 */ /* 0x000f220000300800 */
[----:B------:R-:W-:-:S04]  /*2e560*/  IMAD R7, R130, 0x2, R52 ;  /* 0x0000000282077824 */ /* 0x000fc800078e0234 */
[----:B------:R-:W-:Y:S01]  /*2e570*/  IMAD R44, R130, 0x2, R7 ;  /* 0x00000002822c7824 */ /* 0x000fe200078e0207 */
[----:B------:R-:W-:-:S03]  /*2e580*/  LEA R6, P6, R7, R2, 0x1 ;  /* 0x0000000207067211 */ /* 0x000fc600078c08ff */
[----:B------:R-:W-:Y:S01]  /*2e590*/  IMAD R45, R130, 0x2, R44 ;  /* 0x00000002822d7824 */ /* 0x000fe200078e022c */
[----:B------:R-:W-:Y:S02]  /*2e5a0*/  LEA.HI.X.SX32 R7, R7, R0, 0x1, P6 ;  /* 0x0000000007077211 */ /* 0x000fe400030f0eff */
        /* <DEDUP_REMOVED lines=8> */
[----:B------:R-:W4:Y:S01]  /*2e630*/  LDL.LU R45, [R1+0xe34] ;  /* 0x000e3400012d7983 */ /* 0x000f220000300800 */
[----:B0-----:R-:W-:Y:S01]  /*2e640*/  LEA R4, P6, R44, R2, 0x1 ;  /* 0x000000022c047211 */ /* 0x001fe200078c08ff */
[----:B-1----:R-:W-:-:S03]  /*2e650*/  IMAD R7, R130, 0x2, R44 ;  /* 0x0000000282077824 */ /* 0x002fc600078e022c */
[----:B------:R-:W-:Y:S01]  /*2e660*/  LEA.HI.X.SX32 R5, R44, R0, 0x1, P6 ;  /* 0x000000002c057211 */ /* 0x000fe200030f0eff */
[----:B------:R-:W-:Y:S01]  /*2e670*/  IMAD R44, R130, 0x2, R7 ;  /* 0x00000002822c7824 */ /* 0x000fe200078e0207 */
[C---:B------:R-:W-:Y:S02]  /*2e680*/  LEA R6, P6, R7.reuse, R2, 0x1 ;  /* 0x0000000207067211 */ /* 0x040fe400078c08ff */
[----:B------:R-:W-:Y:S02]  /*2e690*/  PRMT R36, R36, 0x7632, R36 ;  /* 0x0000763224247816 */ /* 0x000fe40000000024 */
[----:B------:R-:W-:Y:S02]  /*2e6a0*/  LEA.HI.X.SX32 R7, R7, R0, 0x1, P6 ;  /* 0x0000000007077211 */ /* 0x000fe400030f0eff */
[----:B------:R-:W-:Y:S02]  /*2e6b0*/  PRMT R37, R37, 0x7632, R37 ;  /* 0x0000763225257816 */ /* 0x000fe40000000025 */
[----:B--2---:R-:W-:Y:S01]  /*2e6c0*/  ISETP.LT.AND P4, PT, R61, UR4, !P0 ;  /* 0x000000043d007c0c */ /* 0x004fe2000c781270 */
[----:B------:R-:W-:-:S02]  /*2e6d0*/  ULDC UR4, c[0x0][0x22c] ;  /* 0x00008b0000047ab9 */ /* 0x000fc40000000800 */
[----:B---3--:R-:W-:Y:S01]  /*2e6e0*/  ISETP.LT.AND P3, PT, R60, UR4, !P0 ;  /* 0x000000043c007c0c */ /* 0x008fe2000c761270 */
[----:B------:R-:W-:Y:S02]  /*2e6f0*/  ULDC UR4, c[0x0][0x22c] ;  /* 0x00008b0000047ab9 */ /* 0x000fe40000000800 */
[----:B----4-:R-:W-:Y:S01]  /*2e700*/  ISETP.LT.AND P2, PT, R55, UR4, !P0 ;  /* 0x0000000437007c0c */ /* 0x010fe2000c741270 */
[----:B------:R-:W-:-:S06]  /*2e710*/  ULDC UR4, c[0x0][0x22c] ;  /* 0x00008b0000047ab9 */ /* 0x000fcc0000000800 */
[----:B------:R0:W-:Y:S01]  /*2e720*/  @P4 STG.E.U16 desc[UR40][R4.64], R39 ;  /* 0x0000002704004986 */ /* 0x0001e2000c101528 */
[----:B------:R-:W-:Y:S01]  /*2e730*/  ISETP.LT.AND P5, PT, R54, UR4, !P0 ;  /* 0x0000000436007c0c */ /* 0x000fe2000c7a1270 */
[----:B------:R-:W-:Y:S02]  /*2e740*/  ULDC UR4, c[0x0][0x22c] ;  /* 0x00008b0000047ab9 */ /* 0x000fe40000000800 */
[----:B------:R-:W-:Y:S01]  /*2e750*/  ISETP.LT.AND P4, PT, R53, UR4, !P0 ;  /* 0x0000000435007c0c */ /* 0x000fe2000c781270 */
[----:B------:R-:W-:Y:S01]  /*2e760*/  ULDC UR4, c[0x0][0x22c] ;  /* 0x00008b0000047ab9 */ /* 0x000fe20000000800 */
[C---:B0-----:R-:W-:Y:S01]  /*2e770*/  LEA R4, P6, R44.reuse, R2, 0x1 ;  /* 0x000000022c047211 */ /* 0x041fe200078c08ff */
[----:B------:R-:W2:Y:S03]  /*2e780*/  LDL.LU R53, [R1+0xe3c] ;  /* 0x000e3c0001357983 */ /* 0x000ea60000300800 */
[----:B------:R-:W-:Y:S01]  /*2e790*/  LEA.HI.X.SX32 R5, R44, R0, 0x1, P6 ;  /* 0x000000002c057211 */ /* 0x000fe200030f0eff */
[----:B------:R-:W3:Y:S04]  /*2e7a0*/  LDL.LU R52, [R1+0xe38] ;  /* 0x000e380001347983 */ /* 0x000ee80000300800 */
[----:B------:R0:W-:Y:S04]  /*2e7b0*/  @P3 STG.E.U16 desc[UR40][R6.64], R36 ;  /* 0x0000002406003986 */ /* 0x0001e8000c101528 */
[----:B------:R1:W-:Y:S01]  /*2e7c0*/  @P2 STG.E.U16 desc[UR40][R4.64], R37 ;  /* 0x0000002504002986 */ /* 0x0003e2000c101528 */
[----:B------:R-:W-:Y:S01]  /*2e7d0*/  ISETP.LT.AND P3, PT, R47, UR4, !P0 ;  /* 0x000000042f007c0c */ /* 0x000fe2000c761270 */
[----:B------:R-:W-:-:S02]  /*2e7e0*/  ULDC UR4, c[0x0][0x22c] ;  /* 0x00008b0000047ab9 */ /* 0x000fc40000000800 */
[----:B------:R-:W4:Y:S01]  /*2e7f0*/  LDL.LU R47, [R1+0xe40] ;  /* 0x000e4000012f7983 */ /* 0x000f220000300800 */
[----:B------:R-:W-:Y:S01]  /*2e800*/  ISETP.LT.AND P2, PT, R46, UR4, !P0 ;  /* 0x000000042e007c0c */ /* 0x000fe2000c741270 */
[----:B------:R-:W-:Y:S02]  /*2e810*/  IMAD R44, R130, 0x2, R44 ;  /* 0x00000002822c7824 */ /* 0x000fe400078e022c */
[----:B------:R-:W4:Y:S01]  /*2e820*/  LDL.LU R46, [R1+0xe44] ;  /* 0x000e4400012e7983 */ /* 0x000f220000300800 */
[----:B------:R-:W-:Y:S01]  /*2e830*/  PRMT R38, R38, 0x7632, R38 ;  /* 0x0000763226267816 */ /* 0x000fe20000000026 */
[----:B------:R-:W-:Y:S01]  /*2e840*/  ULDC UR4, c[0x0][0x22c] ;  /* 0x00008b0000047ab9 */ /* 0x000fe20000000800 */
[----:B0-----:R-:W-:Y:S01]  /*2e850*/  IMAD R7, R130, 0x2, R44 ;  /* 0x0000000282077824 */ /* 0x001fe200078e022c */
[----:B-1----:R-:W-:-:S03]  /*2e860*/  LEA R4, P6, R44, R2, 0x1 ;  /* 0x000000022c047211 */ /* 0x002fc600078c08ff */
[----:B------:R-:W-:Y:S01]  /*2e870*/  IMAD R36, R130, 0x2, R7 ;  /* 0x0000000282247824 */ /* 0x000fe200078e0207 */
[----:B------:R-:W-:Y:S02]  /*2e880*/  LEA.HI.X.SX32 R5, R44, R0, 0x1, P6 ;  /* 0x000000002c057211 */ /* 0x000fe400030f0eff */
[----:B------:R-:W-:Y:S01]  /*2e890*/  LEA R6, P6, R7, R2, 0x1 ;  /* 0x0000000207067211 */ /* 0x000fe200078c08ff */
[----:B------:R-:W-:Y:S01]  /*2e8a0*/  IMAD R37, R130, 0x2, R36 ;  /* 0x0000000282257824 */ /* 0x000fe200078e0224 */
[----:B------:R-:W-:Y:S01]  /*2e8b0*/  PRMT R39, R39, 0x7632, R39 ;  /* 0x0000763227277816 */ /* 0x000fe20000000027 */
[----:B------:R0:W-:Y:S01]  /*2e8c0*/  @P5 STG.E.U16 desc[UR40][R4.64], R38 ;  /* 0x0000002604005986 */ /* 0x0001e2000c101528 */
[----:B------:R-:W-:-:S05]  /*2e8d0*/  LEA.HI.X.SX32 R7, R7, R0, 0x1, P6 ;  /* 0x0000000007077211 */ /* 0x000fca00030f0eff */
[----:B------:R1:W-:Y:S01]  /*2e8e0*/  @P4 STG.E.U16 desc[UR40][R6.64], R39 ;  /* 0x0000002706004986 */ /* 0x0003e2000c101528 */
[----:B0-----:R-:W-:-:S04]  /*2e8f0*/  LEA R4, P6, R36, R2, 0x1 ;  /* 0x0000000224047211 */ /* 0x001fc800078c08ff */
[----:B------:R-:W-:Y:S02]  /*2e900*/  LEA.HI.X.SX32 R5, R36, R0, 0x1, P6 ;  /* 0x0000000024057211 */ /* 0x000fe400030f0eff */
[----:B-1----:R-:W-:Y:S01]  /*2e910*/  LEA R6, P6, R37, R2, 0x1 ;  /* 0x0000000225067211 */ /* 0x002fe200078c08ff */
[----:B------:R-:W-:-:S03]  /*2e920*/  IMAD R36, R130, 0x2, R37 ;  /* 0x0000000282247824 */ /* 0x000fc600078e0225 */
[----:B------:R-:W-:Y:S01]  /*2e930*/  LEA.HI.X.SX32 R7, R37, R0, 0x1, P6 ;  /* 0x0000000025077211 */ /* 0x000fe200030f0eff */
[----:B------:R0:W-:Y:S01]  /*2e940*/  @P3 STG.E.U16 desc[UR40][R4.64], R28 ;  /* 0x0000001c04003986 */ /* 0x0001e2000c101528 */
[----:B------:R-:W-:Y:S01]  /*2e950*/  ISETP.LT.AND P5, PT, R45, UR4, !P0 ;  /* 0x000000042d007c0c */ /* 0x000fe2000c7a1270 */
[----:B------:R-:W-:Y:S02]  /*2e960*/  ULDC UR4, c[0x0][0x22c] ;  /* 0x00008b0000047ab9 */ /* 0x000fe40000000800 */
[----:B------:R1:W-:Y:S04]  /*2e970*/  @P2 STG.E.U16 desc[UR40][R6.64], R29 ;  /* 0x0000001d06002986 */ /* 0x0003e8000c101528 */
[----:B------:R-:W4:Y:S01]  /*2e980*/  LDL.LU R45, [R1+0xe48] ;  /* 0x000e4800012d7983 */ /* 0x000f220000300800 */
[----:B0-----:R-:W-:-:S03]  /*2e990*/  LEA R4, P6, R36, R2, 0x1 ;  /* 0x0000000224047211 */ /* 0x001fc600078c08ff */
[----:B------:R-:W4:Y:S01]  /*2e9a0*/  LDL.LU R44, [R1+0xe58] ;  /* 0x000e5800012c7983 */ /* 0x000f220000300800 */
[----:B-1----:R-:W-:Y:S01]  /*2e9b0*/  IMAD R7, R130, 0x2, R36 ;  /* 0x0000000282077824 */ /* 0x002fe200078e0224 */
[----:B------:R-:W-:Y:S02]  /*2e9c0*/  LEA.HI.X.SX32 R5, R36, R0, 0x1, P6 ;  /* 0x0000000024057211 */ /* 0x000fe400030f0eff */
[----:B------:R-:W4:Y:S01]  /*2e9d0*/  LDL.LU R38, [R1+0xe54] ;  /* 0x000e540001267983 */ /* 0x000f220000300800 */
[C---:B------:R-:W-:Y:S01]  /*2e9e0*/  IMAD R36, R130.reuse, 0x2, R7 ;  /* 0x0000000282247824 */ /* 0x040fe200078e0207 */
[C---:B------:R-:W-:Y:S02]  /*2e9f0*/  LEA R6, P6, R7.reuse, R2, 0x1 ;  /* 0x0000000207067211 */ /* 0x040fe400078c08ff */
[----:B------:R0:W-:Y:S02]  /*2ea00*/  @P5 STG.E.U16 desc[UR40][R4.64], R30 ;  /* 0x0000001e04005986 */ /* 0x0001e4000c101528 */
[----:B------:R-:W-:Y:S01]  /*2ea10*/  LEA.HI.X.SX32 R7, R7, R0, 0x1, P6 ;  /* 0x0000000007077211 */ /* 0x000fe200030f0eff */
[----:B------:R-:W-:Y:S01]  /*2ea20*/  IMAD R37, R130, 0x2, R36 ;  /* 0x0000000282257824 */ /* 0x000fe200078e0224 */
[----:B0-----:R-:W-:-:S04]  /*2ea30*/  LEA R4, P6, R36, R2, 0x1 ;  /* 0x0000000224047211 */ /* 0x001fc800078c08ff */
[----:B------:R-:W-:Y:S02]  /*2ea40*/  LEA.HI.X.SX32 R5, R36, R0, 0x1, P6 ;  /* 0x0000000024057211 */ /* 0x000fe400030f0eff */
[----:B--2---:R-:W-:Y:S01]  /*2ea50*/  ISETP.LT.AND P4, PT, R53, UR4, !P0 ;  /* 0x0000000435007c0c */ /* 0x004fe2000c781270 */
[----:B------:R-:W-:Y:S02]  /*2ea60*/  ULDC UR4, c[0x0][0x22c] ;  /* 0x00008b0000047ab9 */ /* 0x000fe40000000800 */
[----:B---3--:R-:W-:Y:S01]  /*2ea70*/  ISETP.LT.AND P3, PT, R52, UR4, !P0 ;  /* 0x0000000434007c0c */ /* 0x008fe2000c761270 */
[----:B------:R-:W-:Y:S02]  /*2ea80*/  ULDC UR4, c[0x0][0x22c] ;  /* 0x00008b0000047ab9 */ /* 0x000fe40000000800 */
[----:B----4-:R-:W-:Y:S01]  /*2ea90*/  ISETP.LT.AND P2, PT, R47, UR4, !P0 ;  /* 0x000000042f007c0c */ /* 0x010fe2000c741270 */
[----:B------:R-:W-:Y:S02]  /*2eaa0*/  ULDC UR4, c[0x0][0x22c] ;  /* 0x00008b0000047ab9 */ /* 0x000fe40000000800 */
[----:B------:R-:W-:-:S04]  /*2eab0*/  ISETP.LT.AND P5, PT, R46, UR4, !P0 ;  /* 0x000000042e007c0c */ /* 0x000fc8000c7a1270 */
[----:B------:R0:W-:Y:S01]  /*2eac0*/  @P4 STG.E.U16 desc[UR40][R6.64], R31 ;  /* 0x0000001f06004986 */ /* 0x0001e2000c101528 */
[----:B------:R-:W-:Y:S01]  /*2ead0*/  PRMT R28, R28, 0x7632, R28 ;  /* 0x000076321c1c7816 */ /* 0x000fe2000000001c */
[----:B------:R-:W-:Y:S01]  /*2eae0*/  IMAD R39, R130, 0x2, R37 ;  /* 0x0000000282277824 */ /* 0x000fe200078e0225 */
[----:B------:R-:W-:Y:S01]  /*2eaf0*/  ULDC UR4, c[0x0][0x22c] ;  /* 0x00008b0000047ab9 */ /* 0x000fe20000000800 */
[----:B------:R-:W2:Y:S04]  /*2eb00*/  LDL.LU R46, [R1+0xe5c] ;  /* 0x000e5c00012e7983 */ /* 0x000ea80000300800 */
[----:B------:R-:W3:Y:S01]  /*2eb10*/  LDL.LU R36, [R1+0xe60] ;  /* 0x000e600001247983 */ /* 0x000ee20000300800 */
[----:B0-----:R-:W-:-:S03]  /*2eb20*/  LEA R6, P6, R37, R2, 0x1 ;  /* 0x0000000225067211 */ /* 0x001fc600078c08ff */
[----:B------:R0:W-:Y:S01]  /*2eb30*/  @P3 STG.E.U16 desc[UR40][R4.64], R28 ;  /* 0x0000001c04003986 */ /* 0x0001e2000c101528 */
[----:B------:R-:W-:Y:S02]  /*2eb40*/  LEA.HI.X.SX32 R7, R37, R0, 0x1, P6 ;  /* 0x0000000025077211 */ /* 0x000fe400030f0eff */
[----:B------:R-:W-:Y:S02]  /*2eb50*/  PRMT R30, R30, 0x7632, R30 ;  /* 0x000076321e1e7816 */ /* 0x000fe4000000001e */
[----:B0-----:R-:W-:Y:S02]  /*2eb60*/  PRMT R5, R29, 0x7632, R5 ;  /* 0x000076321d057816 */ /* 0x001fe40000000005 */
[----:B------:R-:W-:-:S03]  /*2eb70*/  LEA R4, P6, R39, R2, 0x1 ;  /* 0x0000000227047211 */ /* 0x000fc600078c08ff */
[----:B------:R0:W-:Y:S01]  /*2eb80*/  @P2 STG.E.U16 desc[UR40][R6.64], R5 ;  /* 0x0000000506002986 */ /* 0x0001e2000c101528 */
[----:B------:R-:W-:Y:S02]  /*2eb90*/  PRMT R28, R31, 0x7632, R28 ;  /* 0x000076321f1c7816 */ /* 0x000fe4000000001c */
[----:B0-----:R-:W-:Y:S01]  /*2eba0*/  LEA.HI.X.SX32 R5, R39, R0, 0x1, P6 ;  /* 0x0000000027057211 */ /* 0x001fe200030f0eff */
[----:B------:R-:W-:Y:S01]  /*2ebb0*/  IMAD R39, R130, 0x2, R39 ;  /* 0x0000000282277824 */ /* 0x000fe200078e0227 */
[----:B------:R-:W-:Y:S01]  /*2ebc0*/  ISETP.LT.AND P4, PT, R45, UR4, !P0 ;  /* 0x000000042d007c0c */ /* 0x000fe2000c781270 */
[----:B------:R-:W-:Y:S01]  /*2ebd0*/  ULDC UR4, c[0x0][0x22c] ;  /* 0x00008b0000047ab9 */ /* 0x000fe20000000800 */
[----:B------:R-:W4:Y:S01]  /*2ebe0*/  LDL.LU R45, [R1+0xe68] ;  /* 0x000e6800012d7983 */ /* 0x000f220000300800 */
[----:B------:R-:W-:Y:S01]  /*2ebf0*/  ISETP.LT.AND P3, PT, R44, UR4, !P0 ;  /* 0x000000042c007c0c */ /* 0x000fe2000c761270 */
[----:B------:R-:W-:Y:S02]  /*2ec00*/  ULDC UR4, c[0x0][0x22c] ;  /* 0x00008b0000047ab9 */ /* 0x000fe40000000800 */
[----:B------:R0:W-:Y:S04]  /*2ec10*/  @P5 STG.E.U16 desc[UR40][R4.64], R30 ;  /* 0x0000001e04005986 */ /* 0x0001e8000c101528 */
[----:B------:R-:W4:Y:S01]  /*2ec20*/  LDL.LU R44, [R1+0xe64] ;  /* 0x000e6400012c7983 */ /* 0x000f220000300800 */
[----:B------:R-:W-:Y:S01]  /*2ec30*/  ISETP.LT.AND P2, PT, R38, UR4, !P0 ;  /* 0x0000000426007c0c */ /* 0x000fe2000c741270 */
[----:B------:R-:W-:-:S02]  /*2ec40*/  ULDC UR4, c[0x0][0x22c] ;  /* 0x00008b0000047ab9 */ /* 0x000fc40000000800 */
[----:B------:R-:W4:Y:S01]  /*2ec50*/  LDL.LU R38, [R1+0xe6c] ;  /* 0x000e6c0001267983 */ /* 0x000f220000300800 */
[----:B0-----:R-:W-:-:S03]  /*2ec60*/  LEA R4, P6, R39, R2, 0x1 ;  /* 0x0000000227047211 */ /* 0x001fc600078c08ff */
[----:B------:R-:W4:Y:S01]  /*2ec70*/  LDL.LU R37, [R1+0xe70] ;  /* 0x000e700001257983 */ /* 0x000f220000300800 */
[----:B------:R-:W-:-:S05]  /*2ec80*/  LEA.HI.X.SX32 R5, R39, R0, 0x1, P6 ;  /* 0x0000000027057211 */ /* 0x000fca00030f0eff */
[----:B------:R0:W-:Y:S01]  /*2ec90*/  @P4 STG.E.U16 desc[UR40][R4.64], R28 ;  /* 0x0000001c04004986 */ /* 0x0001e2000c101528 */
[----:B--2---:R-:W-:Y:S01]  /*2eca0*/  ISETP.LT.AND P5, PT, R46, UR4, !P0 ;  /* 0x000000042e007c0c */ /* 0x004fe2000c7a1270 */
[----:B------:R-:W-:Y:S02]  /*2ecb0*/  ULDC UR4, c[0x0][0x22c] ;  /* 0x00008b0000047ab9 */ /* 0x000fe40000000800 */
[----:B---3--:R-:W-:Y:S01]  /*2ecc0*/  ISETP.LT.AND P4, PT, R36, UR4, !P0 ;  /* 0x0000000424007c0c */ /* 0x008fe2000c781270 */
[----:B------:R-:W-:Y:S01]  /*2ecd0*/  IMAD R29, R130, 0x2, R39 ;  /* 0x00000002821d7824 */ /* 0x000fe200078e0227 */
[----:B------:R-:W2:Y:S01]  /*2ece0*/  LDL.LU R36, [R1+0xe7c] ;  /* 0x000e7c0001247983 */ /* 0x000ea20000300800 */
[----:B------:R-:W-:-:S03]  /*2ecf0*/  ULDC UR4, c[0x0][0x22c] ;  /* 0x00008b0000047ab9 */ /* 0x000fc60000000800 */
[----:B------:R-:W3:Y:S01]  /*2ed00*/  LDL.LU R30, [R1+0xe80] ;  /* 0x000e8000011e7983 */ /* 0x000ee20000300800 */
[C---:B------:R-:W-:Y:S01]  /*2ed10*/  LEA R6, P6, R29.reuse, R2, 0x1 ;  /* 0x000000021d067211 */ /* 0x040fe200078c08ff */
[C---:B------:R-:W-:Y:S02]  /*2ed20*/  IMAD R31, R130.reuse, 0x2, R29 ;  /* 0x00000002821f7824 */ /* 0x040fe400078e021d */
[----:B------:R-:W3:Y:S01]  /*2ed30*/  LDL.LU R39, [R1+0xe84] ;  /* 0x000e840001277983 */ /* 0x000ee20000300800 */
[----:B------:R-:W-:Y:S01]  /*2ed40*/  LEA.HI.X.SX32 R7, R29, R0, 0x1, P6 ;  /* 0x000000001d077211 */ /* 0x000fe200030f0eff */
[----:B------:R-:W-:Y:S01]  /*2ed50*/  IMAD R29, R130, 0x2, R31 ;  /* 0x00000002821d7824 */ /* 0x000fe200078e021f */
[----:B0-----:R-:W-:-:S03]  /*2ed60*/  LEA R4, P6, R31, R2, 0x1 ;  /* 0x000000021f047211 */ /* 0x001fc600078c08ff */
[----:B------:R0:W-:Y:S01]  /*2ed70*/  @P3 STG.E.U16 desc[UR40][R6.64], R20 ;  /* 0x0000001406003986 */ /* 0x0001e2000c101528 */
[----:B------:R-:W-:Y:S01]  /*2ed80*/  LEA.HI.X.SX32 R5, R31, R0, 0x1, P6 ;  /* 0x000000001f057211 */ /* 0x000fe200030f0eff */
[----:B------:R-:W-:-:S04]  /*2ed90*/  IMAD R31, R130, 0x2, R29 ;  /* 0x00000002821f7824 */ /* 0x000fc800078e021d */
[----:B------:R1:W-:Y:S01]  /*2eda0*/  @P2 STG.E.U16 desc[UR40][R4.64], R21 ;  /* 0x0000001504002986 */ /* 0x0003e2000c101528 */
[----:B0-----:R-:W-:-:S04]  /*2edb0*/  LEA R6, P6, R29, R2, 0x1 ;  /* 0x000000021d067211 */ /* 0x001fc800078c08ff */
[----:B------:R-:W-:Y:S01]  /*2edc0*/  LEA.HI.X.SX32 R7, R29, R0, 0x1, P6 ;  /* 0x000000001d077211 */ /* 0x000fe200030f0eff */
[----:B------:R-:W-:Y:S01]  /*2edd0*/  IMAD R29, R130, 0x2, R31 ;  /* 0x00000002821d7824 */ /* 0x000fe200078e021f */
[----:B-1----:R-:W-:-:S03]  /*2ede0*/  LEA R4, P6, R31, R2, 0x1 ;  /* 0x000000021f047211 */ /* 0x002fc600078c08ff */
[----:B------:R0:W-:Y:S01]  /*2edf0*/  @P5 STG.E.U16 desc[UR40][R6.64], R22 ;  /* 0x0000001606005986 */ /* 0x0001e2000c101528 */
[----:B----4-:R-:W-:Y:S01]  /*2ee00*/  ISETP.LT.AND P3, PT, R45, UR4, !P0 ;  /* 0x000000042d007c0c */ /* 0x010fe2000c761270 */
[----:B------:R-:W-:Y:S01]  /*2ee10*/  ULDC UR4, c[0x0][0x22c] ;  /* 0x00008b0000047ab9 */ /* 0x000fe20000000800 */
[----:B------:R-:W-:Y:S01]  /*2ee20*/  LEA.HI.X.SX32 R5, R31, R0, 0x1, P6 ;  /* 0x000000001f057211 */ /* 0x000fe200030f0eff */
[----:B------:R-:W-:Y:S01]  /*2ee30*/  IMAD R31, R130, 0x2, R29 ;  /* 0x00000002821f7824 */ /* 0x000fe200078e021d */
[----:B------:R-:W-:Y:S01]  /*2ee40*/  ISETP.LT.AND P2, PT, R44, UR4, !P0 ;  /* 0x000000042c007c0c */ /* 0x000fe2000c741270 */
[----:B------:R-:W-:Y:S01]  /*2ee50*/  ULDC UR4, c[0x0][0x22c] ;  /* 0x00008b0000047ab9 */ /* 0x000fe20000000800 */
[C---:B0-----:R-:W-:Y:S01]  /*2ee60*/  LEA R6, P6, R29.reuse, R2, 0x1 ;  /* 0x000000021d067211 */ /* 0x041fe200078c08ff */
[----:B------:R0:W-:Y:S01]  /*2ee70*/  @P4 STG.E.U16 desc[UR40][R4.64], R23 ;  /* 0x0000001704004986 */ /* 0x0001e2000c101528 */
[----:B------:R-:W-:Y:S01]  /*2ee80*/  ISETP.LT.AND P5, PT, R38, UR4, !P0 ;  /* 0x0000000426007c0c */ /* 0x000fe2000c7a1270 */
[----:B------:R-:W-:Y:S01]  /*2ee90*/  ULDC UR4, c[0x0][0x22c] ;  /* 0x00008b0000047ab9 */ /* 0x000fe20000000800 */
[----:B------:R-:W-:Y:S01]  /*2eea0*/  LEA.HI.X.SX32 R7, R29, R0, 0x1, P6 ;  /* 0x000000001d077211 */ /* 0x000fe200030f0eff */
[----:B------:R-:W4:Y:S01]  /*2eeb0*/  LDL.LU R38, [R1+0xe8c] ;  /* 0x000e8c0001267983 */ /* 0x000f220000300800 */
[----:B------:R-:W-:-:S02]  /*2eec0*/  PRMT R20, R20, 0x7632, R20 ;  /* 0x0000763214147816 */ /* 0x000fc40000000014 */
[----:B------:R-:W-:Y:S01]  /*2eed0*/  ISETP.LT.AND P4, PT, R37, UR4, !P0 ;  /* 0x0000000425007c0c */ /* 0x000fe2000c781270 */
[----:B------:R-:W-:Y:S01]  /*2eee0*/  ULDC UR4, c[0x0][0x22c] ;  /* 0x00008b0000047ab9 */ /* 0x000fe20000000800 */
[----:B------:R-:W-:Y:S01]  /*2eef0*/  PRMT R22, R21, 0x7632, R22 ;  /* 0x0000763215167816 */ /* 0x000fe20000000016 */
[----:B------:R-:W4:Y:S01]  /*2ef00*/  LDL.LU R37, [R1+0xe88] ;  /* 0x000e880001257983 */ /* 0x000f220000300800 */
[----:B0-----:R-:W-:-:S03]  /*2ef10*/  LEA R4, P6, R31, R2, 0x1 ;  /* 0x000000021f047211 */ /* 0x001fc600078c08ff */
[----:B------:R0:W-:Y:S01]  /*2ef20*/  @P3 STG.E.U16 desc[UR40][R6.64], R20 ;  /* 0x0000001406003986 */ /* 0x0001e2000c101528 */
[----:B------:R-:W-:-:S05]  /*2ef30*/  LEA.HI.X.SX32 R5, R31, R0, 0x1, P6 ;  /* 0x000000001f057211 */ /* 0x000fca00030f0eff */
[----:B------:R1:W-:Y:S01]  /*2ef40*/  @P2 STG.E.U16 desc[UR40][R4.64], R22 ;  /* 0x0000001604002986 */ /* 0x0003e2000c101528 */
[----:B--2---:R-:W-:Y:S01]  /*2ef50*/  ISETP.LT.AND P3, PT, R36, UR4, !P0 ;  /* 0x0000000424007c0c */ /* 0x004fe2000c761270 */
[----:B------:R-:W-:Y:S02]  /*2ef60*/  ULDC UR4, c[0x0][0x22c] ;  /* 0x00008b0000047ab9 */ /* 0x000fe40000000800 */
[----:B------:R-:W2:Y:S01]  /*2ef70*/  LDL.LU R36, [R1+0xe90] ;  /* 0x000e900001247983 */ /* 0x000ea20000300800 */
[----:B---3--:R-:W-:Y:S01]  /*2ef80*/  ISETP.LT.AND P2, PT, R30, UR4, !P0 ;  /* 0x000000041e007c0c */ /* 0x008fe2000c741270 */
[----:B------:R-:W-:Y:S02]  /*2ef90*/  IMAD R31, R130, 0x2, R31 ;  /* 0x00000002821f7824 */ /* 0x000fe400078e021f */
[----:B------:R-:W3:Y:S01]  /*2efa0*/  LDL.LU R30, [R1+0xe94] ;  /* 0x000e9400011e7983 */ /* 0x000ee20000300800 */
[----:B------:R-:W-:Y:S01]  /*2efb0*/  PRMT R28, R22, 0x7632, R28 ;  /* 0x00007632161c7816 */ /* 0x000fe2000000001c */
[----:B------:R-:W-:-:S02]  /*2efc0*/  ULDC UR4, c[0x0][0x22c] ;  /* 0x00008b0000047ab9 */ /* 0x000fc40000000800 */
[----:B0-----:R-:W3:Y:S01]  /*2efd0*/  LDL.LU R20, [R1+0xe98] ;  /* 0x000e980001147983 */ /* 0x001ee20000300800 */
[----:B-1----:R-:W-:Y:S01]  /*2efe0*/  LEA R4, P6, R31, R2, 0x1 ;  /* 0x000000021f047211 */ /* 0x002fe200078c08ff */
[C---:B------:R-:W-:Y:S01]  /*2eff0*/  IMAD R21, R130.reuse, 0x2, R31 ;  /* 0x0000000282157824 */ /* 0x040fe200078e021f */
[----:B------:R-:W-:Y:S02]  /*2f000*/  PRMT R29, R23, 0x7632, R29 ;  /* 0x00007632171d7816 */ /* 0x000fe4000000001d */
[----:B------:R-:W-:Y:S01]  /*2f010*/  LEA.HI.X.SX32 R5, R31, R0, 0x1, P6 ;  /* 0x000000001f057211 */ /* 0x000fe200030f0eff */
[----:B------:R-:W-:Y:S01]  /*2f020*/  IMAD R23, R130, 0x2, R21 ;  /* 0x0000000282177824 */ /* 0x000fe200078e0215 */
[----:B------:R-:W-:-:S03]  /*2f030*/  LEA R6, P6, R21, R2, 0x1 ;  /* 0x0000000215067211 */ /* 0x000fc600078c08ff */
[----:B------:R0:W-:Y:S01]  /*2f040*/  @P5 STG.E.U16 desc[UR40][R4.64], R28 ;  /* 0x0000001c04005986 */ /* 0x0001e2000c101528 */
[----:B------:R-:W-:Y:S01]  /*2f050*/  LEA.HI.X.SX32 R7, R21, R0, 0x1, P6 ;  /* 0x0000000015077211 */ /* 0x000fe200030f0eff */
[----:B------:R-:W-:-:S04]  /*2f060*/  IMAD R21, R130, 0x2, R23 ;  /* 0x0000000282157824 */ /* 0x000fc800078e0217 */
[----:B------:R1:W-:Y:S01]  /*2f070*/  @P4 STG.E.U16 desc[UR40][R6.64], R29 ;  /* 0x0000001d06004986 */ /* 0x0003e2000c101528 */
[----:B0-----:R-:W-:-:S03]  /*2f080*/  LEA R4, P6, R23, R2, 0x1 ;  /* 0x0000000217047211 */ /* 0x001fc600078c08ff */
[----:B------:R-:W3:Y:S01]  /*2f090*/  LDL.LU R28, [R1+0xea8] ;  /* 0x000ea800011c7983 */ /* 0x000ee20000300800 */
[----:B------:R-:W-:Y:S01]  /*2f0a0*/  LEA.HI.X.SX32 R5, R23, R0, 0x1, P6 ;  /* 0x0000000017057211 */ /* 0x000fe200030f0eff */
[C---:B------:R-:W-:Y:S01]  /*2f0b0*/  IMAD R23, R130.reuse, 0x2, R21 ;  /* 0x0000000282177824 */ /* 0x040fe200078e0215 */
[----:B-1----:R-:W-:Y:S01]  /*2f0c0*/  LEA R6, P6, R21, R2, 0x1 ;  /* 0x0000000215067211 */ /* 0x002fe200078c08ff */
[----:B------:R-:W3:Y:S01]  /*2f0d0*/  LDL.LU R22, [R1+0xea4] ;  /* 0x000ea40001167983 */ /* 0x000ee20000300800 */
[----:B------:R-:W-:Y:S01]  /*2f0e0*/  ISETP.LT.AND P5, PT, R39, UR4, !P0 ;  /* 0x0000000427007c0c */ /* 0x000fe2000c7a1270 */
[----:B------:R-:W-:Y:S01]  /*2f0f0*/  ULDC UR4, c[0x0][0x22c] ;  /* 0x00008b0000047ab9 */ /* 0x000fe20000000800 */
[----:B------:R-:W-:Y:S01]  /*2f100*/  LEA.HI.X.SX32 R7, R21, R0, 0x1, P6 ;  /* 0x0000000015077211 */ /* 0x000fe200030f0eff */
[----:B------:R0:W-:Y:S01]  /*2f110*/  @P3 STG.E.U16 desc[UR40][R4.64], R16 ;  /* 0x0000001004003986 */ /* 0x0001e2000c101528 */
[----:B------:R-:W-:-:S03]  /*2f120*/  IMAD R21, R130, 0x2, R23 ;  /* 0x0000000282157824 */ /* 0x000fc600078e0217 */
[----:B------:R1:W-:Y:S01]  /*2f130*/  @P2 STG.E.U16 desc[UR40][R6.64], R17 ;  /* 0x0000001106002986 */ /* 0x0003e2000c101528 */
[----:B----4-:R-:W-:Y:S01]  /*2f140*/  ISETP.LT.AND P4, PT, R38, UR4, !P0 ;  /* 0x0000000426007c0c */ /* 0x010fe2000c781270 */
[----:B------:R-:W-:Y:S01]  /*2f150*/  ULDC UR4, c[0x0][0x22c] ;  /* 0x00008b0000047ab9 */ /* 0x000fe20000000800 */
[----:B0-----:R-:W-:-:S04]  /*2f160*/  LEA R4, P6, R23, R2, 0x1 ;  /* 0x0000000217047211 */ /* 0x001fc800078c08ff */
[----:B------:R-:W-:Y:S02]  /*2f170*/  LEA.HI.X.SX32 R5, R23, R0, 0x1, P6 ;  /* 0x0000000017057211 */ /* 0x000fe400030f0eff */
[----:B-1----:R-:W-:Y:S02]  /*2f180*/  LEA R6, P6, R21, R2, 0x1 ;  /* 0x0000000215067211 */ /* 0x002fe400078c08ff */
[----:B------:R-:W-:Y:S01]  /*2f190*/  ISETP.LT.AND P3, PT, R37, UR4, !P0 ;  /* 0x0000000425007c0c */ /* 0x000fe2000c761270 */
[----:B------:R-:W-:Y:S01]  /*2f1a0*/  ULDC UR4, c[0x0][0x22c] ;  /* 0x00008b0000047ab9 */ /* 0x000fe20000000800 */
[----:B------:R-:W-:Y:S01]  /*2f1b0*/  LEA.HI.X.SX32 R7, R21, R0, 0x1, P6 ;  /* 0x0000000015077211 */ /* 0x000fe200030f0eff */
[----:B------:R0:W-:Y:S04]  /*2f1c0*/  @P5 STG.E.U16 desc[UR40][R4.64], R18 ;  /* 0x0000001204005986 */ /* 0x0001e8000c101528 */
[----:B------:R1:W-:Y:S01]  /*2f1d0*/  @P4 STG.E.U16 desc[UR40][R6.64], R19 ;  /* 0x0000001306004986 */ /* 0x0003e2000c101528 */
[----:B--2---:R-:W-:Y:S01]  /*2f1e0*/  ISETP.LT.AND P2, PT, R36, UR4, !P0 ;  /* 0x0000000424007c0c */ /* 0x004fe2000c741270 */
[----:B------:R-:W-:-:S02]  /*2f1f0*/  ULDC UR4, c[0x0][0x22c] ;  /* 0x00008b0000047ab9 */ /* 0x000fc40000000800 */
[----:B---3--:R-:W-:Y:S01]  /*2f200*/  ISETP.LT.AND P5, PT, R30, UR4, !P0 ;  /* 0x000000041e007c0c */ /* 0x008fe2000c7a1270 */
[----:B------:R-:W-:Y:S01]  /*2f210*/  ULDC UR4, c[0x0][0x22c] ;  /* 0x00008b0000047ab9 */ /* 0x000fe20000000800 */
[----:B------:R-:W2:Y:S01]  /*2f220*/  LDL.LU R30, [R1+0xeac] ;  /* 0x000eac00011e7983 */ /* 0x000ea20000300800 */
[----:B------:R-:W-:Y:S01]  /*2f230*/  ISETP.LT.AND P4, PT, R20, UR4, !P0 ;  /* 0x0000000414007c0c */ /* 0x000fe2000c781270 */
[----:B------:R-:W-:Y:S02]  /*2f240*/  IMAD R23, R130, 0x2, R21 ;  /* 0x0000000282177824 */ /* 0x000fe400078e0215 */
[----:B------:R-:W3:Y:S01]  /*2f250*/  LDL.LU R20, [R1+0xeb0] ;  /* 0x000eb00001147983 */ /* 0x000ee20000300800 */
[----:B------:R-:W-:Y:S01]  /*2f260*/  PRMT R16, R16, 0x7632, R16 ;  /* 0x0000763210107816 */ /* 0x000fe20000000010 */
[----:B------:R-:W-:Y:S01]  /*2f270*/  ULDC UR4, c[0x0][0x22c] ;  /* 0x00008b0000047ab9 */ /* 0x000fe20000000800 */
[C---:B------:R-:W-:Y:S01]  /*2f280*/  IMAD R21, R130.reuse, 0x2, R23 ;  /* 0x0000000282157824 */ /* 0x040fe200078e0217 */
[C---:B0-----:R-:W-:Y:S01]  /*2f290*/  LEA R4, P6, R23.reuse, R2, 0x1 ;  /* 0x0000000217047211 */ /* 0x041fe200078c08ff */
[----:B------:R-:W4:Y:S03]  /*2f2a0*/  LDL.LU R29, [R1+0xeb8] ;  /* 0x000eb800011d7983 */ /* 0x000f260000300800 */
[----:B------:R-:W-:Y:S01]  /*2f2b0*/  LEA.HI.X.SX32 R5, R23, R0, 0x1, P6 ;  /* 0x0000000017057211 */ /* 0x000fe200030f0eff */
[----:B------:R-:W-:Y:S01]  /*2f2c0*/  IMAD R23, R130, 0x2, R21 ;  /* 0x0000000282177824 */ /* 0x000fe200078e0215 */
[----:B-1----:R-:W-:-:S03]  /*2f2d0*/  LEA R6, P6, R21, R2, 0x1 ;  /* 0x0000000215067211 */ /* 0x002fc600078c08ff */
[----:B------:R0:W-:Y:S01]  /*2f2e0*/  @P3 STG.E.U16 desc[UR40][R4.64], R16 ;  /* 0x0000001004003986 */ /* 0x0001e2000c101528 */
[----:B------:R-:W-:Y:S02]  /*2f2f0*/  LEA.HI.X.SX32 R7, R21, R0, 0x1, P6 ;  /* 0x0000000015077211 */ /* 0x000fe400030f0eff */
[----:B------:R-:W-:Y:S02]  /*2f300*/  PRMT R18, R18, 0x7632, R18 ;  /* 0x0000763212127816 */ /* 0x000fe40000000012 */
[----:B0-----:R-:W-:Y:S02]  /*2f310*/  PRMT R5, R17, 0x7632, R5 ;  /* 0x0000763211057816 */ /* 0x001fe40000000005 */
[----:B------:R-:W-:-:S03]  /*2f320*/  LEA R4, P6, R23, R2, 0x1 ;  /* 0x0000000217047211 */ /* 0x000fc600078c08ff */
[----:B------:R0:W-:Y:S01]  /*2f330*/  @P2 STG.E.U16 desc[UR40][R6.64], R5 ;  /* 0x0000000506002986 */ /* 0x0001e2000c101528 */
[----:B------:R-:W-:Y:S01]  /*2f340*/  ISETP.LT.AND P3, PT, R28, UR4, !P0 ;  /* 0x000000041c007c0c */ /* 0x000fe2000c761270 */
[----:B------:R-:W-:Y:S02]  /*2f350*/  ULDC UR4, c[0x0][0x22c] ;  /* 0x00008b0000047ab9 */ /* 0x000fe40000000800 */
[----:B------:R-:W4:Y:S01]  /*2f360*/  LDL.LU R28, [R1+0xeb4] ;  /* 0x000eb400011c7983 */ /* 0x000f220000300800 */
[----:B0-----:R-:W-:Y:S01]  /*2f370*/  LEA.HI.X.SX32 R5, R23, R0, 0x1, P6 ;  /* 0x0000000017057211 */ /* 0x001fe200030f0eff */
[----:B------:R-:W-:-:S04]  /*2f380*/  IMAD R23, R130, 0x2, R23 ;  /* 0x0000000282177824 */ /* 0x000fc800078e0217 */
[----:B------:R0:W-:Y:S01]  /*2f390*/  @P5 STG.E.U16 desc[UR40][R4.64], R18 ;  /* 0x0000001204005986 */ /* 0x0001e2000c101528 */
[----:B------:R-:W-:Y:S01]  /*2f3a0*/  ISETP.LT.AND P2, PT, R22, UR4, !P0 ;  /* 0x0000000416007c0c */ /* 0x000fe2000c741270 */
[----:B------:R-:W-:Y:S01]  /*2f3b0*/  ULDC UR4, c[0x0][0x22c] ;  /* 0x00008b0000047ab9 */ /* 0x000fe20000000800 */
[----:B------:R-:W-:Y:S01]  /*2f3c0*/  PRMT R16, R19, 0x7632, R16 ;  /* 0x0000763213107816 */ /* 0x000fe20000000010 */
[----:B------:R-:W4:Y:S04]  /*2f3d0*/  LDL.LU R22, [R1+0xebc] ;  /* 0x000ebc0001167983 */ /* 0x000f280000300800 */
[----:B------:R-:W4:Y:S01]  /*2f3e0*/  LDL.LU R21, [R1+0xec0] ;  /* 0x000ec00001157983 */ /* 0x000f220000300800 */
[----:B0-----:R-:W-:-:S04]  /*2f3f0*/  LEA R4, P6, R23, R2, 0x1 ;  /* 0x0000000217047211 */ /* 0x001fc800078c08ff */
        /* <DEDUP_REMOVED lines=21> */
[C---:B------:R-:W-:Y:S01]  /*2f550*/  IMAD R17, R130.reuse, 0x2, R19 ;  /* 0x0000000282117824 */ /* 0x040fe200078e0213 */
[----:B-1----:R-:W-:Y:S02]  /*2f560*/  LEA R4, P6, R19, R2, 0x1 ;  /* 0x0000000213047211 */ /* 0x002fe400078c08ff */
[----:B----4-:R-:W-:Y:S01]  /*2f570*/  ISETP.LT.AND P3, PT, R29, UR4, !P0 ;  /* 0x000000041d007c0c */ /* 0x010fe2000c761270 */
[----:B------:R-:W-:Y:S01]  /*2f580*/  ULDC UR4, c[0x0][0x22c] ;  /* 0x00008b0000047ab9 */ /* 0x000fe20000000800 */
[----:B------:R0:W-:Y:S01]  /*2f590*/  @P5 STG.E.U16 desc[UR40][R6.64], R14 ;  /* 0x0000000e06005986 */ /* 0x0001e2000c101528 */
[----:B------:R-:W-:Y:S01]  /*2f5a0*/  LEA.HI.X.SX32 R5, R19, R0, 0x1, P6 ;  /* 0x0000000013057211 */ /* 0x000fe200030f0eff */
[----:B------:R-:W-:Y:S01]  /*2f5b0*/  IMAD R19, R130, 0x2, R17 ;  /* 0x0000000282137824 */ /* 0x000fe200078e0211 */
[----:B------:R-:W-:Y:S01]  /*2f5c0*/  ISETP.LT.AND P2, PT, R28, UR4, !P0 ;  /* 0x000000041c007c0c */ /* 0x000fe2000c741270 */
[----:B------:R-:W-:-:S02]  /*2f5d0*/  ULDC UR4, c[0x0][0x22c] ;  /* 0x00008b0000047ab9 */ /* 0x000fc40000000800 */
[----:B------:R1:W-:Y:S01]  /*2f5e0*/  @P4 STG.E.U16 desc[UR40][R4.64], R15 ;  /* 0x0000000f04004986 */ /* 0x0003e2000c101528 */
[C---:B0-----:R-:W-:Y:S02]  /*2f5f0*/  LEA R6, P6, R17.reuse, R2, 0x1 ;  /* 0x0000000211067211 */ /* 0x041fe400078c08ff */
[----:B------:R-:W-:Y:S01]  /*2f600*/  ISETP.LT.AND P5, PT, R22, UR4, !P0 ;  /* 0x0000000416007c0c */ /* 0x000fe2000c7a1270 */
[----:B------:R-:W-:Y:S01]  /*2f610*/  ULDC UR4, c[0x0][0x22c] ;  /* 0x00008b0000047ab9 */ /* 0x000fe20000000800 */
[----:B------:R-:W-:Y:S01]  /*2f620*/  LEA.HI.X.SX32 R7, R17, R0, 0x1, P6 ;  /* 0x0000000011077211 */ /* 0x000fe200030f0eff */
[----:B------:R-:W4:Y:S01]  /*2f630*/  LDL.LU R22, [R1+0xedc] ;  /* 0x000edc0001167983 */ /* 0x000f220000300800 */
[----:B-1----:R-:W-:Y:S02]  /*2f640*/  LEA R4, P6, R19, R2, 0x1 ;  /* 0x0000000213047211 */ /* 0x002fe400078c08ff */
[----:B------:R-:W-:Y:S02]  /*2f650*/  PRMT R12, R12, 0x7632, R12 ;  /* 0x000076320c0c7816 */ /* 0x000fe4000000000c */
[----:B------:R-:W-:Y:S01]  /*2f660*/  ISETP.LT.AND P4, PT, R21, UR4, !P0 ;  /* 0x0000000415007c0c */ /* 0x000fe2000c781270 */
[----:B------:R-:W-:Y:S01]  /*2f670*/  ULDC UR4, c[0x0][0x22c] ;  /* 0x00008b0000047ab9 */ /* 0x000fe20000000800 */
[----:B------:R-:W-:Y:S01]  /*2f680*/  PRMT R14, R13, 0x7632, R14 ;  /* 0x000076320d0e7816 */ /* 0x000fe2000000000e */
[----:B------:R-:W4:Y:S01]  /*2f690*/  LDL.LU R21, [R1+0xed8] ;  /* 0x000ed80001157983 */ /* 0x000f220000300800 */
[----:B------:R-:W-:-:S03]  /*2f6a0*/  LEA.HI.X.SX32 R5, R19, R0, 0x1, P6 ;  /* 0x0000000013057211 */ /* 0x000fc600030f0eff */
[----:B------:R0:W-:Y:S04]  /*2f6b0*/  @P3 STG.E.U16 desc[UR40][R6.64], R12 ;  /* 0x0000000c06003986 */ /* 0x0001e8000c101528 */
[----:B------:R1:W-:Y:S01]  /*2f6c0*/  @P2 STG.E.U16 desc[UR40][R4.64], R14 ;  /* 0x0000000e04002986 */ /* 0x0003e2000c101528 */
[----:B--2---:R-:W-:Y:S01]  /*2f6d0*/  ISETP.LT.AND P3, PT, R20, UR4, !P0 ;  /* 0x0000000414007c0c */ /* 0x004fe2000c761270 */
[----:B------:R-:W-:Y:S02]  /*2f6e0*/  ULDC UR4, c[0x0][0x22c] ;  /* 0x00008b0000047ab9 */ /* 0x000fe40000000800 */
[----:B------:R-:W2:Y:S01]  /*2f6f0*/  LDL.LU R20, [R1+0xee0] ;  /* 0x000ee00001147983 */ /* 0x000ea20000300800 */
[----:B---3--:R-:W-:Y:S01]  /*2f700*/  ISETP.LT.AND P2, PT, R18, UR4, !P0 ;  /* 0x0000000412007c0c */ /* 0x008fe2000c741270 */
[----:B------:R-:W-:-:S02]  /*2f710*/  IMAD R19, R130, 0x2, R19 ;  /* 0x0000000282137824 */ /* 0x000fc400078e0213 */
[----:B------:R-:W3:Y:S01]  /*2f720*/  LDL.LU R18, [R1+0xee4] ;  /* 0x000ee40001127983 */ /* 0x000ee20000300800 */
[----:B------:R-:W-:Y:S01]  /*2f730*/  PRMT R16, R14, 0x7632, R16 ;  /* 0x000076320e107816 */ /* 0x000fe20000000010 */
[----:B------:R-:W-:Y:S02]  /*2f740*/  ULDC UR4, c[0x0][0x22c] ;  /* 0x00008b0000047ab9 */ /* 0x000fe40000000800 */
        /* <DEDUP_REMOVED lines=9> */
[----:B------:R-:W-:Y:S01]  /*2f7e0*/  IMAD R13, R130, 0x2, R15 ;  /* 0x00000002820d7824 */ /* 0x000fe200078e020f */
[----:B------:R-:W-:Y:S01]  /*2f7f0*/  ISETP.LT.AND P5, PT, R23, UR4, !P0 ;  /* 0x0000000417007c0c */ /* 0x000fe2000c7a1270 */
[----:B------:R-:W-:Y:S02]  /*2f800*/  ULDC UR4, c[0x0][0x22c] ;  /* 0x00008b0000047ab9 */ /* 0x000fe40000000800 */
[----:B------:R1:W-:Y:S01]  /*2f810*/  @P4 STG.E.U16 desc[UR40][R6.64], R17 ;  /* 0x0000001106004986 */ /* 0x0003e2000c101528 */
[----:B0-----:R-:W-:-:S03]  /*2f820*/  LEA R4, P6, R15, R2, 0x1 ;  /* 0x000000020f047211 */ /* 0x001fc600078c08ff */
[----:B------:R-:W3:Y:S01]  /*2f830*/  LDL.LU R16, [R1+0xef8] ;  /* 0x000ef80001107983 */ /* 0x000ee20000300800 */
[----:B------:R-:W-:Y:S01]  /*2f840*/  LEA.HI.X.SX32 R5, R15, R0, 0x1, P6 ;  /* 0x000000000f057211 */ /* 0x000fe200030f0eff */
[C---:B------:R-:W-:Y:S01]  /*2f850*/  IMAD R15, R130.reuse, 0x2, R13 ;  /* 0x00000002820f7824 */ /* 0x040fe200078e020d */
[C---:B-1----:R-:W-:Y:S01]  /*2f860*/  LEA R6, P6, R13.reuse, R2, 0x1 ;  /* 0x000000020d067211 */ /* 0x042fe200078c08ff */
[----:B------:R-:W3:Y:S03]  /*2f870*/  LDL.LU R14, [R1+0xef4] ;  /* 0x000ef400010e7983 */ /* 0x000ee60000300800 */
        /* <DEDUP_REMOVED lines=8> */
[----:B------:R-:W-:Y:S01]  /*2f900*/  ISETP.LT.AND P3, PT, R21, UR4, !P0 ;  /* 0x0000000415007c0c */ /* 0x000fe2000c761270 */
[----:B------:R-:W-:Y:S01]  /*2f910*/  ULDC UR4, c[0x0][0x22c] ;  /* 0x00008b0000047ab9 */ /* 0x000fe20000000800 */
[C---:B-1----:R-:W-:Y:S01]  /*2f920*/  LEA R6, P6, R13.reuse, R2, 0x1 ;  /* 0x000000020d067211 */ /* 0x042fe200078c08ff */
[----:B------:R0:W-:Y:S03]  /*2f930*/  @P5 STG.E.U16 desc[UR40][R4.64], R10 ;  /* 0x0000000a04005986 */ /* 0x0001e6000c101528 */
[----:B------:R-:W-:-:S05]  /*2f940*/  LEA.HI.X.SX32 R7, R13, R0, 0x1, P6 ;  /* 0x000000000d077211 */ /* 0x000fca00030f0eff */
[----:B------:R1:W-:Y:S01]  /*2f950*/  @P4 STG.E.U16 desc[UR40][R6.64], R11 ;  /* 0x0000000b06004986 */ /* 0x0003e2000c101528 */
[----:B--2---:R-:W-:Y:S01]  /*2f960*/  ISETP.LT.AND P2, PT, R20, UR4, !P0 ;  /* 0x0000000414007c0c */ /* 0x004fe2000c741270 */
[----:B------:R-:W-:Y:S02]  /*2f970*/  ULDC UR4, c[0x0][0x22c] ;  /* 0x00008b0000047ab9 */ /* 0x000fe40000000800 */
[----:B---3--:R-:W-:Y:S01]  /*2f980*/  ISETP.LT.AND P5, PT, R18, UR4, !P0 ;  /* 0x0000000412007c0c */ /* 0x008fe2000c7a1270 */
[----:B------:R-:W-:Y:S01]  /*2f990*/  ULDC UR4, c[0x0][0x22c] ;  /* 0x00008b0000047ab9 */ /* 0x000fe20000000800 */
[----:B------:R-:W2:Y:S01]  /*2f9a0*/  LDL.LU R18, [R1+0xefc] ;  /* 0x000efc0001127983 */ /* 0x000ea20000300800 */
[----:B------:R-:W-:Y:S01]  /*2f9b0*/  ISETP.LT.AND P4, PT, R12, UR4, !P0 ;  /* 0x000000040c007c0c */ /* 0x000fe2000c781270 */
[----:B------:R-:W-:Y:S02]  /*2f9c0*/  IMAD R15, R130, 0x2, R13 ;  /* 0x00000002820f7824 */ /* 0x000fe400078e020d */
[----:B------:R-:W3:Y:S01]  /*2f9d0*/  LDL.LU R17, [R1+0xf00] ;  /* 0x000f000001117983 */ /* 0x000ee20000300800 */
[----:B------:R-:W-:Y:S01]  /*2f9e0*/  PRMT R8, R8, 0x7632, R8 ;  /* 0x0000763208087816 */ /* 0x000fe20000000008 */
[----:B------:R-:W-:-:S02]  /*2f9f0*/  ULDC UR4, c[0x0][0x22c] ;  /* 0x00008b0000047ab9 */ /* 0x000fc40000000800 */
[----:B------:R-:W4:Y:S01]  /*2fa00*/  LDL.LU R12, [R1+0xf08] ;  /* 0x000f0800010c7983 */ /* 0x000f220000300800 */
[----:B0-----:R-:W-:Y:S01]  /*2fa10*/  LEA R4, P6, R15, R2, 0x1 ;  /* 0x000000020f047211 */ /* 0x001fe200078c08ff */
[----:B------:R-:W-:-:S03]  /*2fa20*/  IMAD R13, R130, 0x2, R15 ;  /* 0x00000002820d7824 */ /* 0x000fc600078e020f */
        /* <DEDUP_REMOVED lines=15> */
[----:B------:R-:W-:Y:S01]  /*2fb20*/  IMAD R9, R130, 0x2, R15 ;  /* 0x0000000282097824 */ /* 0x000fe200078e020f */
[----:B------:R-:W-:Y:S01]  /*2fb30*/  ISETP.LT.AND P2, PT, R14, UR4, !P0 ;  /* 0x000000040e007c0c */ /* 0x000fe2000c741270 */
[----:B------:R-:W-:Y:S01]  /*2fb40*/  ULDC UR4, c[0x0][0x22c] ;  /* 0x00008b0000047ab9 */ /* 0x000fe20000000800 */
[----:B------:R-:W-:Y:S01]  /*2fb50*/  PRMT R8, R11, 0x7632, R8 ;  /* 0x000076320b087816 */ /* 0x000fe20000000008 */
[----:B------:R-:W4:Y:S01]  /*2fb60*/  LDL.LU R14, [R1+0xf0c] ;  /* 0x000f0c00010e7983 */ /* 0x000f220000300800 */
[----:B0-----:R-:W-:-:S03]  /*2fb70*/  LEA R4, P6, R15, R2, 0x1 ;  /* 0x000000020f047211 */ /* 0x001fc600078c08ff */
[----:B------:R-:W4:Y:S01]  /*2fb80*/  LDL.LU R10, [R1+0xf10] ;  /* 0x000f1000010a7983 */ /* 0x000f220000300800 */
[----:B------:R-:W-:-:S03]  /*2fb90*/  LEA.HI.X.SX32 R5, R15, R0, 0x1, P6 ;  /* 0x000000000f057211 */ /* 0x000fc600030f0eff */
[----:B------:R-:W4:Y:S01]  /*2fba0*/  LDL.LU R13, [R1+0xf1c] ;  /* 0x000f1c00010d7983 */ /* 0x000f220000300800 */
[----:B------:R-:W-:-:S04]  /*2fbb0*/  LEA R6, P6, R9, R2, 0x1 ;  /* 0x0000000209067211 */ /* 0x000fc800078c08ff */
[----:B------:R-:W-:Y:S01]  /*2fbc0*/  LEA.HI.X.SX32 R7, R9, R0, 0x1, P6 ;  /* 0x0000000009077211 */ /* 0x000fe200030f0eff */
[----:B------:R0:W-:Y:S04]  /*2fbd0*/  @P4 STG.E.U16 desc[UR40][R4.64], R8 ;  /* 0x0000000804004986 */ /* 0x0001e8000c101528 */
[----:B------:R1:W-:Y:S01]  /*2fbe0*/  @P3 STG.E.U16 desc[UR40][R6.64], R24 ;  /* 0x0000001806003986 */ /* 0x0003e2000c101528 */
[----:B--2---:R-:W-:Y:S01]  /*2fbf0*/  ISETP.LT.AND P5, PT, R18, UR4, !P0 ;  /* 0x0000000412007c0c */ /* 0x004fe2000c7a1270 */
[----:B------:R-:W-:Y:S02]  /*2fc00*/  ULDC UR4, c[0x0][0x22c] ;  /* 0x00008b0000047ab9 */ /* 0x000fe40000000800 */
[----:B---3--:R-:W-:Y:S01]  /*2fc10*/  ISETP.LT.AND P4, PT, R17, UR4, !P0 ;  /* 0x0000000411007c0c */ /* 0x008fe2000c781270 */
[----:B------:R-:W-:-:S02]  /*2fc20*/  ULDC UR4, c[0x0][0x22c] ;  /* 0x00008b0000047ab9 */ /* 0x000fc40000000800 */
[----:B----4-:R-:W-:Y:S01]  /*2fc30*/  ISETP.LT.AND P3, PT, R12, UR4, !P0 ;  /* 0x000000040c007c0c */ /* 0x010fe2000c761270 */
[C---:B------:R-:W-:Y:S01]  /*2fc40*/  IMAD R11, R130.reuse, 0x2, R9 ;  /* 0x00000002820b7824 */ /* 0x040fe200078e0209 */
[----:B------:R-:W2:Y:S01]  /*2fc50*/  LDL.LU R12, [R1+0xf20] ;  /* 0x000f2000010c7983 */ /* 0x000ea20000300800 */
[----:B------:R-:W-:Y:S02]  /*2fc60*/  ULDC UR4, c[0x0][0x22c] ;  /* 0x00008b0000047ab9 */ /* 0x000fe40000000800 */
[C---:B------:R-:W-:Y:S01]  /*2fc70*/  IMAD R9, R130.reuse, 0x2, R11 ;  /* 0x0000000282097824 */ /* 0x040fe200078e020b */
[C---:B0-----:R-:W-:Y:S01]  /*2fc80*/  LEA R4, P6, R11.reuse, R2, 0x1 ;  /* 0x000000020b047211 */ /* 0x041fe200078c08ff */
[----:B------:R-:W3:Y:S03]  /*2fc90*/  LDL.LU R8, [R1+0xf24] ;  /* 0x000f240001087983 */ /* 0x000ee60000300800 */
[----:B------:R-:W-:Y:S01]  /*2fca0*/  LEA.HI.X.SX32 R5, R11, R0, 0x1, P6 ;  /* 0x000000000b057211 */ /* 0x000fe200030f0eff */
[----:B------:R-:W-:Y:S01]  /*2fcb0*/  IMAD R11, R130, 0x2, R9 ;  /* 0x00000002820b7824 */ /* 0x000fe200078e0209 */
[----:B-1----:R-:W-:-:S03]  /*2fcc0*/  LEA R6, P6, R9, R2, 0x1 ;  /* 0x0000000209067211 */ /* 0x002fc600078c08ff */
[----:B------:R0:W-:Y:S01]  /*2fcd0*/  @P2 STG.E.U16 desc[UR40][R4.64], R25 ;  /* 0x0000001904002986 */ /* 0x0001e2000c101528 */
[----:B------:R-:W-:Y:S01]  /*2fce0*/  LEA.HI.X.SX32 R7, R9, R0, 0x1, P6 ;  /* 0x0000000009077211 */ /* 0x000fe200030f0eff */
[----:B------:R-:W-:-:S04]  /*2fcf0*/  IMAD R9, R130, 0x2, R11 ;  /* 0x0000000282097824 */ /* 0x000fc800078e020b */
[----:B------:R1:W-:Y:S01]  /*2fd00*/  @P5 STG.E.U16 desc[UR40][R6.64], R26 ;  /* 0x0000001a06005986 */ /* 0x0003e2000c101528 */
[----:B0-----:R-:W-:-:S04]  /*2fd10*/  LEA R4, P6, R11, R2, 0x1 ;  /* 0x000000020b047211 */ /* 0x001fc800078c08ff */
[----:B------:R-:W-:Y:S01]  /*2fd20*/  LEA.HI.X.SX32 R5, R11, R0, 0x1, P6 ;  /* 0x000000000b057211 */ /* 0x000fe200030f0eff */
[----:B------:R-:W-:Y:S01]  /*2fd30*/  IMAD R11, R130, 0x2, R9 ;  /* 0x00000002820b7824 */ /* 0x000fe200078e0209 */
[C---:B-1----:R-:W-:Y:S02]  /*2fd40*/  LEA R6, P6, R9.reuse, R2, 0x1 ;  /* 0x0000000209067211 */ /* 0x042fe400078c08ff */
[----:B------:R-:W-:Y:S01]  /*2fd50*/  ISETP.LT.AND P2, PT, R16, UR4, !P0 ;  /* 0x0000000410007c0c */ /* 0x000fe2000c741270 */
[----:B------:R-:W-:Y:S01]  /*2fd60*/  ULDC UR4, c[0x0][0x22c] ;  /* 0x00008b0000047ab9 */ /* 0x000fe20000000800 */
[----:B------:R0:W-:Y:S01]  /*2fd70*/  @P4 STG.E.U16 desc[UR40][R4.64], R27 ;  /* 0x0000001b04004986 */ /* 0x0001e2000c101528 */
[----:B------:R-:W-:Y:S02]  /*2fd80*/  LEA.HI.X.SX32 R7, R9, R0, 0x1, P6 ;  /* 0x0000000009077211 */ /* 0x000fe400030f0eff */
[----:B------:R-:W-:Y:S02]  /*2fd90*/  PRMT R24, R24, 0x7632, R24 ;  /* 0x0000763218187816 */ /* 0x000fe40000000018 */
[----:B------:R-:W-:-:S02]  /*2fda0*/  PRMT R25, R25, 0x7632, R25 ;  /* 0x0000763219197816 */ /* 0x000fc40000000019 */
[C---:B0-----:R-:W-:Y:S02]  /*2fdb0*/  LEA R4, P6, R11.reuse, R2, 0x1 ;  /* 0x000000020b047211 */ /* 0x041fe400078c08ff */
[----:B------:R-:W-:Y:S01]  /*2fdc0*/  ISETP.LT.AND P5, PT, R14, UR4, !P0 ;  /* 0x000000040e007c0c */ /* 0x000fe2000c7a1270 */
[----:B------:R-:W-:Y:S01]  /*2fdd0*/  ULDC UR4, c[0x0][0x22c] ;  /* 0x00008b0000047ab9 */ /* 0x000fe20000000800 */
[----:B------:R-:W-:Y:S01]  /*2fde0*/  LEA.HI.X.SX32 R5, R11, R0, 0x1, P6 ;  /* 0x000000000b057211 */ /* 0x000fe200030f0eff */
[----:B------:R-:W-:Y:S01]  /*2fdf0*/  @P3 STG.E.U16 desc[UR40][R6.64], R24 ;  /* 0x0000001806003986 */ /* 0x000fe2000c101528 */
[----:B------:R-:W-:Y:S01]  /*2fe00*/  ISETP.LT.AND P4, PT, R10, UR4, !P0 ;  /* 0x000000040a007c0c */ /* 0x000fe2000c781270 */
[----:B------:R-:W-:Y:S02]  /*2fe10*/  ULDC UR4, c[0x0][0x22c] ;  /* 0x00008b0000047ab9 */ /* 0x000fe40000000800 */
[----:B------:R-:W4:Y:S01]  /*2fe20*/  LDL.LU R10, [R1+0xf2c] ;  /* 0x000f2c00010a7983 */ /* 0x000f220000300800 */
[----:B------:R-:W-:Y:S01]  /*2fe30*/  ISETP.LT.AND P3, PT, R13, UR4, !P0 ;  /* 0x000000040d007c0c */ /* 0x000fe2000c761270 */
[----:B------:R-:W-:-:S02]  /*2fe40*/  ULDC UR4, c[0x0][0x22c] ;  /* 0x00008b0000047ab9 */ /* 0x000fc40000000800 */
[----:B------:R-:W4:Y:S04]  /*2fe50*/  LDL.LU R14, [R1+0xf28] ;  /* 0x000f2800010e7983 */ /* 0x000f280000300800 */
[----:B------:R0:W-:Y:S01]  /*2fe60*/  @P2 STG.E.U16 desc[UR40][R4.64], R25 ;  /* 0x0000001904002986 */ /* 0x0001e2000c101528 */
[----:B--2---:R-:W-:Y:S01]  /*2fe70*/  ISETP.LT.AND P2, PT, R12, UR4, !P0 ;  /* 0x000000040c007c0c */ /* 0x004fe2000c741270 */
[----:B------:R-:W-:Y:S02]  /*2fe80*/  IMAD R11, R130, 0x2, R11 ;  /* 0x00000002820b7824 */ /* 0x000fe400078e020b */
[----:B------:R-:W2:Y:S01]  /*2fe90*/  LDL.LU R12, [R1+0xf30] ;  /* 0x000f3000010c7983 */ /* 0x000ea20000300800 */
[----:B------:R-:W-:Y:S01]  /*2fea0*/  PRMT R26, R26, 0x7632, R26 ;  /* 0x000076321a1a7816 */ /* 0x000fe2000000001a */
[----:B------:R-:W-:-:S02]  /*2feb0*/  ULDC UR4, c[0x0][0x22c] ;  /* 0x00008b0000047ab9 */ /* 0x000fc40000000800 */
[----:B------:R-:W2:Y:S01]  /*2fec0*/  LDL.LU R13, [R1+0xf34] ;  /* 0x000f3400010d7983 */ /* 0x000ea20000300800 */
[----:B0-----:R-:W-:Y:S01]  /*2fed0*/  LEA R4, P6, R11, R2, 0x1 ;  /* 0x000000020b047211 */ /* 0x001fe200078c08ff */
[----:B------:R-:W-:-:S03]  /*2fee0*/  IMAD R9, R130, 0x2, R11 ;  /* 0x0000000282097824 */ /* 0x000fc600078e020b */
[----:B------:R-:W-:Y:S01]  /*2fef0*/  LEA.HI.X.SX32 R5, R11, R0, 0x1, P6 ;  /* 0x000000000b057211 */ /* 0x000fe200030f0eff */
[C---:B------:R-:W-:Y:S01]  /*2ff00*/  IMAD R11, R130.reuse, 0x2, R9 ;  /* 0x00000002820b7824 */ /* 0x040fe200078e0209 */
[----:B------:R-:W-:Y:S02]  /*2ff10*/  LEA R6, P6, R9, R2, 0x1 ;  /* 0x0000000209067211 */ /* 0x000fe400078c08ff */
[----:B------:R-:W-:Y:S01]  /*2ff20*/  PRMT R27, R27, 0x7632, R27 ;  /* 0x000076321b1b7816 */ /* 0x000fe2000000001b */
[----:B------:R0:W-:Y:S01]  /*2ff30*/  @P5 STG.E.U16 desc[UR40][R4.64], R26 ;  /* 0x0000001a04005986 */ /* 0x0001e2000c101528 */
[----:B------:R-:W-:Y:S01]  /*2ff40*/  LEA.HI.X.SX32 R7, R9, R0, 0x1, P6 ;  /* 0x0000000009077211 */ /* 0x000fe200030f0eff */
[----:B------:R-:W-:Y:S01]  /*2ff50*/  IMAD R9, R130, 0x2, R11 ;  /* 0x0000000282097824 */ /* 0x000fe200078e020b */
[----:B---3--:R-:W-:Y:S01]  /*2ff60*/  ISETP.LT.AND P5, PT, R8, UR4, !P0 ;  /* 0x0000000408007c0c */ /* 0x008fe2000c7a1270 */
[----:B------:R-:W-:Y:S01]  /*2ff70*/  ULDC UR4, c[0x0][0x22c] ;  /* 0x00008b0000047ab9 */ /* 0x000fe20000000800 */
[----:B------:R-:W3:Y:S01]  /*2ff80*/  LDL.LU R8, [R1+0xf38] ;  /* 0x000f380001087983 */ /* 0x000ee20000300800 */
[----:B0-----:R-:W-:-:S03]  /*2ff90*/  LEA R4, P6, R11, R2, 0x1 ;  /* 0x000000020b047211 */ /* 0x001fc600078c08ff */
[----:B------:R0:W-:Y:S01]  /*2ffa0*/  @P4 STG.E.U16 desc[UR40][R6.64], R27 ;  /* 0x0000001b06004986 */ /* 0x0001e2000c101528 */
[----:B------:R-:W-:Y:S01]  /*2ffb0*/  LEA.HI.X.SX32 R5, R11, R0, 0x1, P6 ;  /* 0x000000000b057211 */ /* 0x000fe200030f0eff */
[----:B------:R-:W-:-:S04]  /*2ffc0*/  IMAD R11, R130, 0x2, R9 ;  /* 0x00000002820b7824 */ /* 0x000fc800078e0209 */
[----:B------:R1:W-:Y:S01]  /*2ffd0*/  @P3 STG.E.U16 desc[UR40][R4.64], R32 ;  /* 0x0000002004003986 */ /* 0x0003e2000c101528 */
[----:B0-----:R-:W-:-:S04]  /*2ffe0*/  LEA R6, P6, R9, R2, 0x1 ;  /* 0x0000000209067211 */ /* 0x001fc800078c08ff */
[----:B------:R-:W-:Y:S02]  /*2fff0*/  LEA.HI.X.SX32 R7, R9, R0, 0x1, P6 ;  /* 0x0000000009077211 */ /* 0x000fe400030f0eff */
[----:B-1----:R-:W-:-:S03]  /*30000*/  LEA R4, P6, R11, R2, 0x1 ;  /* 0x000000020b047211 */ /* 0x002fc600078c08ff */
[----:B------:R0:W-:Y:S01]  /*30010*/  @P2 STG.E.U16 desc[UR40][R6.64], R33 ;  /* 0x0000002106002986 */ /* 0x0001e2000c101528 */
[----:B------:R-:W-:Y:S02]  /*30020*/  LEA.HI.X.SX32 R5, R11, R0, 0x1, P6 ;  /* 0x000000000b057211 */ /* 0x000fe400030f0eff */
[----:B----4-:R-:W-:Y:S01]  /*30030*/  ISETP.LT.AND P4, PT, R10, UR4, !P0 ;  /* 0x000000040a007c0c */ /* 0x010fe2000c781270 */
[----:B------:R-:W-:Y:S01]  /*30040*/  ULDC UR4, c[0x0][0x22c] ;  /* 0x00008b0000047ab9 */ /* 0x000fe20000000800 */
[----:B------:R-:W4:Y:S01]  /*30050*/  LDL.LU R10, [R1+0xf40] ;  /* 0x000f4000010a7983 */ /* 0x000f220000300800 */
[----:B------:R-:W-:Y:S01]  /*30060*/  ISETP.LT.AND P3, PT, R14, UR4, !P0 ;  /* 0x000000040e007c0c */ /* 0x000fe2000c761270 */
[----:B------:R-:W-:Y:S02]  /*30070*/  ULDC UR4, c[0x0][0x22c] ;  /* 0x00008b0000047ab9 */ /* 0x000fe40000000800 */
[----:B------:R1:W-:Y:S01]  /*30080*/  @P5 STG.E.U16 desc[UR40][R4.64], R34 ;  /* 0x0000002204005986 */ /* 0x0003e2000c101528 */
[----:B--2---:R-:W-:Y:S01]  /*30090*/  ISETP.LT.AND P2, PT, R12, UR4, !P0 ;  /* 0x000000040c007c0c */ /* 0x004fe2000c741270 */
[----:B------:R-:W-:-:S02]  /*300a0*/  ULDC UR4, c[0x0][0x22c] ;  /* 0x00008b0000047ab9 */ /* 0x000fc40000000800 */
[----:B------:R-:W2:Y:S01]  /*300b0*/  LDL.LU R12, [R1+0xf4c] ;  /* 0x000f4c00010c7983 */ /* 0x000ea20000300800 */
[----:B------:R-:W-:Y:S01]  /*300c0*/  ISETP.LT.AND P5, PT, R13, UR4, !P0 ;  /* 0x000000040d007c0c */ /* 0x000fe2000c7a1270 */
[----:B------:R-:W-:Y:S02]  /*300d0*/  IMAD R9, R130, 0x2, R11 ;  /* 0x0000000282097824 */ /* 0x000fe400078e020b */
[----:B------:R-:W2:Y:S01]  /*300e0*/  LDL.LU R15, [R1+0xf54] ;  /* 0x000f5400010f7983 */ /* 0x000ea20000300800 */
[----:B------:R-:W-:Y:S01]  /*300f0*/  PRMT R32, R32, 0x7632, R32 ;  /* 0x0000763220207816 */ /* 0x000fe20000000020 */
[----:B------:R-:W-:Y:S02]  /*30100*/  ULDC UR4, c[0x0][0x22c] ;  /* 0x00008b0000047ab9 */ /* 0x000fe40000000800 */
[----:B------:R-:W4:Y:S01]  /*30110*/  LDL.LU R13, [R1+0xf50] ;  /* 0x000f5000010d7983 */ /* 0x000f220000300800 */
[----:B------:R-:W-:Y:S01]  /*30120*/  IMAD R11, R130, 0x2, R9 ;  /* 0x00000002820b7824 */ /* 0x000fe200078e0209 */
[----:B0-----:R-:W-:-:S02]  /*30130*/  LEA R6, P6, R9, R2, 0x1 ;  /* 0x0000000209067211 */ /* 0x001fc400078c08ff */
[----:B------:R-:W-:Y:S01]  /*30140*/  PRMT R33, R33, 0x7632, R33 ;  /* 0x0000763221217816 */ /* 0x000fe20000000021 */
[----:B------:R-:W2:Y:S01]  /*30150*/  LDL.LU R18, [R1+0xf64] ;  /* 0x000f640001127983 */ /* 0x000ea20000300800 */
[----:B------:R-:W-:Y:S01]  /*30160*/  LEA.HI.X.SX32 R7, R9, R0, 0x1, P6 ;  /* 0x0000000009077211 */ /* 0x000fe200030f0eff */
[----:B------:R-:W-:Y:S01]  /*30170*/  IMAD R9, R130, 0x2, R11 ;  /* 0x0000000282097824 */ /* 0x000fe200078e020b */
[C---:B-1----:R-:W-:Y:S01]  /*30180*/  LEA R4, P6, R11.reuse, R2, 0x1 ;  /* 0x000000020b047211 */ /* 0x042fe200078c08ff */
[----:B------:R-:W2:Y:S03]  /*30190*/  LDL.LU R17, [R1+0xf60] ;  /* 0x000f600001117983 */ /* 0x000ea60000300800 */
[----:B------:R-:W-:Y:S01]  /*301a0*/  LEA.HI.X.SX32 R5, R11, R0, 0x1, P6 ;  /* 0x000000000b057211 */ /* 0x000fe200030f0eff */
[----:B------:R0:W-:Y:S01]  /*301b0*/  @P4 STG.E.U16 desc[UR40][R6.64], R35 ;  /* 0x0000002306004986 */ /* 0x0001e2000c101528 */
[----:B---3--:R-:W-:Y:S01]  /*301c0*/  ISETP.LT.AND P4, PT, R8, UR4, !P0 ;  /* 0x0000000408007c0c */ /* 0x008fe2000c781270 */
[----:B------:R-:W-:Y:S01]  /*301d0*/  ULDC UR4, c[0x0][0x22c] ;  /* 0x00008b0000047ab9 */ /* 0x000fe20000000800 */
[----:B------:R-:W-:Y:S01]  /*301e0*/  PRMT R34, R34, 0x7632, R34 ;  /* 0x0000763222227816 */ /* 0x000fe20000000022 */
[----:B------:R-:W3:Y:S01]  /*301f0*/  LDL.LU R14, [R1+0xf5c] ;  /* 0x000f5c00010e7983 */ /* 0x000ee20000300800 */
[----:B------:R-:W1:Y:S01]  /*30200*/  LDC R8, c[0x0][0x248] ;  /* 0x00009200ff087b82 */ /* 0x000e620000000800 */
[----:B0-----:R-:W-:-:S02]  /*30210*/  LEA R6, P6, R9, R2, 0x1 ;  /* 0x0000000209067211 */ /* 0x001fc400078c08ff */
[----:B------:R0:W-:Y:S02]  /*30220*/  @P3 STG.E.U16 desc[UR40][R4.64], R32 ;  /* 0x0000002004003986 */ /* 0x0001e4000c101528 */
[----:B------:R-:W-:Y:S01]  /*30230*/  LEA.HI.X.SX32 R7, R9, R0, 0x1, P6 ;  /* 0x0000000009077211 */ /* 0x000fe200030f0eff */
[C---:B------:R-:W-:Y:S01]  /*30240*/  IMAD R9, R130.reuse, 0x2, R9 ;  /* 0x0000000282097824 */ /* 0x040fe200078e0209 */
[----:B------:R-:W-:Y:S01]  /*30250*/  PRMT R35, R35, 0x7632, R35 ;  /* 0x0000763223237816 */ /* 0x000fe20000000023 */
[----:B------:R-:W3:Y:S02]  /*30260*/  LDL.LU R16, [R1+0xf58] ;  /* 0x000f580001107983 */ /* 0x000ee40000300800 */
[----:B------:R-:W-:Y:S02]  /*30270*/  IMAD R11, R130, 0x2, R9 ;  /* 0x00000002820b7824 */ /* 0x000fe400078e0209 */
[----:B------:R0:W-:Y:S02]  /*30280*/  @P2 STG.E.U16 desc[UR40][R6.64], R33 ;  /* 0x0000002106002986 */ /* 0x0001e4000c101528 */
[----:B0-----:R-:W-:-:S04]  /*30290*/  LEA R4, P2, R9, R2, 0x1 ;  /* 0x0000000209047211 */ /* 0x001fc800078408ff */
[----:B------:R-:W-:Y:S02]  /*302a0*/  LEA.HI.X.SX32 R5, R9, R0, 0x1, P2 ;  /* 0x0000000009057211 */ /* 0x000fe400010f0eff */
[----:B------:R-:W-:-:S04]  /*302b0*/  LEA R6, P6, R11, R2, 0x1 ;  /* 0x000000020b067211 */ /* 0x000fc800078c08ff */
[----:B------:R-:W-:Y:S01]  /*302c0*/  LEA.HI.X.SX32 R7, R11, R0, 0x1, P6 ;  /* 0x000000000b077211 */ /* 0x000fe200030f0eff */
[----:B------:R-:W-:Y:S01]  /*302d0*/  IMAD R11, R130, 0x2, R11 ;  /* 0x00000002820b7824 */ /* 0x000fe200078e020b */
[----:B------:R0:W-:Y:S04]  /*302e0*/  @P5 STG.E.U16 desc[UR40][R4.64], R34 ;  /* 0x0000002204005986 */ /* 0x0001e8000c101528 */
[----:B------:R2:W-:Y:S01]  /*302f0*/  @P4 STG.E.U16 desc[UR40][R6.64], R35 ;  /* 0x0000002306004986 */ /* 0x0005e2000c101528 */
[----:B0-----:R-:W-:-:S04]  /*30300*/  LEA R4, P4, R11, R2, 0x1 ;  /* 0x000000020b047211 */ /* 0x001fc800078808ff */
[----:B------:R-:W-:Y:S02]  /*30310*/  LEA.HI.X.SX32 R5, R11, R0, 0x1, P4 ;  /* 0x000000000b057211 */ /* 0x000fe400020f0eff */
[----:B----4-:R-:W-:Y:S02]  /*30320*/  ISETP.LT.AND P4, PT, R13, UR5, !P0 ;  /* 0x000000050d007c0c */ /* 0x010fe4000c781270 */
[----:B------:R-:W-:Y:S01]  /*30330*/  ISETP.LT.AND P3, PT, R10, UR4, !P0 ;  /* 0x000000040a007c0c */ /* 0x000fe2000c761270 */
[----:B------:R-:W4:Y:S01]  /*30340*/  LDL.LU R13, [R1+0xf74] ;  /* 0x000f7400010d7983 */ /* 0x000f220000300800 */
[----:B------:R-:W0:Y:S01]  /*30350*/  LDC R10, c[0x0][0x248] ;  /* 0x00009200ff0a7b82 */ /* 0x000e220000000800 */
[----:B------:R-:W-:Y:S01]  /*30360*/  ULDC UR4, c[0x0][0x22c] ;  /* 0x00008b0000047ab9 */ /* 0x000fe20000000800 */
[----:B-1----:R-:W-:Y:S01]  /*30370*/  IMAD R9, R8, 0x2, R11 ;  /* 0x0000000208097824 */ /* 0x002fe200078e020b */
[----:B--2---:R-:W-:Y:S01]  /*30380*/  ISETP.LT.AND P2, PT, R12, UR4, !P0 ;  /* 0x000000040c007c0c */ /* 0x004fe2000c741270 */
[----:B------:R-:W-:Y:S01]  /*30390*/  ULDC UR4, c[0x0][0x22c] ;  /* 0x00008b0000047ab9 */ /* 0x000fe20000000800 */
[----:B------:R-:W-:-:S03]  /*303a0*/  ULDC UR5, c[0x0][0x22c] ;  /* 0x00008b0000057ab9 */ /* 0x000fc60000000800 */
[----:B------:R-:W1:Y:S01]  /*303b0*/  LDC R12, c[0x0][0x248] ;  /* 0x00009200ff0c7b82 */ /* 0x000e620000000800 */
[----:B------:R-:W-:-:S07]  /*303c0*/  LEA R6, P6, R9, R2, 0x1 ;  /* 0x0000000209067211 */ /* 0x000fce00078c08ff */
[----:B------:R-:W2:Y:S01]  /*303d0*/  LDC R8, c[0x0][0x248] ;  /* 0x00009200ff087b82 */ /* 0x000ea20000000800 */
[----:B------:R-:W-:Y:S02]  /*303e0*/  LEA.HI.X.SX32 R7, R9, R0, 0x1, P6 ;  /* 0x0000000009077211 */ /* 0x000fe400030f0eff */
[----:B------:R-:W-:Y:S01]  /*303f0*/  ISETP.LT.AND P5, PT, R15, UR4, !P0 ;  /* 0x000000040f007c0c */ /* 0x000fe2000c7a1270 */
[----:B------:R3:W-:Y:S01]  /*30400*/  @P3 STG.E.U16 desc[UR40][R4.64], R40 ;  /* 0x0000002804003986 */ /* 0x0007e2000c101528 */
[----:B------:R-:W-:Y:S01]  /*30410*/  ULDC UR4, c[0x0][0x22c] ;  /* 0x00008b0000047ab9 */ /* 0x000fe20000000800 */
[----:B0-----:R-:W-:Y:S02]  /*30420*/  IMAD R9, R10, 0x2, R9 ;  /* 0x000000020a097824 */ /* 0x001fe400078e0209 */
[----:B------:R-:W4:Y:S01]  /*30430*/  LDL.LU R15, [R1+0xf70] ;  /* 0x000f7000010f7983 */ /* 0x000f220000300800 */
[----:B---3--:R-:W-:Y:S01]  /*30440*/  PRMT R40, R40, 0x7632, R40 ;  /* 0x0000763228287816 */ /* 0x008fe20000000028 */
[----:B-1----:R-:W-:-:S02]  /*30450*/  IMAD R11, R12, 0x2, R9 ;  /* 0x000000020c0b7824 */ /* 0x002fc400078e0209 */
[----:B------:R0:W-:Y:S01]  /*30460*/  @P2 STG.E.U16 desc[UR40][R6.64], R41 ;  /* 0x0000002906002986 */ /* 0x0001e2000c101528 */
[C---:B------:R-:W-:Y:S01]  /*30470*/  LEA R4, P2, R9.reuse, R2, 0x1 ;  /* 0x0000000209047211 */ /* 0x040fe200078408ff */
[----:B------:R-:W1:Y:S02]  /*30480*/  LDC R10, c[0x0][0x248] ;  /* 0x00009200ff0a7b82 */ /* 0x000e640000000800 */
[----:B------:R-:W3:Y:S01]  /*30490*/  LDL.LU R19, [R1+0xf80] ;  /* 0x000f800001137983 */ /* 0x000ee20000300800 */
[----:B------:R-:W-:Y:S02]  /*304a0*/  LEA.HI.X.SX32 R5, R9, R0, 0x1, P2 ;  /* 0x0000000009057211 */ /* 0x000fe400010f0eff */
[----:B------:R-:W-:Y:S01]  /*304b0*/  ISETP.LT.AND P3, PT, R17, UR5, !P0 ;  /* 0x0000000511007c0c */ /* 0x000fe2000c761270 */
[----:B------:R-:W-:Y:S02]  /*304c0*/  ULDC UR5, c[0x0][0x22c] ;  /* 0x00008b0000057ab9 */ /* 0x000fe40000000800 */
[----:B------:R-:W1:Y:S01]  /*304d0*/  LDC R12, c[0x0][0x248] ;  /* 0x00009200ff0c7b82 */ /* 0x000e620000000800 */
[----:B0-----:R-:W-:-:S02]  /*304e0*/  LEA R6, P6, R11, R2, 0x1 ;  /* 0x000000020b067211 */ /* 0x001fc400078c08ff */
[----:B------:R-:W-:Y:S01]  /*304f0*/  ISETP.LT.AND P2, PT, R18, UR4, !P0 ;  /* 0x0000000412007c0c */ /* 0x000fe2000c741270 */
[----:B------:R0:W-:Y:S01]  /*30500*/  @P5 STG.E.U16 desc[UR40][R4.64], R42 ;  /* 0x0000002a04005986 */ /* 0x0001e2000c101528 */
[----:B------:R-:W-:Y:S01]  /*30510*/  LEA.HI.X.SX32 R7, R11, R0, 0x1, P6 ;  /* 0x000000000b077211 */ /* 0x000fe200030f0eff */
[----:B--2---:R-:W-:Y:S01]  /*30520*/  IMAD R11, R8, 0x2, R11 ;  /* 0x00000002080b7824 */ /* 0x004fe200078e020b */
[----:B------:R-:W-:Y:S01]  /*30530*/  ULDC UR4, c[0x0][0x22c] ;  /* 0x00008b0000047ab9 */ /* 0x000fe20000000800 */
[----:B------:R-:W2:Y:S04]  /*30540*/  LDL.LU R18, [R1+0xf7c] ;  /* 0x000f7c0001127983 */ /* 0x000ea80000300800 */
[----:B------:R1:W-:Y:S01]  /*30550*/  @P4 STG.E.U16 desc[UR40][R6.64], R43 ;  /* 0x0000002b06004986 */ /* 0x0003e2000c101528 */
[----:B------:R-:W1:Y:S01]  /*30560*/  LDC R8, c[0x0][0x248] ;  /* 0x00009200ff087b82 */ /* 0x000e620000000800 */
[----:B0-----:R-:W-:-:S02]  /*30570*/  LEA R4, P4, R11, R2, 0x1 ;  /* 0x000000020b047211 */ /* 0x001fc400078808ff */
[----:B------:R-:W-:Y:S01]  /*30580*/  ISETP.LT.AND P5, PT, R14, UR4, !P0 ;  /* 0x000000040e007c0c */ /* 0x000fe2000c7a1270 */
[----:B------:R-:W-:Y:S01]  /*30590*/  ULDC UR4, c[0x0][0x22c] ;  /* 0x00008b0000047ab9 */ /* 0x000fe20000000800 */
[----:B------:R-:W-:-:S03]  /*305a0*/  LEA.HI.X.SX32 R5, R11, R0, 0x1, P4 ;  /* 0x000000000b057211 */ /* 0x000fc600020f0eff */
[----:B------:R-:W0:Y:S01]  /*305b0*/  LDC R14, c[0x0][0x248] ;  /* 0x00009200ff0e7b82 */ /* 0x000e220000000800 */
[----:B------:R-:W-:Y:S01]  /*305c0*/  ISETP.LT.AND P4, PT, R16, UR4, !P0 ;  /* 0x0000000410007c0c */ /* 0x000fe2000c781270 */
[----:B------:R-:W-:Y:S01]  /*305d0*/  ULDC UR4, c[0x0][0x22c] ;  /* 0x00008b0000047ab9 */ /* 0x000fe20000000800 */
[----:B------:R1:W-:Y:S01]  /*305e0*/  @P2 STG.E.U16 desc[UR40][R4.64], R40 ;  /* 0x0000002804002986 */ /* 0x0003e2000c101528 */
[----:B----4-:R-:W-:Y:S01]  /*305f0*/  ISETP.LT.AND P2, PT, R13, UR4, !P0 ;  /* 0x000000040d007c0c */ /* 0x010fe2000c741270 */
[----:B-1----:R-:W-:Y:S02]  /*30600*/  IMAD R9, R10, 0x2, R11 ;  /* 0x000000020a097824 */ /* 0x002fe400078e020b */
[----:B------:R-:W4:Y:S01]  /*30610*/  LDL.LU R13, [R1+0xf78] ;  /* 0x000f7800010d7983 */ /* 0x000f220000300800 */
[----:B------:R-:W1:Y:S01]  /*30620*/  LDC R10, c[0x0][0x248] ;  /* 0x00009200ff0a7b82 */ /* 0x000e620000000800 */
[----:B------:R-:W-:Y:S01]  /*30630*/  PRMT R41, R41, 0x7632, R41 ;  /* 0x0000763229297816 */ /* 0x000fe20000000029 */
[----:B------:R-:W-:Y:S01]  /*30640*/  ULDC UR4, c[0x0][0x22c] ;  /* 0x00008b0000047ab9 */ /* 0x000fe20000000800 */
[----:B------:R-:W4:Y:S01]  /*30650*/  LDL.LU R17, [R1+0xf84] ;  /* 0x000f840001117983 */ /* 0x000f220000300800 */
[----:B------:R-:W-:Y:S01]  /*30660*/  LEA R6, P6, R9, R2, 0x1 ;  /* 0x0000000209067211 */ /* 0x000fe200078c08ff */
[----:B------:R-:W-:-:S02]  /*30670*/  IMAD R11, R12, 0x2, R9 ;  /* 0x000000020c0b7824 */ /* 0x000fc400078e0209 */
[----:B------:R-:W4:Y:S01]  /*30680*/  LDL.LU R16, [R1+0xf88] ;  /* 0x000f880001107983 */ /* 0x000f220000300800 */
[----:B------:R-:W-:Y:S01]  /*30690*/  LEA.HI.X.SX32 R7, R9, R0, 0x1, P6 ;  /* 0x0000000009077211 */ /* 0x000fe200030f0eff */
[----:B------:R-:W3:Y:S01]  /*306a0*/  LDC R12, c[0x0][0x248] ;  /* 0x00009200ff0c7b82 */ /* 0x000ee20000000800 */
[----:B------:R-:W-:-:S03]  /*306b0*/  IMAD R9, R8, 0x2, R11 ;  /* 0x0000000208097824 */ /* 0x000fc600078e020b */
[----:B------:R1:W-:Y:S01]  /*306c0*/  @P3 STG.E.U16 desc[UR40][R6.64], R41 ;  /* 0x0000002906003986 */ /* 0x0003e2000c101528 */
[C---:B------:R-:W-:Y:S02]  /*306d0*/  LEA R4, P3, R11.reuse, R2, 0x1 ;  /* 0x000000020b047211 */ /* 0x040fe400078608ff */
[----:B------:R-:W-:Y:S01]  /*306e0*/  PRMT R42, R42, 0x7632, R42 ;  /* 0x000076322a2a7816 */ /* 0x000fe2000000002a */
[----:B------:R-:W4:Y:S01]  /*306f0*/  LDC R8, c[0x0][0x248] ;  /* 0x00009200ff087b82 */ /* 0x000f220000000800 */
[----:B------:R-:W-:Y:S01]  /*30700*/  LEA.HI.X.SX32 R5, R11, R0, 0x1, P3 ;  /* 0x000000000b057211 */ /* 0x000fe200018f0eff */
[----:B0-----:R-:W-:Y:S01]  /*30710*/  IMAD R11, R14, 0x2, R9 ;  /* 0x000000020e0b7824 */ /* 0x001fe200078e0209 */
[----:B------:R-:W-:-:S03]  /*30720*/  ISETP.LT.AND P6, PT, R15, UR4, !P0 ;  /* 0x000000040f007c0c */ /* 0x000fc6000c7c1270 */
[----:B------:R0:W-:Y:S01]  /*30730*/  @P5 STG.E.U16 desc[UR40][R4.64], R42 ;  /* 0x0000002a04005986 */ /* 0x0001e2000c101528 */
[----:B-1----:R-:W-:Y:S01]  /*30740*/  LEA R6, P3, R9, R2, 0x1 ;  /* 0x0000000209067211 */ /* 0x002fe200078608ff */
[----:B------:R-:W-:Y:S01]  /*30750*/  ULDC UR4, c[0x0][0x22c] ;  /* 0x00008b0000047ab9 */ /* 0x000fe20000000800 */
[----:B------:R-:W-:Y:S01]  /*30760*/  PRMT R43, R43, 0x7632, R43 ;  /* 0x000076322b2b7816 */ /* 0x000fe2000000002b */
[----:B------:R-:W4:Y:S01]  /*30770*/  LDL.LU R15, [R1+0xf6c] ;  /* 0x000f6c00010f7983 */ /* 0x000f220000300800 */
[----:B------:R-:W-:Y:S01]  /*30780*/  LEA.HI.X.SX32 R7, R9, R0, 0x1, P3 ;  /* 0x0000000009077211 */ /* 0x000fe200018f0eff */
[----:B------:R-:W1:Y:S01]  /*30790*/  LDC R14, c[0x0][0x248] ;  /* 0x00009200ff0e7b82 */ /* 0x000e620000000800 */
[----:B0-----:R-:W-:-:S04]  /*307a0*/  LEA R4, P5, R11, R2, 0x1 ;  /* 0x000000020b047211 */ /* 0x001fc800078a08ff */
[----:B------:R-:W-:Y:S01]  /*307b0*/  LEA.HI.X.SX32 R5, R11, R0, 0x1, P5 ;  /* 0x000000000b057211 */ /* 0x000fe200028f0eff */
[----:B------:R-:W-:Y:S01]  /*307c0*/  IMAD R11, R10, 0x2, R11 ;  /* 0x000000020a0b7824 */ /* 0x000fe200078e020b */
[----:B---3--:R-:W-:Y:S01]  /*307d0*/  ISETP.LT.AND P3, PT, R19, UR4, !P0 ;  /* 0x0000000413007c0c */ /* 0x008fe2000c761270 */
[----:B------:R-:W-:Y:S01]  /*307e0*/  @P4 STG.E.U16 desc[UR40][R6.64], R43 ;  /* 0x0000002b06004986 */ /* 0x000fe2000c101528 */
[----:B------:R-:W-:Y:S01]  /*307f0*/  ULDC UR4, c[0x0][0x22c] ;  /* 0x00008b0000047ab9 */ /* 0x000fe20000000800 */
[----:B------:R-:W-:Y:S01]  /*30800*/  IMAD R9, R12, 0x2, R11 ;  /* 0x000000020c097824 */ /* 0x000fe200078e020b */
[----:B------:R-:W0:Y:S01]  /*30810*/  LDC R10, c[0x0][0x248] ;  /* 0x00009200ff0a7b82 */ /* 0x000e220000000800 */
[----:B------:R3:W-:Y:S01]  /*30820*/  @P2 STG.E.U16 desc[UR40][R4.64], R48 ;  /* 0x0000003004002986 */ /* 0x0007e2000c101528 */
[----:B--2---:R-:W-:Y:S01]  /*30830*/  ISETP.LT.AND P4, PT, R18, UR4, !P0 ;  /* 0x0000000412007c0c */ /* 0x004fe2000c781270 */
[----:B------:R-:W-:-:S05]  /*30840*/  ULDC UR4, c[0x0][0x22c] ;  /* 0x00008b0000047ab9 */ /* 0x000fca0000000800 */
[----:B------:R-:W2:Y:S01]  /*30850*/  LDC R12, c[0x0][0x248] ;  /* 0x00009200ff0c7b82 */ /* 0x000ea20000000800 */
[----:B---3--:R-:W-:-:S04]  /*30860*/  LEA R4, P5, R11, R2, 0x1 ;  /* 0x000000020b047211 */ /* 0x008fc800078a08ff */
[----:B------:R-:W-:Y:S02]  /*30870*/  LEA.HI.X.SX32 R5, R11, R0, 0x1, P5 ;  /* 0x000000000b057211 */ /* 0x000fe400028f0eff */
[----:B------:R-:W-:-:S04]  /*30880*/  LEA R6, P5, R9, R2, 0x1 ;  /* 0x0000000209067211 */ /* 0x000fc800078a08ff */
[----:B------:R-:W-:Y:S02]  /*30890*/  LEA.HI.X.SX32 R7, R9, R0, 0x1, P5 ;  /* 0x0000000009077211 */ /* 0x000fe400028f0eff */
[----:B----4-:R-:W-:Y:S01]  /*308a0*/  ISETP.LT.AND P2, PT, R13, UR4, !P0 ;  /* 0x000000040d007c0c */ /* 0x010fe2000c741270 */
[----:B------:R-:W-:Y:S01]  /*308b0*/  ULDC UR4, c[0x0][0x22c] ;  /* 0x00008b0000047ab9 */ /* 0x000fe20000000800 */
[----:B------:R-:W3:Y:S01]  /*308c0*/  LDL.LU R13, [R1+0xf68] ;  /* 0x000f6800010d7983 */ /* 0x000ee20000300800 */
[----:B------:R-:W-:Y:S01]  /*308d0*/  ISETP.LT.AND P5, PT, R17, UR4, !P0 ;  /* 0x0000000411007c0c */ /* 0x000fe2000c7a1270 */
[----:B------:R-:W-:Y:S02]  /*308e0*/  IMAD R11, R8, 0x2, R9 ;  /* 0x00000002080b7824 */ /* 0x000fe400078e0209 */
[----:B------:R-:W4:Y:S01]  /*308f0*/  LDL.LU R17, [R1+0xf48] ;  /* 0x000f480001117983 */ /* 0x000f220000300800 */
[----:B------:R-:W-:Y:S01]  /*30900*/  PRMT R48, R48, 0x7632, R48 ;  /* 0x0000763230307816 */ /* 0x000fe20000000030 */
[----:B------:R-:W-:-:S02]  /*30910*/  ULDC UR4, c[0x0][0x22c] ;  /* 0x00008b0000047ab9 */ /* 0x000fc40000000800 */
[----:B------:R1:W-:Y:S04]  /*30920*/  @P6 STG.E.U16 desc[UR40][R4.64], R49 ;  /* 0x0000003104006986 */ /* 0x0003e8000c101528 */
[----:B------:R2:W-:Y:S01]  /*30930*/  @P3 STG.E.U16 desc[UR40][R6.64], R50 ;  /* 0x0000003206003986 */ /* 0x0005e2000c101528 */
[----:B-1----:R-:W-:Y:S02]  /*30940*/  LEA R4, P6, R11, R2, 0x1 ;  /* 0x000000020b047211 */ /* 0x002fe400078c08ff */
[----:B------:R-:W-:Y:S01]  /*30950*/  ISETP.LT.AND P3, PT, R15, UR5, !P0 ;  /* 0x000000050f007c0c */ /* 0x000fe2000c761270 */
[----:B------:R-:W-:Y:S01]  /*30960*/  ULDC UR5, c[0x0][0x22c] ;  /* 0x00008b0000057ab9 */ /* 0x000fe20000000800 */
[----:B------:R-:W4:Y:S01]  /*30970*/  LDL.LU R15, [R1+0xf44] ;  /* 0x000f4400010f7983 */ /* 0x000f220000300800 */
[----:B------:R-:W-:Y:S01]  /*30980*/  LEA.HI.X.SX32 R5, R11, R0, 0x1, P6 ;  /* 0x000000000b057211 */ /* 0x000fe200030f0eff */
[----:B0-----:R-:W-:Y:S01]  /*30990*/  IMAD R11, R10, 0x2, R11 ;  /* 0x000000020a0b7824 */ /* 0x001fe200078e020b */
[----:B------:R-:W-:Y:S01]  /*309a0*/  ISETP.LT.AND P6, PT, R16, UR4, !P0 ;  /* 0x0000000410007c0c */ /* 0x000fe2000c7c1270 */
[----:B------:R-:W4:Y:S01]  /*309b0*/  LDL.LU R19, [R1+0xf3c] ;  /* 0x000f3c0001137983 */ /* 0x000f220000300800 */
[----:B------:R-:W-:Y:S01]  /*309c0*/  ULDC UR4, c[0x0][0x22c] ;  /* 0x00008b0000047ab9 */ /* 0x000fe20000000800 */
[----:B--2---:R-:W-:Y:S01]  /*309d0*/  IMAD R7, R12, 0x2, R11 ;  /* 0x000000020c077824 */ /* 0x004fe200078e020b */
[----:B------:R-:W0:Y:S01]  /*309e0*/  LDC R10, c[0x0][0x248] ;  /* 0x00009200ff0a7b82 */ /* 0x000e220000000800 */
[----:B------:R1:W-:Y:S01]  /*309f0*/  @P4 STG.E.U16 desc[UR40][R4.64], R51 ;  /* 0x0000003304004986 */ /* 0x0003e2000c101528 */
[----:B------:R-:W-:-:S04]  /*30a00*/  LEA R8, P4, R11, R2, 0x1 ;  /* 0x000000020b087211 */ /* 0x000fc800078808ff */
[----:B------:R-:W-:Y:S01]  /*30a10*/  LEA.HI.X.SX32 R9, R11, R0, 0x1, P4 ;  /* 0x000000000b097211 */ /* 0x000fe200020f0eff */
[----:B------:R-:W-:Y:S01]  /*30a20*/  IMAD R11, R14, 0x2, R7 ;  /* 0x000000020e0b7824 */ /* 0x000fe200078e0207 */
[C---:B------:R-:W-:Y:S01]  /*30a30*/  LEA R6, P4, R7.reuse, R2, 0x1 ;  /* 0x0000000207067211 */ /* 0x040fe200078808ff */
[----:B------:R-:W2:Y:S02]  /*30a40*/  LDC R12, c[0x0][0x248] ;  /* 0x00009200ff0c7b82 */ /* 0x000ea40000000800 */
[----:B------:R0:W-:Y:S01]  /*30a50*/  @P2 STG.E.U16 desc[UR40][R8.64], R48 ;  /* 0x0000003008002986 */ /* 0x0001e2000c101528 */
[----:B------:R-:W-:Y:S02]  /*30a60*/  LEA.HI.X.SX32 R7, R7, R0, 0x1, P4 ;  /* 0x0000000007077211 */ /* 0x000fe400020f0eff */
[----:B-1----:R-:W-:-:S03]  /*30a70*/  LEA R4, P4, R11, R2, 0x1 ;  /* 0x000000020b047211 */ /* 0x002fc600078808ff */
[----:B------:R-:W1:Y:S01]  /*30a80*/  LDC R16, c[0x0][0x248] ;  /* 0x00009200ff107b82 */ /* 0x000e620000000800 */
[----:B------:R-:W-:Y:S02]  /*30a90*/  LEA.HI.X.SX32 R5, R11, R0, 0x1, P4 ;  /* 0x000000000b057211 */ /* 0x000fe400020f0eff */
[----:B------:R-:W-:Y:S02]  /*30aa0*/  PRMT R49, R49, 0x7632, R49 ;  /* 0x0000763231317816 */ /* 0x000fe40000000031 */
[----:B------:R-:W-:Y:S02]  /*30ab0*/  PRMT R50, R50, 0x7632, R50 ;  /* 0x0000763232327816 */ /* 0x000fe40000000032 */
[----:B------:R-:W-:Y:S01]  /*30ac0*/  PRMT R51, R51, 0x7632, R51 ;  /* 0x0000763233337816 */ /* 0x000fe20000000033 */
[----:B------:R-:W1:Y:S01]  /*30ad0*/  LDC R14, c[0x0][0x248] ;  /* 0x00009200ff0e7b82 */ /* 0x000e620000000800 */
[----:B---3--:R-:W-:Y:S01]  /*30ae0*/  ISETP.LT.AND P2, PT, R13, UR4, !P0 ;  /* 0x000000040d007c0c */ /* 0x008fe2000c741270 */
[----:B------:R-:W-:Y:S01]  /*30af0*/  ULDC UR4, c[0x0][0x22c] ;  /* 0x00008b0000047ab9 */ /* 0x000fe20000000800 */
[----:B------:R-:W3:Y:S01]  /*30b00*/  LDL.LU R13, [R1+0xf18] ;  /* 0x000f1800010d7983 */ /* 0x000ee20000300800 */
[----:B----4-:R-:W-:Y:S01]  /*30b10*/  ISETP.LT.AND P4, PT, R17, UR4, !P0 ;  /* 0x0000000411007c0c */ /* 0x010fe2000c781270 */
[----:B0-----:R-:W-:-:S02]  /*30b20*/  IMAD R11, R10, 0x2, R11 ;  /* 0x000000020a0b7824 */ /* 0x001fc400078e020b */
[----:B------:R-:W4:Y:S01]  /*30b30*/  LDL.LU R18, [R1+0xf14] ;  /* 0x000f140001127983 */ /* 0x000f220000300800 */
[----:B------:R-:W0:Y:S01]  /*30b40*/  LDC R10, c[0x0][0x248] ;  /* 0x00009200ff0a7b82 */ /* 0x000e220000000800 */
[----:B------:R-:W-:Y:S02]  /*30b50*/  ULDC UR4, c[0x0][0x22c] ;  /* 0x00008b0000047ab9 */ /* 0x000fe40000000800 */
[----:B------:R-:W4:Y:S04]  /*30b60*/  LDL.LU R17, [R1+0xef0] ;  /* 0x000ef00001117983 */ /* 0x000f280000300800 */
[----:B------:R2:W-:Y:S04]  /*30b70*/  @P5 STG.E.U16 desc[UR40][R6.64], R49 ;  /* 0x0000003106005986 */ /* 0x0005e8000c101528 */
[----:B------:R1:W-:Y:S01]  /*30b80*/  @P6 STG.E.U16 desc[UR40][R4.64], R50 ;  /* 0x0000003204006986 */ /* 0x0003e2000c101528 */
[----:B------:R-:W-:Y:S01]  /*30b90*/  LEA R8, P6, R11, R2, 0x1 ;  /* 0x000000020b087211 */ /* 0x000fe200078c08ff */
[----:B--2---:R-:W-:Y:S01]  /*30ba0*/  IMAD R7, R12, 0x2, R11 ;  /* 0x000000020c077824 */ /* 0x004fe200078e020b */
[----:B------:R-:W-:Y:S01]  /*30bb0*/  ISETP.LT.AND P5, PT, R15, UR4, !P0 ;  /* 0x000000040f007c0c */ /* 0x000fe2000c7a1270 */
[----:B------:R-:W-:Y:S01]  /*30bc0*/  ULDC UR4, c[0x0][0x22c] ;  /* 0x00008b0000047ab9 */ /* 0x000fe20000000800 */
[----:B------:R-:W2:Y:S01]  /*30bd0*/  LDL.LU R15, [R1+0xeec] ;  /* 0x000eec00010f7983 */ /* 0x000ea20000300800 */
[----:B------:R-:W-:Y:S01]  /*30be0*/  LEA.HI.X.SX32 R9, R11, R0, 0x1, P6 ;  /* 0x000000000b097211 */ /* 0x000fe200030f0eff */
[----:B-1----:R-:W-:Y:S01]  /*30bf0*/  IMAD R11, R16, 0x2, R7 ;  /* 0x00000002100b7824 */ /* 0x002fe200078e0207 */
[C---:B------:R-:W-:Y:S01]  /*30c00*/  LEA R6, P6, R7.reuse, R2, 0x1 ;  /* 0x0000000207067211 */ /* 0x040fe200078c08ff */
[----:B------:R-:W2:Y:S01]  /*30c10*/  LDL.LU R20, [R1+0xec8] ;  /* 0x000ec80001147983 */ /* 0x000ea20000300800 */
[----:B------:R-:W1:Y:S02]  /*30c20*/  LDC R12, c[0x0][0x248] ;  /* 0x00009200ff0c7b82 */ /* 0x000e640000000800 */
[----:B------:R-:W-:-:S02]  /*30c30*/  LEA.HI.X.SX32 R7, R7, R0, 0x1, P6 ;  /* 0x0000000007077211 */ /* 0x000fc400030f0eff */
[----:B------:R-:W-:-:S04]  /*30c40*/  LEA R4, P6, R11, R2, 0x1 ;  /* 0x000000020b047211 */ /* 0x000fc800078c08ff */
[----:B------:R-:W-:Y:S01]  /*30c50*/  LEA.HI.X.SX32 R5, R11, R0, 0x1, P6 ;  /* 0x000000000b057211 */ /* 0x000fe200030f0eff */
[----:B0-----:R-:W-:Y:S01]  /*30c60*/  IMAD R11, R10, 0x2, R11 ;  /* 0x000000020a0b7824 */ /* 0x001fe200078e020b */
[----:B------:R0:W-:Y:S01]  /*30c70*/  @P3 STG.E.U16 desc[UR40][R8.64], R51 ;  /* 0x0000003308003986 */ /* 0x0001e2000c101528 */
[----:B------:R-:W-:Y:S01]  /*30c80*/  ISETP.LT.AND P3, PT, R19, UR4, !P0 ;  /* 0x0000000413007c0c */ /* 0x000fe2000c761270 */
[----:B------:R-:W-:Y:S01]  /*30c90*/  ULDC UR4, c[0x0][0x22c] ;  /* 0x00008b0000047ab9 */ /* 0x000fe20000000800 */
[----:B------:R-:W1:Y:S01]  /*30ca0*/  LDC R16, c[0x0][0x248] ;  /* 0x00009200ff107b82 */ /* 0x000e620000000800 */
[----:B------:R4:W-:Y:S01]  /*30cb0*/  @P2 STG.E.U16 desc[UR40][R6.64], R56 ;  /* 0x0000003806002986 */ /* 0x0009e2000c101528 */
[----:B0-----:R-:W-:-:S03]  /*30cc0*/  LEA R8, P6, R11, R2, 0x1 ;  /* 0x000000020b087211 */ /* 0x001fc600078c08ff */
[----:B------:R0:W-:Y:S01]  /*30cd0*/  @P4 STG.E.U16 desc[UR40][R4.64], R57 ;  /* 0x0000003904004986 */ /* 0x0001e2000c101528 */
[----:B------:R-:W-:-:S03]  /*30ce0*/  LEA.HI.X.SX32 R9, R11, R0, 0x1, P6 ;  /* 0x000000000b097211 */ /* 0x000fc600030f0eff */
[----:B------:R-:W2:Y:S04]  /*30cf0*/  LDL.LU R19, [R1+0xec4] ;  /* 0x000ec40001137983 */ /* 0x000ea80000300800 */
[----:B------:R0:W-:Y:S01]  /*30d00*/  @P5 STG.E.U16 desc[UR40][R8.64], R58 ;  /* 0x0000003a08005986 */ /* 0x0001e2000c101528 */
[----:B---3--:R-:W-:Y:S01]  /*30d10*/  ISETP.LT.AND P2, PT, R13, UR4, !P0 ;  /* 0x000000040d007c0c */ /* 0x008fe2000c741270 */
[----:B------:R-:W-:Y:S02]  /*30d20*/  ULDC UR4, c[0x0][0x22c] ;  /* 0x00008b0000047ab9 */ /* 0x000fe40000000800 */
[----:B----4-:R-:W-:Y:S01]  /*30d30*/  ISETP.LT.AND P4, PT, R18, UR4, !P0 ;  /* 0x0000000412007c0c */ /* 0x010fe2000c781270 */
[----:B------:R-:W-:Y:S01]  /*30d40*/  ULDC UR4, c[0x0][0x22c] ;  /* 0x00008b0000047ab9 */ /* 0x000fe20000000800 */
[----:B------:R-:W-:Y:S01]  /*30d50*/  IMAD R13, R14, 0x2, R11 ;  /* 0x000000020e0d7824 */ /* 0x000fe200078e020b */
[----:B------:R-:W-:Y:S01]  /*30d60*/  PRMT R56, R56, 0x7632, R56 ;  /* 0x0000763238387816 */ /* 0x000fe20000000038 */
[----:B------:R-:W3:Y:S01]  /*30d70*/  LDC R14, c[0x0][0x248] ;  /* 0x00009200ff0e7b82 */ /* 0x000ee20000000800 */
[----:B------:R-:W-:Y:S01]  /*30d80*/  ISETP.LT.AND P5, PT, R17, UR4, !P0 ;  /* 0x0000000411007c0c */ /* 0x000fe2000c7a1270 */
[----:B------:R-:W-:Y:S01]  /*30d90*/  ULDC UR4, c[0x0][0x22c] ;  /* 0x00008b0000047ab9 */ /* 0x000fe20000000800 */
[----:B------:R-:W4:Y:S01]  /*30da0*/  LDL.LU R17, [R1+0xea0] ;  /* 0x000ea00001117983 */ /* 0x000f220000300800 */
[----:B------:R-:W-:-:S04]  /*30db0*/  LEA R10, P6, R13, R2, 0x1 ;  /* 0x000000020d0a7211 */ /* 0x000fc800078c08ff */
[----:B------:R-:W-:Y:S01]  /*30dc0*/  LEA.HI.X.SX32 R11, R13, R0, 0x1, P6 ;  /* 0x000000000d0b7211 */ /* 0x000fe200030f0eff */
[----:B-1----:R-:W-:Y:S01]  /*30dd0*/  IMAD R7, R12, 0x2, R13 ;  /* 0x000000020c077824 */ /* 0x002fe200078e020d */
[----:B0-----:R-:W-:Y:S01]  /*30de0*/  PRMT R57, R57, 0x7632, R57 ;  /* 0x0000763239397816 */ /* 0x001fe20000000039 */
[----:B------:R-:W0:Y:S02]  /*30df0*/  LDC R18, c[0x0][0x248] ;  /* 0x00009200ff127b82 */ /* 0x000e240000000800 */
[----:B------:R0:W-:Y:S01]  /*30e00*/  @P3 STG.E.U16 desc[UR40][R10.64], R59 ;  /* 0x0000003b0a003986 */ /* 0x0001e2000c101528 */
[----:B------:R-:W-:Y:S01]  /*30e10*/  LEA R4, P6, R7, R2, 0x1 ;  /* 0x0000000207047211 */ /* 0x000fe200078c08ff */
[----:B------:R-:W-:Y:S01]  /*30e20*/  IMAD R13, R16, 0x2, R7 ;  /* 0x00000002100d7824 */ /* 0x000fe200078e0207 */
[----:B------:R-:W-:-:S03]  /*30e30*/  PRMT R58, R58, 0x7632, R58 ;  /* 0x000076323a3a7816 */ /* 0x000fc6000000003a */
[----:B------:R-:W1:Y:S01]  /*30e40*/  LDC R12, c[0x0][0x248] ;  /* 0x00009200ff0c7b82 */ /* 0x000e620000000800 */
[----:B--2---:R-:W-:Y:S01]  /*30e50*/  ISETP.LT.AND P3, PT, R15, UR4, !P0 ;  /* 0x000000040f007c0c */ /* 0x004fe2000c761270 */
[----:B------:R-:W-:Y:S01]  /*30e60*/  ULDC UR4, c[0x0][0x22c] ;  /* 0x00008b0000047ab9 */ /* 0x000fe20000000800 */
[----:B------:R-:W2:Y:S01]  /*30e70*/  LDL.LU R15, [R1+0xe9c] ;  /* 0x000e9c00010f7983 */ /* 0x000ea20000300800 */
[----:B------:R-:W-:Y:S02]  /*30e80*/  LEA.HI.X.SX32 R5, R7, R0, 0x1, P6 ;  /* 0x0000000007057211 */ /* 0x000fe400030f0eff */
[C---:B------:R-:W-:Y:S01]  /*30e90*/  LEA R6, P6, R13.reuse, R2, 0x1 ;  /* 0x000000020d067211 */ /* 0x040fe200078c08ff */
[----:B------:R-:W2:Y:S01]  /*30ea0*/  LDL.LU R23, [R1+0xe78] ;  /* 0x000e780001177983 */ /* 0x000ea20000300800 */
[----:B------:R-:W1:Y:S02]  /*30eb0*/  LDC R16, c[0x0][0x248] ;  /* 0x00009200ff107b82 */ /* 0x000e640000000800 */
[----:B------:R-:W-:Y:S01]  /*30ec0*/  LEA.HI.X.SX32 R7, R13, R0, 0x1, P6 ;  /* 0x000000000d077211 */ /* 0x000fe200030f0eff */
[----:B------:R4:W-:Y:S01]  /*30ed0*/  @P2 STG.E.U16 desc[UR40][R4.64], R56 ;  /* 0x0000003804002986 */ /* 0x0009e2000c101528 */
[----:B---3--:R-:W-:Y:S01]  /*30ee0*/  IMAD R13, R14, 0x2, R13 ;  /* 0x000000020e0d7824 */ /* 0x008fe200078e020d */
[----:B------:R-:W-:Y:S01]  /*30ef0*/  ISETP.LT.AND P2, PT, R20, UR4, !P0 ;  /* 0x0000000414007c0c */ /* 0x000fe2000c741270 */
[----:B------:R-:W-:Y:S01]  /*30f00*/  ULDC UR4, c[0x0][0x22c] ;  /* 0x00008b0000047ab9 */ /* 0x000fe20000000800 */
[----:B------:R-:W3:Y:S01]  /*30f10*/  LDL.LU R22, [R1+0xe74] ;  /* 0x000e740001167983 */ /* 0x000ee20000300800 */
[----:B------:R-:W1:Y:S03]  /*30f20*/  LDC R14, c[0x0][0x248] ;  /* 0x00009200ff0e7b82 */ /* 0x000e660000000800 */
[----:B------:R-:W3:Y:S04]  /*30f30*/  LDL.LU R20, [R1+0xe50] ;  /* 0x000e500001147983 */ /* 0x000ee80000300800 */
[----:B------:R1:W-:Y:S01]  /*30f40*/  @P4 STG.E.U16 desc[UR40][R6.64], R57 ;  /* 0x0000003906004986 */ /* 0x0003e2000c101528 */
[----:B------:R-:W-:-:S03]  /*30f50*/  LEA R8, P4, R13, R2, 0x1 ;  /* 0x000000020d087211 */ /* 0x000fc600078808ff */
[----:B------:R-:W3:Y:S01]  /*30f60*/  LDL.LU R21, [R1+0xe4c] ;  /* 0x000e4c0001157983 */ /* 0x000ee20000300800 */
[----:B------:R-:W-:Y:S02]  /*30f70*/  LEA.HI.X.SX32 R9, R13, R0, 0x1, P4 ;  /* 0x000000000d097211 */ /* 0x000fe400020f0eff */
[----:B------:R-:W-:Y:S01]  /*30f80*/  ISETP.LT.AND P4, PT, R19, UR4, !P0 ;  /* 0x0000000413007c0c */ /* 0x000fe2000c781270 */
[----:B------:R-:W-:Y:S01]  /*30f90*/  ULDC UR4, c[0x0][0x22c] ;  /* 0x00008b0000047ab9 */ /* 0x000fe20000000800 */
[----:B------:R-:W3:Y:S04]  /*30fa0*/  LDL.LU R19, [R1+0xe28] ;  /* 0x000e280001137983 */ /* 0x000ee80000300800 */
[----:B------:R-:W-:Y:S01]  /*30fb0*/  @P5 STG.E.U16 desc[UR40][R8.64], R58 ;  /* 0x0000003a08005986 */ /* 0x000fe2000c101528 */
[----:B0-----:R-:W-:-:S02]  /*30fc0*/  IMAD R11, R18, 0x2, R13 ;  /* 0x00000002120b7824 */ /* 0x001fc400078e020d */
[----:B------:R-:W0:Y:S01]  /*30fd0*/  LDC R18, c[0x0][0x248] ;  /* 0x00009200ff127b82 */ /* 0x000e220000000800 */
[----:B----4-:R-:W-:Y:S01]  /*30fe0*/  ISETP.LT.AND P5, PT, R17, UR4, !P0 ;  /* 0x0000000411007c0c */ /* 0x010fe2000c7a1270 */
[----:B------:R-:W-:Y:S01]  /*30ff0*/  ULDC UR4, c[0x0][0x22c] ;  /* 0x00008b0000047ab9 */ /* 0x000fe20000000800 */
[----:B------:R-:W4:Y:S01]  /*31000*/  LDL.LU R17, [R1+0xe24] ;  /* 0x000e240001117983 */ /* 0x000f220000300800 */
[----:B------:R-:W-:-:S04]  /*31010*/  LEA R4, P6, R11, R2, 0x1 ;  /* 0x000000020b047211 */ /* 0x000fc800078c08ff */
[----:B------:R-:W-:Y:S01]  /*31020*/  LEA.HI.X.SX32 R5, R11, R0, 0x1, P6 ;  /* 0x000000000b057211 */ /* 0x000fe200030f0eff */
[----:B-1----:R-:W-:Y:S01]  /*31030*/  IMAD R11, R12, 0x2, R11 ;  /* 0x000000020c0b7824 */ /* 0x002fe200078e020b */
[----:B------:R-:W-:Y:S01]  /*31040*/  PRMT R59, R59, 0x7632, R59 ;  /* 0x000076323b3b7816 */ /* 0x000fe2000000003b */
[----:B------:R-:W1:Y:S02]  /*31050*/  LDC R12, c[0x0][0x248] ;  /* 0x00009200ff0c7b82 */ /* 0x000e640000000800 */
[----:B------:R-:W-:Y:S02]  /*31060*/  IMAD R13, R16, 0x2, R11 ;  /* 0x00000002100d7824 */ /* 0x000fe400078e020b */
[----:B------:R0:W-:Y:S01]  /*31070*/  @P3 STG.E.U16 desc[UR40][R4.64], R59 ;  /* 0x0000003b04003986 */ /* 0x0001e2000c101528 */
[-C--:B------:R-:W-:Y:S02]  /*31080*/  LEA R6, P3, R11, R2.reuse, 0x1 ;  /* 0x000000020b067211 */ /* 0x080fe400078608ff */
[----:B------:R-:W-:Y:S01]  /*31090*/  LEA R10, P6, R13, R2, 0x1 ;  /* 0x000000020d0a7211 */ /* 0x000fe200078c08ff */
[----:B------:R-:W3:Y:S01]  /*310a0*/  LDC R16, c[0x0][0x248] ;  /* 0x00009200ff107b82 */ /* 0x000ee20000000800 */
[----:B------:R-:W-:-:S02]  /*310b0*/  LEA.HI.X.SX32 R7, R11, R0, 0x1, P3 ;  /* 0x000000000b077211 */ /* 0x000fc400018f0eff */
[----:B------:R-:W-:Y:S01]  /*310c0*/  LEA.HI.X.SX32 R11, R13, R0, 0x1, P6 ;  /* 0x000000000d0b7211 */ /* 0x000fe200030f0eff */
[----:B------:R-:W-:-:S04]  /*310d0*/  IMAD R13, R14, 0x2, R13 ;  /* 0x000000020e0d7824 */ /* 0x000fc800078e020d */
[----:B------:R-:W3:Y:S01]  /*310e0*/  LDC R14, c[0x0][0x248] ;  /* 0x00009200ff0e7b82 */ /* 0x000ee20000000800 */
[----:B--2---:R-:W-:Y:S01]  /*310f0*/  ISETP.LT.AND P3, PT, R15, UR5, !P0 ;  /* 0x000000050f007c0c */ /* 0x004fe2000c761270 */
[----:B0-----:R-:W-:Y:S01]  /*31100*/  IMAD R15, R18, 0x2, R13 ;  /* 0x00000002120f7824 */ /* 0x001fe200078e020d */
[----:B------:R0:W-:Y:S01]  /*31110*/  @P2 STG.E.U16 desc[UR40][R6.64], R64 ;  /* 0x0000004006002986 */ /* 0x0001e2000c101528 */
[-C--:B------:R-:W-:Y:S01]  /*31120*/  LEA R4, P2, R13, R2.reuse, 0x1 ;  /* 0x000000020d047211 */ /* 0x080fe200078408ff */
[----:B------:R-:W-:Y:S02]  /*31130*/  ULDC UR5, c[0x0][0x22c] ;  /* 0x00008b0000057ab9 */ /* 0x000fe40000000800 */
[----:B------:R-:W-:Y:S02]  /*31140*/  LEA R8, P6, R15, R2, 0x1 ;  /* 0x000000020f087211 */ /* 0x000fe400078c08ff */
[-C--:B------:R-:W-:Y:S02]  /*31150*/  LEA.HI.X.SX32 R5, R13, R0.reuse, 0x1, P2 ;  /* 0x000000000d057211 */ /* 0x080fe400010f0eff */
[----:B------:R-:W-:Y:S01]  /*31160*/  LEA.HI.X.SX32 R9, R15, R0, 0x1, P6 ;  /* 0x000000000f097211 */ /* 0x000fe200030f0eff */
[----:B-1----:R-:W-:Y:S01]  /*31170*/  IMAD R15, R12, 0x2, R15 ;  /* 0x000000020c0f7824 */ /* 0x002fe200078e020f */
[----:B------:R-:W-:Y:S01]  /*31180*/  ISETP.LT.AND P2, PT, R23, UR4, !P0 ;  /* 0x0000000417007c0c */ /* 0x000fe2000c741270 */
[----:B------:R1:W-:Y:S01]  /*31190*/  @P4 STG.E.U16 desc[UR40][R10.64], R65 ;  /* 0x000000410a004986 */ /* 0x0003e2000c101528 */
[----:B------:R-:W-:Y:S01]  /*311a0*/  ULDC UR4, c[0x0][0x22c] ;  /* 0x00008b0000047ab9 */ /* 0x000fe20000000800 */
[----:B0-----:R-:W-:Y:S01]  /*311b0*/  PRMT R64, R64, 0x7632, R64 ;  /* 0x0000763240407816 */ /* 0x001fe20000000040 */
[----:B------:R-:W0:Y:S01]  /*311c0*/  LDC R12, c[0x0][0x248] ;  /* 0x00009200ff0c7b82 */ /* 0x000e220000000800 */
[----:B------:R2:W-:Y:S01]  /*311d0*/  @P5 STG.E.U16 desc[UR40][R4.64], R66 ;  /* 0x0000004204005986 */ /* 0x0005e2000c101528 */
[----:B---3--:R-:W-:Y:S01]  /*311e0*/  ISETP.LT.AND P5, PT, R20, UR4, !P0 ;  /* 0x0000000414007c0c */ /* 0x008fe2000c7a1270 */
[----:B------:R-:W-:-:S02]  /*311f0*/  ULDC UR4, c[0x0][0x22c] ;  /* 0x00008b0000047ab9 */ /* 0x000fc40000000800 */
[----:B------:R3:W-:Y:S01]  /*31200*/  @P3 STG.E.U16 desc[UR40][R8.64], R67 ;  /* 0x0000004308003986 */ /* 0x0007e2000c101528 */
[----:B------:R-:W-:-:S03]  /*31210*/  LEA R6, P3, R15, R2, 0x1 ;  /* 0x000000020f067211 */ /* 0x000fc600078608ff */
[----:B------:R-:W4:Y:S01]  /*31220*/  LDL.LU R20, [R1+0xe00] ;  /* 0x000e000001147983 */ /* 0x000f220000300800 */
[----:B-1----:R-:W-:Y:S01]  /*31230*/  IMAD R11, R14, 0x2, R15 ;  /* 0x000000020e0b7824 */ /* 0x002fe200078e020f */
[----:B------:R-:W-:Y:S01]  /*31240*/  LEA.HI.X.SX32 R7, R15, R0, 0x1, P3 ;  /* 0x000000000f077211 */ /* 0x000fe200018f0eff */
[----:B------:R-:W1:Y:S01]  /*31250*/  LDC R10, c[0x0][0x248] ;  /* 0x00009200ff0a7b82 */ /* 0x000e620000000800 */
[----:B------:R-:W4:Y:S01]  /*31260*/  LDL.LU R13, [R1+0xdfc] ;  /* 0x000dfc00010d7983 */ /* 0x000f220000300800 */
[----:B------:R-:W-:Y:S01]  /*31270*/  ISETP.LT.AND P3, PT, R21, UR4, !P0 ;  /* 0x0000000415007c0c */ /* 0x000fe2000c761270 */
[----:B------:R-:W-:Y:S01]  /*31280*/  ULDC UR4, c[0x0][0x22c] ;  /* 0x00008b0000047ab9 */ /* 0x000fe20000000800 */
[----:B--2---:R-:W-:Y:S01]  /*31290*/  LEA R4, P6, R11, R2, 0x1 ;  /* 0x000000020b047211 */ /* 0x004fe200078c08ff */
[----:B------:R1:W-:Y:S01]  /*312a0*/  @P2 STG.E.U16 desc[UR40][R6.64], R64 ;  /* 0x0000004006002986 */ /* 0x0003e2000c101528 */
[----:B------:R-:W-:Y:S01]  /*312b0*/  ISETP.LT.AND P2, PT, R19, UR4, !P0 ;  /* 0x0000000413007c0c */ /* 0x000fe2000c741270 */
[----:B------:R-:W-:Y:S01]  /*312c0*/  ULDC UR4, c[0x0][0x22c] ;  /* 0x00008b0000047ab9 */ /* 0x000fe20000000800 */
[----:B------:R-:W-:Y:S01]  /*312d0*/  LEA.HI.X.SX32 R5, R11, R0, 0x1, P6 ;  /* 0x000000000b057211 */ /* 0x000fe200030f0eff */
[----:B------:R-:W2:Y:S01]  /*312e0*/  LDL.LU R18, [R1+0xdd8] ;  /* 0x000dd80001127983 */ /* 0x000ea20000300800 */
[----:B------:R-:W-:Y:S01]  /*312f0*/  ISETP.LT.AND P4, PT, R22, UR5, !P0 ;  /* 0x0000000516007c0c */ /* 0x000fe2000c781270 */
[----:B------:R-:W0:Y:S01]  /*31300*/  LDC R14, c[0x0][0x248] ;  /* 0x00009200ff0e7b82 */ /* 0x000e220000000800 */
[----:B------:R-:W-:Y:S01]  /*31310*/  PRMT R65, R65, 0x7632, R65 ;  /* 0x0000763241417816 */ /* 0x000fe20000000041 */
[----:B---3--:R-:W-:Y:S01]  /*31320*/  IMAD R9, R16, 0x2, R11 ;  /* 0x0000000210097824 */ /* 0x008fe200078e020b */
[----:B------:R-:W-:Y:S01]  /*31330*/  PRMT R66, R66, 0x7632, R66 ;  /* 0x0000763242427816 */ /* 0x000fe20000000042 */
[----:B------:R-:W-:-:S04]  /*31340*/  ULDC UR5, c[0x0][0x22c] ;  /* 0x00008b0000057ab9 */ /* 0x000fc80000000800 */
[----:B------:R-:W3:Y:S01]  /*31350*/  LDC R16, c[0x0][0x248] ;  /* 0x00009200ff107b82 */ /* 0x000ee20000000800 */
[----:B----4-:R-:W-:-:S03]  /*31360*/  ISETP.LT.AND P6, PT, R17, UR4, !P0 ;  /* 0x0000000411007c0c */ /* 0x010fc6000c7c1270 */
[----:B------:R4:W-:Y:S04]  /*31370*/  @P4 STG.E.U16 desc[UR40][R4.64], R65 ;  /* 0x0000004104004986 */ /* 0x0009e8000c101528 */
[----:B------:R-:W2:Y:S01]  /*31380*/  LDL.LU R17, [R1+0xdd4] ;  /* 0x000dd40001117983 */ /* 0x000ea20000300800 */
[----:B------:R-:W-:Y:S01]  /*31390*/  LEA R8, P4, R9, R2, 0x1 ;  /* 0x0000000209087211 */ /* 0x000fe200078808ff */
[----:B-1----:R-:W-:Y:S01]  /*313a0*/  IMAD R7, R10, 0x2, R9 ;  /* 0x000000020a077824 */ /* 0x002fe200078e0209 */
[----:B------:R-:W-:Y:S01]  /*313b0*/  PRMT R67, R67, 0x7632, R67 ;  /* 0x0000763243437816 */ /* 0x000fe20000000043 */
[----:B------:R-:W2:Y:S01]  /*313c0*/  LDL.LU R19, [R1+0xdb0] ;  /* 0x000db00001137983 */ /* 0x000ea20000300800 */
[----:B------:R-:W-:Y:S01]  /*313d0*/  LEA.HI.X.SX32 R9, R9, R0, 0x1, P4 ;  /* 0x0000000009097211 */ /* 0x000fe200020f0eff */
[----:B------:R-:W-:Y:S01]  /*313e0*/  ULDC UR4, c[0x0][0x22c] ;  /* 0x00008b0000047ab9 */ /* 0x000fe20000000800 */
[----:B------:R-:W1:Y:S01]  /*313f0*/  LDC R10, c[0x0][0x248] ;  /* 0x00009200ff0a7b82 */ /* 0x000e620000000800 */
[----:B------:R-:W2:Y:S01]  /*31400*/  LDL.LU R15, [R1+0xdac] ;  /* 0x000dac00010f7983 */ /* 0x000ea20000300800 */
[----:B0-----:R-:W-:Y:S01]  /*31410*/  IMAD R11, R12, 0x2, R7 ;  /* 0x000000020c0b7824 */ /* 0x001fe200078e0207 */
[----:B------:R-:W-:-:S02]  /*31420*/  LEA R6, P4, R7, R2, 0x1 ;  /* 0x0000000207067211 */ /* 0x000fc400078808ff */
[----:B------:R0:W-:Y:S02]  /*31430*/  @P5 STG.E.U16 desc[UR40][R8.64], R66 ;  /* 0x0000004208005986 */ /* 0x0001e4000c101528 */
[----:B----4-:R-:W-:Y:S01]  /*31440*/  LEA R4, P5, R11, R2, 0x1 ;  /* 0x000000020b047211 */ /* 0x010fe200078a08ff */
[----:B------:R-:W4:Y:S01]  /*31450*/  LDC R12, c[0x0][0x248] ;  /* 0x00009200ff0c7b82 */ /* 0x000f220000000800 */
[-C--:B------:R-:W-:Y:S02]  /*31460*/  LEA.HI.X.SX32 R7, R7, R0.reuse, 0x1, P4 ;  /* 0x0000000007077211 */ /* 0x080fe400020f0eff */
[----:B------:R-:W-:Y:S01]  /*31470*/  LEA.HI.X.SX32 R5, R11, R0, 0x1, P5 ;  /* 0x000000000b057211 */ /* 0x000fe200028f0eff */
[----:B------:R-:W-:Y:S02]  /*31480*/  IMAD R11, R14, 0x2, R11 ;  /* 0x000000020e0b7824 */ /* 0x000fe400078e020b */
[----:B------:R3:W-:Y:S02]  /*31490*/  @P3 STG.E.U16 desc[UR40][R6.64], R67 ;  /* 0x0000004306003986 */ /* 0x0007e4000c101528 */
[----:B------:R-:W4:Y:S01]  /*314a0*/  LDC R14, c[0x0][0x248] ;  /* 0x00009200ff0e7b82 */ /* 0x000f220000000800 */
[C---:B0-----:R-:W-:Y:S01]  /*314b0*/  LEA R8, P5, R11.reuse, R2, 0x1 ;  /* 0x000000020b087211 */ /* 0x041fe200078a08ff */
[----:B------:R0:W-:Y:S03]  /*314c0*/  @P2 STG.E.U16 desc[UR40][R4.64], R72 ;  /* 0x0000004804002986 */ /* 0x0001e6000c101528 */
[----:B------:R-:W-:-:S02]  /*314d0*/  LEA.HI.X.SX32 R9, R11, R0, 0x1, P5 ;  /* 0x000000000b097211 */ /* 0x000fc400028f0eff */
[----:B------:R-:W-:Y:S01]  /*314e0*/  ISETP.LT.AND P4, PT, R20, UR4, !P0 ;  /* 0x0000000414007c0c */ /* 0x000fe2000c781270 */
[----:B------:R-:W-:Y:S02]  /*314f0*/  ULDC UR4, c[0x0][0x22c] ;  /* 0x00008b0000047ab9 */ /* 0x000fe40000000800 */
[----:B------:R-:W-:Y:S01]  /*31500*/  ISETP.LT.AND P3, PT, R13, UR4, !P0 ;  /* 0x000000040d007c0c */ /* 0x000fe2000c761270 */
[----:B---3--:R-:W-:Y:S01]  /*31510*/  IMAD R13, R16, 0x2, R11 ;  /* 0x00000002100d7824 */ /* 0x008fe200078e020b */
[----:B------:R-:W-:Y:S01]  /*31520*/  ULDC UR4, c[0x0][0x22c] ;  /* 0x00008b0000047ab9 */ /* 0x000fe20000000800 */
[----:B------:R-:W3:Y:S03]  /*31530*/  LDC R16, c[0x0][0x248] ;  /* 0x00009200ff107b82 */ /* 0x000ee60000000800 */
[C---:B------:R-:W-:Y:S02]  /*31540*/  LEA R6, P5, R13.reuse, R2, 0x1 ;  /* 0x000000020d067211 */ /* 0x040fe400078a08ff */
[----:B--2---:R-:W-:Y:S01]  /*31550*/  ISETP.LT.AND P2, PT, R18, UR4, !P0 ;  /* 0x0000000412007c0c */ /* 0x004fe2000c741270 */
[----:B------:R-:W-:Y:S01]  /*31560*/  ULDC UR4, c[0x0][0x22c] ;  /* 0x00008b0000047ab9 */ /* 0x000fe20000000800 */
[----:B------:R-:W2:Y:S01]  /*31570*/  LDL.LU R18, [R1+0xd88] ;  /* 0x000d880001127983 */ /* 0x000ea20000300800 */
[----:B------:R-:W-:-:S02]  /*31580*/  LEA.HI.X.SX32 R7, R13, R0, 0x1, P5 ;  /* 0x000000000d077211 */ /* 0x000fc400028f0eff */
[----:B------:R-:W-:Y:S01]  /*31590*/  ISETP.LT.AND P5, PT, R17, UR4, !P0 ;  /* 0x0000000411007c0c */ /* 0x000fe2000c7a1270 */
[----:B------:R-:W-:Y:S01]  /*315a0*/  @P6 STG.E.U16 desc[UR40][R8.64], R73 ;  /* 0x0000004908006986 */ /* 0x000fe2000c101528 */
[----:B-1----:R-:W-:Y:S01]  /*315b0*/  IMAD R11, R10, 0x2, R13 ;  /* 0x000000020a0b7824 */ /* 0x002fe200078e020d */
[----:B------:R-:W-:Y:S01]  /*315c0*/  ULDC UR4, c[0x0][0x22c] ;  /* 0x00008b0000047ab9 */ /* 0x000fe20000000800 */
[----:B0-----:R-:W-:Y:S01]  /*315d0*/  PRMT R72, R72, 0x7632, R72 ;  /* 0x0000763248487816 */ /* 0x001fe20000000048 */
[----:B------:R-:W2:Y:S01]  /*315e0*/  LDL.LU R17, [R1+0xd84] ;  /* 0x000d840001117983 */ /* 0x000ea20000300800 */
[----:B------:R-:W0:Y:S03]  /*315f0*/  LDC R10, c[0x0][0x248] ;  /* 0x00009200ff0a7b82 */ /* 0x000e260000000800 */
[----:B------:R1:W-:Y:S01]  /*31600*/  @P4 STG.E.U16 desc[UR40][R6.64], R74 ;  /* 0x0000004a06004986 */ /* 0x0003e2000c101528 */
[----:B------:R-:W-:Y:S01]  /*31610*/  ISETP.LT.AND P4, PT, R15, UR5, !P0 ;  /* 0x000000050f007c0c */ /* 0x000fe2000c781270 */
[----:B------:R-:W-:-:S02]  /*31620*/  ULDC UR5, c[0x0][0x22c] ;  /* 0x00008b0000057ab9 */ /* 0x000fc40000000800 */
[----:B------:R-:W2:Y:S01]  /*31630*/  LDL.LU R15, [R1+0xd60] ;  /* 0x000d6000010f7983 */ /* 0x000ea20000300800 */
[----:B------:R-:W-:-:S04]  /*31640*/  LEA R4, P6, R11, R2, 0x1 ;  /* 0x000000020b047211 */ /* 0x000fc800078c08ff */
[----:B------:R-:W-:Y:S01]  /*31650*/  LEA.HI.X.SX32 R5, R11, R0, 0x1, P6 ;  /* 0x000000000b057211 */ /* 0x000fe200030f0eff */
[----:B----4-:R-:W-:Y:S01]  /*31660*/  IMAD R11, R12, 0x2, R11 ;  /* 0x000000020c0b7824 */ /* 0x010fe200078e020b */
[----:B------:R-:W-:Y:S01]  /*31670*/  ISETP.LT.AND P6, PT, R19, UR4, !P0 ;  /* 0x0000000413007c0c */ /* 0x000fe2000c7c1270 */
[----:B------:R-:W-:Y:S01]  /*31680*/  ULDC UR4, c[0x0][0x22c] ;  /* 0x00008b0000047ab9 */ /* 0x000fe20000000800 */
[----:B------:R-:W4:Y:S01]  /*31690*/  LDL.LU R19, [R1+0xd5c] ;  /* 0x000d5c0001137983 */ /* 0x000f220000300800 */
[----:B-1----:R-:W-:Y:S01]  /*316a0*/  IMAD R7, R14, 0x2, R11 ;  /* 0x000000020e077824 */ /* 0x002fe200078e020b */
[----:B------:R-:W1:Y:S02]  /*316b0*/  LDC R12, c[0x0][0x248] ;  /* 0x00009200ff0c7b82 */ /* 0x000e640000000800 */
[----:B------:R3:W-:Y:S01]  /*316c0*/  @P3 STG.E.U16 desc[UR40][R4.64], R75 ;  /* 0x0000004b04003986 */ /* 0x0007e2000c101528 */
[----:B------:R-:W-:-:S03]  /*316d0*/  LEA R8, P3, R11, R2, 0x1 ;  /* 0x000000020b087211 */ /* 0x000fc600078608ff */
[----:B------:R-:W4:Y:S01]  /*316e0*/  LDL.LU R13, [R1+0xd38] ;  /* 0x000d3800010d7983 */ /* 0x000f220000300800 */
[----:B------:R-:W-:Y:S01]  /*316f0*/  LEA.HI.X.SX32 R9, R11, R0, 0x1, P3 ;  /* 0x000000000b097211 */ /* 0x000fe200018f0eff */
[----:B---3--:R-:W-:Y:S01]  /*31700*/  IMAD R11, R16, 0x2, R7 ;  /* 0x00000002100b7824 */ /* 0x008fe200078e0207 */
[C---:B------:R-:W-:Y:S01]  /*31710*/  LEA R6, P3, R7.reuse, R2, 0x1 ;  /* 0x0000000207067211 */ /* 0x040fe200078608ff */
[----:B------:R-:W3:Y:S03]  /*31720*/  LDC R14, c[0x0][0x248] ;  /* 0x00009200ff0e7b82 */ /* 0x000ee60000000800 */
[----:B------:R-:W-:Y:S01]  /*31730*/  LEA.HI.X.SX32 R7, R7, R0, 0x1, P3 ;  /* 0x0000000007077211 */ /* 0x000fe200018f0eff */
[----:B------:R0:W-:Y:S01]  /*31740*/  @P2 STG.E.U16 desc[UR40][R8.64], R72 ;  /* 0x0000004808002986 */ /* 0x0001e2000c101528 */
[----:B------:R-:W-:Y:S02]  /*31750*/  LEA R4, P3, R11, R2, 0x1 ;  /* 0x000000020b047211 */ /* 0x000fe400078608ff */
[----:B------:R-:W-:Y:S01]  /*31760*/  PRMT R73, R73, 0x7632, R73 ;  /* 0x0000763249497816 */ /* 0x000fe20000000049 */
[----:B------:R-:W4:Y:S01]  /*31770*/  LDC R16, c[0x0][0x248] ;  /* 0x00009200ff107b82 */ /* 0x000f220000000800 */
[----:B------:R-:W-:-:S02]  /*31780*/  LEA.HI.X.SX32 R5, R11, R0, 0x1, P3 ;  /* 0x000000000b057211 */ /* 0x000fc400018f0eff */
[----:B--2---:R-:W-:Y:S01]  /*31790*/  ISETP.LT.AND P2, PT, R18, UR4, !P0 ;  /* 0x0000000412007c0c */ /* 0x004fe2000c741270 */
[----:B------:R-:W-:Y:S01]  /*317a0*/  ULDC UR4, c[0x0][0x22c] ;  /* 0x00008b0000047ab9 */ /* 0x000fe20000000800 */
[----:B------:R-:W2:Y:S01]  /*317b0*/  LDL.LU R18, [R1+0xd34] ;  /* 0x000d340001127983 */ /* 0x000ea20000300800 */
[----:B------:R-:W-:Y:S01]  /*317c0*/  ISETP.LT.AND P3, PT, R17, UR4, !P0 ;  /* 0x0000000411007c0c */ /* 0x000fe2000c761270 */
[----:B0-----:R-:W-:Y:S02]  /*317d0*/  IMAD R11, R10, 0x2, R11 ;  /* 0x000000020a0b7824 */ /* 0x001fe400078e020b */
[----:B------:R-:W2:Y:S01]  /*317e0*/  LDL.LU R17, [R1+0xd1c] ;  /* 0x000d1c0001117983 */ /* 0x000ea20000300800 */
[----:B------:R-:W0:Y:S01]  /*317f0*/  LDC R10, c[0x0][0x248] ;  /* 0x00009200ff0a7b82 */ /* 0x000e220000000800 */
[----:B------:R-:W-:Y:S01]  /*31800*/  PRMT R74, R74, 0x7632, R74 ;  /* 0x000076324a4a7816 */ /* 0x000fe2000000004a */
[----:B------:R-:W-:Y:S01]  /*31810*/  ULDC UR4, c[0x0][0x22c] ;  /* 0x00008b0000047ab9 */ /* 0x000fe20000000800 */
[----:B------:R1:W-:Y:S01]  /*31820*/  @P5 STG.E.U16 desc[UR40][R6.64], R73 ;  /* 0x0000004906005986 */ /* 0x0003e2000c101528 */
[----:B------:R-:W-:Y:S01]  /*31830*/  ISETP.LT.AND P5, PT, R15, UR4, !P0 ;  /* 0x000000040f007c0c */ /* 0x000fe2000c7a1270 */
[----:B------:R-:W-:-:S02]  /*31840*/  ULDC UR4, c[0x0][0x22c] ;  /* 0x00008b0000047ab9 */ /* 0x000fc40000000800 */
[----:B------:R4:W-:Y:S01]  /*31850*/  @P6 STG.E.U16 desc[UR40][R4.64], R74 ;  /* 0x0000004a04006986 */ /* 0x0009e2000c101528 */
[----:B------:R-:W-:-:S03]  /*31860*/  LEA R8, P6, R11, R2, 0x1 ;  /* 0x000000020b087211 */ /* 0x000fc600078c08ff */
[----:B------:R-:W2:Y:S01]  /*31870*/  LDL.LU R15, [R1+0xd14] ;  /* 0x000d1400010f7983 */ /* 0x000ea20000300800 */
[----:B-1----:R-:W-:Y:S01]  /*31880*/  IMAD R7, R12, 0x2, R11 ;  /* 0x000000020c077824 */ /* 0x002fe200078e020b */
[----:B------:R-:W-:Y:S02]  /*31890*/  LEA.HI.X.SX32 R9, R11, R0, 0x1, P6 ;  /* 0x000000000b097211 */ /* 0x000fe400030f0eff */
[----:B------:R-:W2:Y:S01]  /*318a0*/  LDL.LU R20, [R1+0xd10] ;  /* 0x000d100001147983 */ /* 0x000ea20000300800 */
[----:B------:R-:W-:Y:S01]  /*318b0*/  PRMT R75, R75, 0x7632, R75 ;  /* 0x000076324b4b7816 */ /* 0x000fe2000000004b */
[----:B---3--:R-:W-:Y:S01]  /*318c0*/  IMAD R11, R14, 0x2, R7 ;  /* 0x000000020e0b7824 */ /* 0x008fe200078e0207 */
[C---:B------:R-:W-:Y:S01]  /*318d0*/  LEA R6, P6, R7.reuse, R2, 0x1 ;  /* 0x0000000207067211 */ /* 0x040fe200078c08ff */
[----:B------:R-:W1:Y:S03]  /*318e0*/  LDC R12, c[0x0][0x248] ;  /* 0x00009200ff0c7b82 */ /* 0x000e660000000800 */
[----:B------:R-:W-:-:S02]  /*318f0*/  LEA.HI.X.SX32 R7, R7, R0, 0x1, P6 ;  /* 0x0000000007077211 */ /* 0x000fc400030f0eff */
[C---:B----4-:R-:W-:Y:S01]  /*31900*/  LEA R4, P6, R11.reuse, R2, 0x1 ;  /* 0x000000020b047211 */ /* 0x050fe200078c08ff */
[----:B------:R3:W-:Y:S02]  /*31910*/  @P4 STG.E.U16 desc[UR40][R8.64], R75 ;  /* 0x0000004b08004986 */ /* 0x0007e4000c101528 */
[----:B------:R-:W4:Y:S01]  /*31920*/  LDC R14, c[0x0][0x248] ;  /* 0x00009200ff0e7b82 */ /* 0x000f220000000800 */
[----:B------:R-:W-:Y:S01]  /*31930*/  LEA.HI.X.SX32 R5, R11, R0, 0x1, P6 ;  /* 0x000000000b057211 */ /* 0x000fe200030f0eff */
[----:B0-----:R-:W-:Y:S01]  /*31940*/  IMAD R11, R10, 0x2, R11 ;  /* 0x000000020a0b7824 */ /* 0x001fe200078e020b */
[----:B------:R-:W-:Y:S01]  /*31950*/  ISETP.LT.AND P4, PT, R19, UR4, !P0 ;  /* 0x0000000413007c0c */ /* 0x000fe2000c781270 */
[----:B------:R-:W-:Y:S01]  /*31960*/  ULDC UR4, c[0x0][0x22c] ;  /* 0x00008b0000047ab9 */ /* 0x000fe20000000800 */
[----:B------:R0:W-:Y:S01]  /*31970*/  @P2 STG.E.U16 desc[UR40][R6.64], R80 ;  /* 0x0000005006002986 */ /* 0x0001e2000c101528 */
[----:B------:R-:W-:Y:S01]  /*31980*/  ISETP.LT.AND P2, PT, R13, UR4, !P0 ;  /* 0x000000040d007c0c */ /* 0x000fe2000c741270 */
[----:B------:R-:W-:Y:S01]  /*31990*/  ULDC UR4, c[0x0][0x22c] ;  /* 0x00008b0000047ab9 */ /* 0x000fe20000000800 */
[C---:B---3--:R-:W-:Y:S01]  /*319a0*/  LEA R8, P6, R11.reuse, R2, 0x1 ;  /* 0x000000020b087211 */ /* 0x048fe200078c08ff */
[----:B------:R3:W-:Y:S03]  /*319b0*/  @P3 STG.E.U16 desc[UR40][R4.64], R81 ;  /* 0x0000005104003986 */ /* 0x0007e6000c101528 */
[----:B------:R-:W-:Y:S01]  /*319c0*/  LEA.HI.X.SX32 R9, R11, R0, 0x1, P6 ;  /* 0x000000000b097211 */ /* 0x000fe200030f0eff */
[----:B------:R-:W4:Y:S04]  /*319d0*/  LDL.LU R19, [R1+0xd0c] ;  /* 0x000d0c0001137983 */ /* 0x000f280000300800 */
[----:B------:R1:W-:Y:S01]  /*319e0*/  @P5 STG.E.U16 desc[UR40][R8.64], R82 ;  /* 0x0000005208005986 */ /* 0x0003e2000c101528 */
[----:B--2---:R-:W-:Y:S01]  /*319f0*/  ISETP.LT.AND P3, PT, R18, UR4, !P0 ;  /* 0x0000000412007c0c */ /* 0x004fe2000c761270 */
[----:B------:R-:W-:Y:S01]  /*31a00*/  ULDC UR4, c[0x0][0x22c] ;  /* 0x00008b0000047ab9 */ /* 0x000fe20000000800 */
[----:B------:R-:W-:Y:S01]  /*31a10*/  IMAD R13, R16, 0x2, R11 ;  /* 0x00000002100d7824 */ /* 0x000fe200078e020b */
[----:B0-----:R-:W-:Y:S01]  /*31a20*/  PRMT R80, R80, 0x7632, R80 ;  /* 0x0000763250507816 */ /* 0x001fe20000000050 */
[----:B------:R-:W0:Y:S01]  /*31a30*/  LDC R16, c[0x0][0x248] ;  /* 0x00009200ff107b82 */ /* 0x000e220000000800 */
[----:B---3--:R-:W-:-:S02]  /*31a40*/  PRMT R81, R81, 0x7632, R81 ;  /* 0x0000763251517816 */ /* 0x008fc40000000051 */
[----:B-1----:R-:W-:-:S05]  /*31a50*/  PRMT R82, R82, 0x7632, R82 ;  /* 0x0000763252527816 */ /* 0x002fca0000000052 */
[----:B------:R-:W1:Y:S01]  /*31a60*/  LDC R18, c[0x0][0x248] ;  /* 0x00009200ff127b82 */ /* 0x000e620000000800 */
[----:B------:R-:W-:Y:S01]  /*31a70*/  ISETP.LT.AND P5, PT, R17, UR4, !P0 ;  /* 0x0000000411007c0c */ /* 0x000fe2000c7a1270 */
[----:B------:R-:W-:Y:S01]  /*31a80*/  ULDC UR4, c[0x0][0x22c] ;  /* 0x00008b0000047ab9 */ /* 0x000fe20000000800 */
[----:B------:R-:W2:Y:S01]  /*31a90*/  LDL.LU R17, [R1+0xd08] ;  /* 0x000d080001117983 */ /* 0x000ea20000300800 */
[----:B------:R-:W-:-:S04]  /*31aa0*/  LEA R10, P6, R13, R2, 0x1 ;  /* 0x000000020d0a7211 */ /* 0x000fc800078c08ff */
[----:B------:R-:W-:Y:S01]  /*31ab0*/  LEA.HI.X.SX32 R11, R13, R0, 0x1, P6 ;  /* 0x000000000d0b7211 */ /* 0x000fe200030f0eff */
[----:B------:R-:W-:Y:S02]  /*31ac0*/  IMAD R7, R12, 0x2, R13 ;  /* 0x000000020c077824 */ /* 0x000fe400078e020d */
[----:B------:R-:W3:Y:S02]  /*31ad0*/  LDC R12, c[0x0][0x248] ;  /* 0x00009200ff0c7b82 */ /* 0x000ee40000000800 */
[----:B------:R1:W-:Y:S01]  /*31ae0*/  @P4 STG.E.U16 desc[UR40][R10.64], R83 ;  /* 0x000000530a004986 */ /* 0x0003e2000c101528 */
[----:B------:R-:W-:Y:S01]  /*31af0*/  ISETP.LT.AND P4, PT, R15, UR4, !P0 ;  /* 0x000000040f007c0c */ /* 0x000fe2000c781270 */
[----:B----4-:R-:W-:Y:S01]  /*31b00*/  IMAD R13, R14, 0x2, R7 ;  /* 0x000000020e0d7824 */ /* 0x010fe200078e0207 */
[C---:B------:R-:W-:Y:S01]  /*31b10*/  LEA R4, P6, R7.reuse, R2, 0x1 ;  /* 0x0000000207047211 */ /* 0x040fe200078c08ff */
[----:B------:R-:W4:Y:S01]  /*31b20*/  LDL.LU R15, [R1+0xd00] ;  /* 0x000d0000010f7983 */ /* 0x000f220000300800 */
[----:B------:R-:W-:Y:S01]  /*31b30*/  ULDC UR4, c[0x0][0x22c] ;  /* 0x00008b0000047ab9 */ /* 0x000fe20000000800 */
[----:B------:R-:W3:Y:S01]  /*31b40*/  LDC R14, c[0x0][0x248] ;  /* 0x00009200ff0e7b82 */ /* 0x000ee20000000800 */
[----:B------:R-:W-:Y:S01]  /*31b50*/  LEA.HI.X.SX32 R5, R7, R0, 0x1, P6 ;  /* 0x0000000007057211 */ /* 0x000fe200030f0eff */
[----:B------:R-:W4:Y:S01]  /*31b60*/  LDL.LU R23, [R1+0xcfc] ;  /* 0x000cfc0001177983 */ /* 0x000f220000300800 */
[----:B------:R-:W-:-:S03]  /*31b70*/  LEA R6, P6, R13, R2, 0x1 ;  /* 0x000000020d067211 */ /* 0x000fc600078c08ff */
[----:B------:R2:W-:Y:S01]  /*31b80*/  @P2 STG.E.U16 desc[UR40][R4.64], R80 ;  /* 0x0000005004002986 */ /* 0x0005e2000c101528 */
[----:B------:R-:W-:Y:S01]  /*31b90*/  LEA.HI.X.SX32 R7, R13, R0, 0x1, P6 ;  /* 0x000000000d077211 */ /* 0x000fe200030f0eff */
[----:B0-----:R-:W-:Y:S01]  /*31ba0*/  IMAD R13, R16, 0x2, R13 ;  /* 0x00000002100d7824 */ /* 0x001fe200078e020d */
[----:B------:R-:W-:Y:S01]  /*31bb0*/  ISETP.LT.AND P2, PT, R20, UR4, !P0 ;  /* 0x0000000414007c0c */ /* 0x000fe2000c741270 */
[----:B------:R-:W4:Y:S01]  /*31bc0*/  LDL.LU R22, [R1+0xcf8] ;  /* 0x000cf80001167983 */ /* 0x000f220000300800 */
[----:B------:R-:W-:Y:S01]  /*31bd0*/  ULDC UR4, c[0x0][0x22c] ;  /* 0x00008b0000047ab9 */ /* 0x000fe20000000800 */
[----:B------:R-:W0:Y:S02]  /*31be0*/  LDC R16, c[0x0][0x248] ;  /* 0x00009200ff107b82 */ /* 0x000e240000000800 */
[----:B------:R-:W4:Y:S04]  /*31bf0*/  LDL.LU R20, [R1+0xcf4] ;  /* 0x000cf40001147983 */ /* 0x000f280000300800 */
[----:B------:R3:W-:Y:S01]  /*31c00*/  @P3 STG.E.U16 desc[UR40][R6.64], R81 ;  /* 0x0000005106003986 */ /* 0x0007e2000c101528 */
[----:B------:R-:W-:-:S03]  /*31c10*/  LEA R8, P3, R13, R2, 0x1 ;  /* 0x000000020d087211 */ /* 0x000fc600078608ff */
[----:B------:R-:W4:Y:S01]  /*31c20*/  LDL.LU R21, [R1+0xcf0] ;  /* 0x000cf00001157983 */ /* 0x000f220000300800 */
[----:B------:R-:W-:Y:S02]  /*31c30*/  LEA.HI.X.SX32 R9, R13, R0, 0x1, P3 ;  /* 0x000000000d097211 */ /* 0x000fe400018f0eff */
[----:B------:R-:W-:Y:S01]  /*31c40*/  ISETP.LT.AND P3, PT, R19, UR4, !P0 ;  /* 0x0000000413007c0c */ /* 0x000fe2000c761270 */
[----:B------:R-:W-:Y:S01]  /*31c50*/  ULDC UR4, c[0x0][0x22c] ;  /* 0x00008b0000047ab9 */ /* 0x000fe20000000800 */
[----:B------:R-:W4:Y:S04]  /*31c60*/  LDL.LU R19, [R1+0xcec] ;  /* 0x000cec0001137983 */ /* 0x000f280000300800 */
[----:B------:R-:W-:Y:S01]  /*31c70*/  @P5 STG.E.U16 desc[UR40][R8.64], R82 ;  /* 0x0000005208005986 */ /* 0x000fe2000c101528 */
[----:B-1----:R-:W-:-:S02]  /*31c80*/  IMAD R11, R18, 0x2, R13 ;  /* 0x00000002120b7824 */ /* 0x002fc400078e020d */
[----:B------:R-:W1:Y:S01]  /*31c90*/  LDC R18, c[0x0][0x248] ;  /* 0x00009200ff127b82 */ /* 0x000e620000000800 */
[----:B--2---:R-:W-:Y:S01]  /*31ca0*/  ISETP.LT.AND P5, PT, R17, UR4, !P0 ;  /* 0x0000000411007c0c */ /* 0x004fe2000c7a1270 */
[----:B------:R-:W-:Y:S01]  /*31cb0*/  ULDC UR4, c[0x0][0x22c] ;  /* 0x00008b0000047ab9 */ /* 0x000fe20000000800 */
[----:B------:R-:W2:Y:S01]  /*31cc0*/  LDL.LU R17, [R1+0xce8] ;  /* 0x000ce80001117983 */ /* 0x000ea20000300800 */
[----:B------:R-:W-:-:S04]  /*31cd0*/  LEA R4, P6, R11, R2, 0x1 ;  /* 0x000000020b047211 */ /* 0x000fc800078c08ff */
[----:B------:R-:W-:Y:S01]  /*31ce0*/  LEA.HI.X.SX32 R5, R11, R0, 0x1, P6 ;  /* 0x000000000b057211 */ /* 0x000fe200030f0eff */
[----:B---3--:R-:W-:Y:S01]  /*31cf0*/  IMAD R11, R12, 0x2, R11 ;  /* 0x000000020c0b7824 */ /* 0x008fe200078e020b */
[----:B------:R-:W-:Y:S01]  /*31d00*/  PRMT R83, R83, 0x7632, R83 ;  /* 0x0000763253537816 */ /* 0x000fe20000000053 */
[----:B------:R-:W3:Y:S02]  /*31d10*/  LDC R12, c[0x0][0x248] ;  /* 0x00009200ff0c7b82 */ /* 0x000ee40000000800 */
[----:B------:R-:W-:Y:S02]  /*31d20*/  IMAD R13, R14, 0x2, R11 ;  /* 0x000000020e0d7824 */ /* 0x000fe400078e020b */
[----:B------:R1:W-:Y:S01]  /*31d30*/  @P4 STG.E.U16 desc[UR40][R4.64], R83 ;  /* 0x0000005304004986 */ /* 0x0003e2000c101528 */
[-C--:B------:R-:W-:Y:S02]  /*31d40*/  LEA R6, P4, R11, R2.reuse, 0x1 ;  /* 0x000000020b067211 */ /* 0x080fe400078808ff */
[----:B------:R-:W-:Y:S01]  /*31d50*/  LEA R10, P6, R13, R2, 0x1 ;  /* 0x000000020d0a7211 */ /* 0x000fe200078c08ff */
[----:B------:R-:W3:Y:S01]  /*31d60*/  LDC R14, c[0x0][0x248] ;  /* 0x00009200ff0e7b82 */ /* 0x000ee20000000800 */
[----:B------:R-:W-:-:S02]  /*31d70*/  LEA.HI.X.SX32 R7, R11, R0, 0x1, P4 ;  /* 0x000000000b077211 */ /* 0x000fc400020f0eff */
[----:B------:R-:W-:Y:S01]  /*31d80*/  LEA.HI.X.SX32 R11, R13, R0, 0x1, P6 ;  /* 0x000000000d0b7211 */ /* 0x000fe200030f0eff */
[----:B0-----:R-:W-:Y:S01]  /*31d90*/  IMAD R13, R16, 0x2, R13 ;  /* 0x00000002100d7824 */ /* 0x001fe200078e020d */
[----:B----4-:R-:W-:Y:S01]  /*31da0*/  ISETP.LT.AND P4, PT, R15, UR5, !P0 ;  /* 0x000000050f007c0c */ /* 0x010fe2000c781270 */
[----:B------:R0:W-:Y:S01]  /*31db0*/  @P2 STG.E.U16 desc[UR40][R6.64], R88 ;  /* 0x0000005806002986 */ /* 0x0001e2000c101528 */
[----:B------:R-:W-:Y:S01]  /*31dc0*/  ULDC UR5, c[0x0][0x22c] ;  /* 0x00008b0000057ab9 */ /* 0x000fe20000000800 */
[----:B-1----:R-:W-:Y:S01]  /*31dd0*/  IMAD R15, R18, 0x2, R13 ;  /* 0x00000002120f7824 */ /* 0x002fe200078e020d */
[-C--:B------:R-:W-:Y:S01]  /*31de0*/  LEA R4, P2, R13, R2.reuse, 0x1 ;  /* 0x000000020d047211 */ /* 0x080fe200078408ff */
[----:B------:R-:W1:Y:S03]  /*31df0*/  LDC R16, c[0x0][0x248] ;  /* 0x00009200ff107b82 */ /* 0x000e660000000800 */
[----:B------:R-:W-:-:S02]  /*31e00*/  LEA R8, P6, R15, R2, 0x1 ;  /* 0x000000020f087211 */ /* 0x000fc400078c08ff */
[-C--:B------:R-:W-:Y:S02]  /*31e10*/  LEA.HI.X.SX32 R5, R13, R0.reuse, 0x1, P2 ;  /* 0x000000000d057211 */ /* 0x080fe400010f0eff */
[----:B------:R-:W-:Y:S01]  /*31e20*/  LEA.HI.X.SX32 R9, R15, R0, 0x1, P6 ;  /* 0x000000000f097211 */ /* 0x000fe200030f0eff */
[----:B---3--:R-:W-:Y:S01]  /*31e30*/  IMAD R15, R12, 0x2, R15 ;  /* 0x000000020c0f7824 */ /* 0x008fe200078e020f */
[----:B------:R-:W-:Y:S01]  /*31e40*/  ISETP.LT.AND P2, PT, R23, UR4, !P0 ;  /* 0x0000000417007c0c */ /* 0x000fe2000c741270 */
[----:B------:R3:W-:Y:S01]  /*31e50*/  @P3 STG.E.U16 desc[UR40][R10.64], R89 ;  /* 0x000000590a003986 */ /* 0x0007e2000c101528 */
[----:B------:R-:W-:Y:S01]  /*31e60*/  ULDC UR4, c[0x0][0x22c] ;  /* 0x00008b0000047ab9 */ /* 0x000fe20000000800 */
[----:B0-----:R-:W-:Y:S01]  /*31e70*/  PRMT R88, R88, 0x7632, R88 ;  /* 0x0000763258587816 */ /* 0x001fe20000000058 */
[----:B------:R-:W0:Y:S01]  /*31e80*/  LDC R12, c[0x0][0x248] ;  /* 0x00009200ff0c7b82 */ /* 0x000e220000000800 */
[----:B------:R4:W-:Y:S01]  /*31e90*/  @P5 STG.E.U16 desc[UR40][R4.64], R90 ;  /* 0x0000005a04005986 */ /* 0x0009e2000c101528 */
[----:B------:R-:W-:Y:S01]  /*31ea0*/  ISETP.LT.AND P5, PT, R20, UR4, !P0 ;  /* 0x0000000414007c0c */ /* 0x000fe2000c7a1270 */
[----:B------:R-:W-:-:S02]  /*31eb0*/  ULDC UR4, c[0x0][0x22c] ;  /* 0x00008b0000047ab9 */ /* 0x000fc40000000800 */
[----:B------:R1:W-:Y:S01]  /*31ec0*/  @P4 STG.E.U16 desc[UR40][R8.64], R91 ;  /* 0x0000005b08004986 */ /* 0x0003e2000c101528 */
[----:B------:R-:W-:-:S03]  /*31ed0*/  LEA R6, P4, R15, R2, 0x1 ;  /* 0x000000020f067211 */ /* 0x000fc600078808ff */
[----:B------:R-:W2:Y:S01]  /*31ee0*/  LDL.LU R20, [R1+0xce4] ;  /* 0x000ce40001147983 */ /* 0x000ea20000300800 */
[----:B---3--:R-:W-:Y:S01]  /*31ef0*/  IMAD R11, R14, 0x2, R15 ;  /* 0x000000020e0b7824 */ /* 0x008fe200078e020f */
[----:B------:R-:W-:Y:S01]  /*31f00*/  LEA.HI.X.SX32 R7, R15, R0, 0x1, P4 ;  /* 0x000000000f077211 */ /* 0x000fe200020f0eff */
[----:B------:R-:W3:Y:S01]  /*31f10*/  LDC R10, c[0x0][0x248] ;  /* 0x00009200ff0a7b82 */ /* 0x000ee20000000800 */
[----:B------:R-:W3:Y:S01]  /*31f20*/  LDL.LU R13, [R1+0xce0] ;  /* 0x000ce000010d7983 */ /* 0x000ee20000300800 */
[----:B------:R-:W-:Y:S01]  /*31f30*/  ISETP.LT.AND P4, PT, R21, UR4, !P0 ;  /* 0x0000000415007c0c */ /* 0x000fe2000c781270 */
[----:B------:R-:W-:Y:S01]  /*31f40*/  ULDC UR4, c[0x0][0x22c] ;  /* 0x00008b0000047ab9 */ /* 0x000fe20000000800 */
[----:B----4-:R-:W-:Y:S01]  /*31f50*/  LEA R4, P6, R11, R2, 0x1 ;  /* 0x000000020b047211 */ /* 0x010fe200078c08ff */
[----:B------:R3:W-:Y:S01]  /*31f60*/  @P2 STG.E.U16 desc[UR40][R6.64], R88 ;  /* 0x0000005806002986 */ /* 0x0007e2000c101528 */
[----:B------:R-:W-:Y:S01]  /*31f70*/  ISETP.LT.AND P2, PT, R19, UR4, !P0 ;  /* 0x0000000413007c0c */ /* 0x000fe2000c741270 */
[----:B------:R-:W-:Y:S01]  /*31f80*/  ULDC UR4, c[0x0][0x22c] ;  /* 0x00008b0000047ab9 */ /* 0x000fe20000000800 */
[----:B------:R-:W-:Y:S01]  /*31f90*/  LEA.HI.X.SX32 R5, R11, R0, 0x1, P6 ;  /* 0x000000000b057211 */ /* 0x000fe200030f0eff */
[----:B------:R-:W4:Y:S01]  /*31fa0*/  LDL.LU R18, [R1+0xcdc] ;  /* 0x000cdc0001127983 */ /* 0x000f220000300800 */
[----:B------:R-:W-:Y:S01]  /*31fb0*/  ISETP.LT.AND P3, PT, R22, UR5, !P0 ;  /* 0x0000000516007c0c */ /* 0x000fe2000c761270 */
[----:B------:R-:W0:Y:S01]  /*31fc0*/  LDC R14, c[0x0][0x248] ;  /* 0x00009200ff0e7b82 */ /* 0x000e220000000800 */
[----:B------:R-:W-:Y:S01]  /*31fd0*/  PRMT R89, R89, 0x7632, R89 ;  /* 0x0000763259597816 */ /* 0x000fe20000000059 */
[----:B-1----:R-:W-:Y:S01]  /*31fe0*/  IMAD R9, R16, 0x2, R11 ;  /* 0x0000000210097824 */ /* 0x002fe200078e020b */
[----:B------:R-:W-:Y:S01]  /*31ff0*/  PRMT R90, R90, 0x7632, R90 ;  /* 0x000076325a5a7816 */ /* 0x000fe2000000005a */
[----:B------:R-:W-:-:S04]  /*32000*/  ULDC UR5, c[0x0][0x22c] ;  /* 0x00008b0000057ab9 */ /* 0x000fc80000000800 */
[----:B------:R-:W1:Y:S01]  /*32010*/  LDC R16, c[0x0][0x248] ;  /* 0x00009200ff107b82 */ /* 0x000e620000000800 */
[----:B--2---:R-:W-:-:S03]  /*32020*/  ISETP.LT.AND P6, PT, R17, UR4, !P0 ;  /* 0x0000000411007c0c */ /* 0x004fc6000c7c1270 */
[----:B------:R2:W-:Y:S04]  /*32030*/  @P3 STG.E.U16 desc[UR40][R4.64], R89 ;  /* 0x0000005904003986 */ /* 0x0005e8000c101528 */
[----:B------:R-:W4:Y:S01]  /*32040*/  LDL.LU R17, [R1+0xcd8] ;  /* 0x000cd80001117983 */ /* 0x000f220000300800 */
[----:B------:R-:W-:Y:S01]  /*32050*/  LEA R8, P3, R9, R2, 0x1 ;  /* 0x0000000209087211 */ /* 0x000fe200078608ff */
[----:B---3--:R-:W-:Y:S01]  /*32060*/  IMAD R7, R10, 0x2, R9 ;  /* 0x000000020a077824 */ /* 0x008fe200078e0209 */
[----:B------:R-:W-:Y:S01]  /*32070*/  PRMT R91, R91, 0x7632, R91 ;  /* 0x000076325b5b7816 */ /* 0x000fe2000000005b */
[----:B------:R-:W3:Y:S01]  /*32080*/  LDL.LU R19, [R1+0xcd4] ;  /* 0x000cd40001137983 */ /* 0x000ee20000300800 */
[----:B------:R-:W-:Y:S01]  /*32090*/  LEA.HI.X.SX32 R9, R9, R0, 0x1, P3 ;  /* 0x0000000009097211 */ /* 0x000fe200018f0eff */
[----:B------:R-:W-:Y:S01]  /*320a0*/  ULDC UR4, c[0x0][0x22c] ;  /* 0x00008b0000047ab9 */ /* 0x000fe20000000800 */
[----:B------:R-:W4:Y:S01]  /*320b0*/  LDC R10, c[0x0][0x248] ;  /* 0x00009200ff0a7b82 */ /* 0x000f220000000800 */
[----:B------:R-:W3:Y:S01]  /*320c0*/  LDL.LU R15, [R1+0xcd0] ;  /* 0x000cd000010f7983 */ /* 0x000ee20000300800 */
[----:B0-----:R-:W-:Y:S01]  /*320d0*/  IMAD R11, R12, 0x2, R7 ;  /* 0x000000020c0b7824 */ /* 0x001fe200078e0207 */
[----:B------:R-:W-:-:S02]  /*320e0*/  LEA R6, P3, R7, R2, 0x1 ;  /* 0x0000000207067211 */ /* 0x000fc400078608ff */
[----:B------:R0:W-:Y:S02]  /*320f0*/  @P5 STG.E.U16 desc[UR40][R8.64], R90 ;  /* 0x0000005a08005986 */ /* 0x0001e4000c101528 */
[----:B--2---:R-:W-:Y:S01]  /*32100*/  LEA R4, P5, R11, R2, 0x1 ;  /* 0x000000020b047211 */ /* 0x004fe200078a08ff */
[----:B------:R-:W2:Y:S01]  /*32110*/  LDC R12, c[0x0][0x248] ;  /* 0x00009200ff0c7b82 */ /* 0x000ea20000000800 */
[-C--:B------:R-:W-:Y:S02]  /*32120*/  LEA.HI.X.SX32 R7, R7, R0.reuse, 0x1, P3 ;  /* 0x0000000007077211 */ /* 0x080fe400018f0eff */
[----:B------:R-:W-:Y:S01]  /*32130*/  LEA.HI.X.SX32 R5, R11, R0, 0x1, P5 ;  /* 0x000000000b057211 */ /* 0x000fe200028f0eff */
[----:B------:R-:W-:Y:S02]  /*32140*/  IMAD R11, R14, 0x2, R11 ;  /* 0x000000020e0b7824 */ /* 0x000fe400078e020b */
[----:B------:R1:W-:Y:S02]  /*32150*/  @P4 STG.E.U16 desc[UR40][R6.64], R91 ;  /* 0x0000005b06004986 */ /* 0x0003e4000c101528 */
[----:B------:R-:W2:Y:S01]  /*32160*/  LDC R14, c[0x0][0x248] ;  /* 0x00009200ff0e7b82 */ /* 0x000ea20000000800 */
[C---:B0-----:R-:W-:Y:S01]  /*32170*/  LEA R8, P5, R11.reuse, R2, 0x1 ;  /* 0x000000020b087211 */ /* 0x041fe200078a08ff */
[----:B------:R0:W-:Y:S03]  /*32180*/  @P2 STG.E.U16 desc[UR40][R4.64], R96 ;  /* 0x0000006004002986 */ /* 0x0001e6000c101528 */
[----:B------:R-:W-:-:S02]  /*32190*/  LEA.HI.X.SX32 R9, R11, R0, 0x1, P5 ;  /* 0x000000000b097211 */ /* 0x000fc400028f0eff */
[----:B------:R-:W-:Y:S01]  /*321a0*/  ISETP.LT.AND P3, PT, R20, UR4, !P0 ;  /* 0x0000000414007c0c */ /* 0x000fe2000c761270 */
[----:B------:R-:W-:Y:S02]  /*321b0*/  ULDC UR4, c[0x0][0x22c] ;  /* 0x00008b0000047ab9 */ /* 0x000fe40000000800 */
[----:B------:R-:W-:Y:S01]  /*321c0*/  ISETP.LT.AND P4, PT, R13, UR4, !P0 ;  /* 0x000000040d007c0c */ /* 0x000fe2000c781270 */
[----:B-1----:R-:W-:Y:S01]  /*321d0*/  IMAD R13, R16, 0x2, R11 ;  /* 0x00000002100d7824 */ /* 0x002fe200078e020b */
[----:B------:R-:W-:Y:S01]  /*321e0*/  ULDC UR4, c[0x0][0x22c] ;  /* 0x00008b0000047ab9 */ /* 0x000fe20000000800 */
[----:B------:R-:W1:Y:S03]  /*321f0*/  LDC R16, c[0x0][0x248] ;  /* 0x00009200ff107b82 */ /* 0x000e660000000800 */
[C---:B------:R-:W-:Y:S02]  /*32200*/  LEA R6, P5, R13.reuse, R2, 0x1 ;  /* 0x000000020d067211 */ /* 0x040fe400078a08ff */
[----:B----4-:R-:W-:Y:S01]  /*32210*/  ISETP.LT.AND P2, PT, R18, UR4, !P0 ;  /* 0x0000000412007c0c */ /* 0x010fe2000c741270 */
[----:B------:R-:W-:Y:S01]  /*32220*/  ULDC UR4, c[0x0][0x22c] ;  /* 0x00008b0000047ab9 */ /* 0x000fe20000000800 */
[----:B------:R-:W4:Y:S01]  /*32230*/  LDL.LU R18, [R1+0xccc] ;  /* 0x000ccc0001127983 */ /* 0x000f220000300800 */
[----:B------:R-:W-:-:S02]  /*32240*/  LEA.HI.X.SX32 R7, R13, R0, 0x1, P5 ;  /* 0x000000000d077211 */ /* 0x000fc400028f0eff */
[----:B------:R-:W-:Y:S01]  /*32250*/  ISETP.LT.AND P5, PT, R17, UR4, !P0 ;  /* 0x0000000411007c0c */ /* 0x000fe2000c7a1270 */
[----:B------:R-:W-:Y:S01]  /*32260*/  @P6 STG.E.U16 desc[UR40][R8.64], R97 ;  /* 0x0000006108006986 */ /* 0x000fe2000c101528 */
[----:B------:R-:W-:Y:S01]  /*32270*/  IMAD R11, R10, 0x2, R13 ;  /* 0x000000020a0b7824 */ /* 0x000fe200078e020d */
[----:B------:R-:W-:Y:S01]  /*32280*/  ULDC UR4, c[0x0][0x22c] ;  /* 0x00008b0000047ab9 */ /* 0x000fe20000000800 */
[----:B0-----:R-:W-:Y:S01]  /*32290*/  PRMT R96, R96, 0x7632, R96 ;  /* 0x0000763260607816 */ /* 0x001fe20000000060 */
[----:B------:R-:W4:Y:S01]  /*322a0*/  LDL.LU R17, [R1+0xcc8] ;  /* 0x000cc80001117983 */ /* 0x000f220000300800 */
[----:B------:R-:W0:Y:S03]  /*322b0*/  LDC R10, c[0x0][0x248] ;  /* 0x00009200ff0a7b82 */ /* 0x000e260000000800 */
[----:B------:R1:W-:Y:S01]  /*322c0*/  @P3 STG.E.U16 desc[UR40][R6.64], R98 ;  /* 0x0000006206003986 */ /* 0x0003e2000c101528 */
[----:B---3--:R-:W-:Y:S01]  /*322d0*/  ISETP.LT.AND P3, PT, R15, UR5, !P0 ;  /* 0x000000050f007c0c */ /* 0x008fe2000c761270 */
[----:B------:R-:W-:-:S02]  /*322e0*/  ULDC UR5, c[0x0][0x22c] ;  /* 0x00008b0000057ab9 */ /* 0x000fc40000000800 */
[----:B------:R-:W3:Y:S01]  /*322f0*/  LDL.LU R15, [R1+0xcc4] ;  /* 0x000cc400010f7983 */ /* 0x000ee20000300800 */
[----:B------:R-:W-:-:S04]  /*32300*/  LEA R4, P6, R11, R2, 0x1 ;  /* 0x000000020b047211 */ /* 0x000fc800078c08ff */
[----:B------:R-:W-:Y:S01]  /*32310*/  LEA.HI.X.SX32 R5, R11, R0, 0x1, P6 ;  /* 0x000000000b057211 */ /* 0x000fe200030f0eff */
[----:B--2---:R-:W-:Y:S01]  /*32320*/  IMAD R11, R12, 0x2, R11 ;  /* 0x000000020c0b7824 */ /* 0x004fe200078e020b */
[----:B------:R-:W-:Y:S01]  /*32330*/  ISETP.LT.AND P6, PT, R19, UR4, !P0 ;  /* 0x0000000413007c0c */ /* 0x000fe2000c7c1270 */
[----:B------:R-:W-:Y:S01]  /*32340*/  ULDC UR4, c[0x0][0x22c] ;  /* 0x00008b0000047ab9 */ /* 0x000fe20000000800 */
[----:B------:R-:W2:Y:S01]  /*32350*/  LDL.LU R19, [R1+0xcc0] ;  /* 0x000cc00001137983 */ /* 0x000ea20000300800 */
[----:B-1----:R-:W-:Y:S01]  /*32360*/  IMAD R7, R14, 0x2, R11 ;  /* 0x000000020e077824 */ /* 0x002fe200078e020b */
[----:B------:R-:W1:Y:S02]  /*32370*/  LDC R12, c[0x0][0x248] ;  /* 0x00009200ff0c7b82 */ /* 0x000e640000000800 */
[----:B------:R0:W-:Y:S01]  /*32380*/  @P4 STG.E.U16 desc[UR40][R4.64], R99 ;  /* 0x0000006304004986 */ /* 0x0001e2000c101528 */
[----:B------:R-:W-:-:S03]  /*32390*/  LEA R8, P4, R11, R2, 0x1 ;  /* 0x000000020b087211 */ /* 0x000fc600078808ff */
[----:B------:R-:W2:Y:S01]  /*323a0*/  LDL.LU R13, [R1+0xcbc] ;  /* 0x000cbc00010d7983 */ /* 0x000ea20000300800 */
[----:B------:R-:W-:Y:S01]  /*323b0*/  LEA.HI.X.SX32 R9, R11, R0, 0x1, P4 ;  /* 0x000000000b097211 */ /* 0x000fe200020f0eff */
[----:B------:R-:W-:Y:S01]  /*323c0*/  IMAD R11, R16, 0x2, R7 ;  /* 0x00000002100b7824 */ /* 0x000fe200078e0207 */
[C---:B------:R-:W-:Y:S01]  /*323d0*/  LEA R6, P4, R7.reuse, R2, 0x1 ;  /* 0x0000000207067211 */ /* 0x040fe200078808ff */
[----:B------:R-:W1:Y:S03]  /*323e0*/  LDC R14, c[0x0][0x248] ;  /* 0x00009200ff0e7b82 */ /* 0x000e660000000800 */
[----:B------:R-:W-:Y:S01]  /*323f0*/  LEA.HI.X.SX32 R7, R7, R0, 0x1, P4 ;  /* 0x0000000007077211 */ /* 0x000fe200020f0eff */
[----:B------:R3:W-:Y:S01]  /*32400*/  @P2 STG.E.U16 desc[UR40][R8.64], R96 ;  /* 0x0000006008002986 */ /* 0x0007e2000c101528 */
[----:B0-----:R-:W-:Y:S02]  /*32410*/  LEA R4, P4, R11, R2, 0x1 ;  /* 0x000000020b047211 */ /* 0x001fe400078808ff */
[----:B------:R-:W-:Y:S01]  /*32420*/  PRMT R97, R97, 0x7632, R97 ;  /* 0x0000763261617816 */ /* 0x000fe20000000061 */
[----:B------:R-:W0:Y:S01]  /*32430*/  LDC R16, c[0x0][0x248] ;  /* 0x00009200ff107b82 */ /* 0x000e220000000800 */
[----:B------:R-:W-:-:S02]  /*32440*/  LEA.HI.X.SX32 R5, R11, R0, 0x1, P4 ;  /* 0x000000000b057211 */ /* 0x000fc400020f0eff */
[----:B----4-:R-:W-:Y:S01]  /*32450*/  ISETP.LT.AND P2, PT, R18, UR4, !P0 ;  /* 0x0000000412007c0c */ /* 0x010fe2000c741270 */
[----:B------:R-:W-:Y:S01]  /*32460*/  ULDC UR4, c[0x0][0x22c] ;  /* 0x00008b0000047ab9 */ /* 0x000fe20000000800 */
[----:B------:R-:W4:Y:S01]  /*32470*/  LDL.LU R18, [R1+0xcb8] ;  /* 0x000cb80001127983 */ /* 0x000f220000300800 */
[----:B------:R-:W-:Y:S01]  /*32480*/  ISETP.LT.AND P4, PT, R17, UR4, !P0 ;  /* 0x0000000411007c0c */ /* 0x000fe2000c781270 */
[----:B------:R-:W-:Y:S02]  /*32490*/  IMAD R11, R10, 0x2, R11 ;  /* 0x000000020a0b7824 */ /* 0x000fe400078e020b */
[----:B------:R-:W4:Y:S01]  /*324a0*/  LDL.LU R17, [R1+0xcb4] ;  /* 0x000cb40001117983 */ /* 0x000f220000300800 */
[----:B------:R-:W0:Y:S01]  /*324b0*/  LDC R10, c[0x0][0x248] ;  /* 0x00009200ff0a7b82 */ /* 0x000e220000000800 */
[----:B------:R-:W-:Y:S01]  /*324c0*/  PRMT R98, R98, 0x7632, R98 ;  /* 0x0000763262627816 */ /* 0x000fe20000000062 */
[----:B------:R-:W-:Y:S01]  /*324d0*/  ULDC UR4, c[0x0][0x22c] ;  /* 0x00008b0000047ab9 */ /* 0x000fe20000000800 */
[----:B------:R1:W-:Y:S01]  /*324e0*/  @P5 STG.E.U16 desc[UR40][R6.64], R97 ;  /* 0x0000006106005986 */ /* 0x0003e2000c101528 */
[----:B---3--:R-:W-:Y:S01]  /*324f0*/  ISETP.LT.AND P5, PT, R15, UR4, !P0 ;  /* 0x000000040f007c0c */ /* 0x008fe2000c7a1270 */
[----:B------:R-:W-:-:S02]  /*32500*/  ULDC UR4, c[0x0][0x22c] ;  /* 0x00008b0000047ab9 */ /* 0x000fc40000000800 */
[----:B------:R3:W-:Y:S01]  /*32510*/  @P6 STG.E.U16 desc[UR40][R4.64], R98 ;  /* 0x0000006204006986 */ /* 0x0007e2000c101528 */
[----:B------:R-:W-:-:S03]  /*32520*/  LEA R8, P6, R11, R2, 0x1 ;  /* 0x000000020b087211 */ /* 0x000fc600078c08ff */
[----:B------:R-:W4:Y:S01]  /*32530*/  LDL.LU R15, [R1+0xcb0] ;  /* 0x000cb000010f7983 */ /* 0x000f220000300800 */
[----:B-1----:R-:W-:Y:S01]  /*32540*/  IMAD R7, R12, 0x2, R11 ;  /* 0x000000020c077824 */ /* 0x002fe200078e020b */
[----:B------:R-:W-:Y:S02]  /*32550*/  LEA.HI.X.SX32 R9, R11, R0, 0x1, P6 ;  /* 0x000000000b097211 */ /* 0x000fe400030f0eff */
[----:B------:R-:W4:Y:S01]  /*32560*/  LDL.LU R20, [R1+0xcac] ;  /* 0x000cac0001147983 */ /* 0x000f220000300800 */
[----:B------:R-:W-:Y:S01]  /*32570*/  PRMT R99, R99, 0x7632, R99 ;  /* 0x0000763263637816 */ /* 0x000fe20000000063 */
[----:B------:R-:W-:Y:S01]  /*32580*/  IMAD R11, R14, 0x2, R7 ;  /* 0x000000020e0b7824 */ /* 0x000fe200078e0207 */
[C---:B------:R-:W-:Y:S01]  /*32590*/  LEA R6, P6, R7.reuse, R2, 0x1 ;  /* 0x0000000207067211 */ /* 0x040fe200078c08ff */
[----:B------:R-:W1:Y:S03]  /*325a0*/  LDC R12, c[0x0][0x248] ;  /* 0x00009200ff0c7b82 */ /* 0x000e660000000800 */
[----:B------:R-:W-:-:S02]  /*325b0*/  LEA.HI.X.SX32 R7, R7, R0, 0x1, P6 ;  /* 0x0000000007077211 */ /* 0x000fc400030f0eff */
[C---:B---3--:R-:W-:Y:S01]  /*325c0*/  LEA R4, P6, R11.reuse, R2, 0x1 ;  /* 0x000000020b047211 */ /* 0x048fe200078c08ff */
[----:B------:R3:W-:Y:S02]  /*325d0*/  @P3 STG.E.U16 desc[UR40][R8.64], R99 ;  /* 0x0000006308003986 */ /* 0x0007e4000c101528 */
[----:B------:R-:W1:Y:S01]  /*325e0*/  LDC R14, c[0x0][0x248] ;  /* 0x00009200ff0e7b82 */ /* 0x000e620000000800 */
[----:B------:R-:W-:Y:S01]  /*325f0*/  LEA.HI.X.SX32 R5, R11, R0, 0x1, P6 ;  /* 0x000000000b057211 */ /* 0x000fe200030f0eff */
[----:B0-----:R-:W-:Y:S01]  /*32600*/  IMAD R11, R10, 0x2, R11 ;  /* 0x000000020a0b7824 */ /* 0x001fe200078e020b */
[----:B--2---:R-:W-:Y:S01]  /*32610*/  ISETP.LT.AND P3, PT, R19, UR4, !P0 ;  /* 0x0000000413007c0c */ /* 0x004fe2000c761270 */
[----:B------:R-:W-:Y:S01]  /*32620*/  ULDC UR4, c[0x0][0x22c] ;  /* 0x00008b0000047ab9 */ /* 0x000fe20000000800 */
[----:B------:R0:W-:Y:S01]  /*32630*/  @P2 STG.E.U16 desc[UR40][R6.64], R104 ;  /* 0x0000006806002986 */ /* 0x0001e2000c101528 */
[----:B------:R-:W-:Y:S01]  /*32640*/  ISETP.LT.AND P2, PT, R13, UR4, !P0 ;  /* 0x000000040d007c0c */ /* 0x000fe2000c741270 */
[----:B------:R-:W-:Y:S01]  /*32650*/  ULDC UR4, c[0x0][0x22c] ;  /* 0x00008b0000047ab9 */ /* 0x000fe20000000800 */
[C---:B---3--:R-:W-:Y:S01]  /*32660*/  LEA R8, P6, R11.reuse, R2, 0x1 ;  /* 0x000000020b087211 */ /* 0x048fe200078c08ff */
[----:B------:R2:W-:Y:S03]  /*32670*/  @P4 STG.E.U16 desc[UR40][R4.64], R105 ;  /* 0x0000006904004986 */ /* 0x0005e6000c101528 */
[----:B------:R-:W-:Y:S01]  /*32680*/  LEA.HI.X.SX32 R9, R11, R0, 0x1, P6 ;  /* 0x000000000b097211 */ /* 0x000fe200030f0eff */
[----:B------:R-:W3:Y:S04]  /*32690*/  LDL.LU R19, [R1+0xca8] ;  /* 0x000ca80001137983 */ /* 0x000ee80000300800 */
[----:B------:R2:W-:Y:S01]  /*326a0*/  @P5 STG.E.U16 desc[UR40][R8.64], R106 ;  /* 0x0000006a08005986 */ /* 0x0005e2000c101528 */
[----:B----4-:R-:W-:Y:S01]  /*326b0*/  ISETP.LT.AND P4, PT, R18, UR4, !P0 ;  /* 0x0000000412007c0c */ /* 0x010fe2000c781270 */
[----:B------:R-:W-:Y:S01]  /*326c0*/  ULDC UR4, c[0x0][0x22c] ;  /* 0x00008b0000047ab9 */ /* 0x000fe20000000800 */
[----:B------:R-:W-:Y:S01]  /*326d0*/  IMAD R13, R16, 0x2, R11 ;  /* 0x00000002100d7824 */ /* 0x000fe200078e020b */
[----:B0-----:R-:W-:Y:S01]  /*326e0*/  PRMT R104, R104, 0x7632, R104 ;  /* 0x0000763268687816 */ /* 0x001fe20000000068 */
[----:B------:R-:W0:Y:S01]  /*326f0*/  LDC R16, c[0x0][0x248] ;  /* 0x00009200ff107b82 */ /* 0x000e220000000800 */
[----:B--2---:R-:W-:-:S02]  /*32700*/  PRMT R105, R105, 0x7632, R105 ;  /* 0x0000763269697816 */ /* 0x004fc40000000069 */
[----:B------:R-:W-:-:S05]  /*32710*/  PRMT R106, R106, 0x7632, R106 ;  /* 0x000076326a6a7816 */ /* 0x000fca000000006a */
[----:B------:R-:W2:Y:S01]  /*32720*/  LDC R18, c[0x0][0x248] ;  /* 0x00009200ff127b82 */ /* 0x000ea20000000800 */
[----:B------:R-:W-:Y:S01]  /*32730*/  ISETP.LT.AND P5, PT, R17, UR4, !P0 ;  /* 0x0000000411007c0c */ /* 0x000fe2000c7a1270 */
[----:B------:R-:W-:Y:S01]  /*32740*/  ULDC UR4, c[0x0][0x22c] ;  /* 0x00008b0000047ab9 */ /* 0x000fe20000000800 */
[----:B------:R-:W4:Y:S01]  /*32750*/  LDL.LU R17, [R1+0xca4] ;  /* 0x000ca40001117983 */ /* 0x000f220000300800 */
[----:B------:R-:W-:-:S04]  /*32760*/  LEA R10, P6, R13, R2, 0x1 ;  /* 0x000000020d0a7211 */ /* 0x000fc800078c08ff */
[----:B------:R-:W-:Y:S01]  /*32770*/  LEA.HI.X.SX32 R11, R13, R0, 0x1, P6 ;  /* 0x000000000d0b7211 */ /* 0x000fe200030f0eff */
[----:B-1----:R-:W-:Y:S02]  /*32780*/  IMAD R7, R12, 0x2, R13 ;  /* 0x000000020c077824 */ /* 0x002fe400078e020d */
[----:B------:R-:W1:Y:S02]  /*32790*/  LDC R12, c[0x0][0x248] ;  /* 0x00009200ff0c7b82 */ /* 0x000e640000000800 */
[----:B------:R2:W-:Y:S01]  /*327a0*/  @P3 STG.E.U16 desc[UR40][R10.64], R107 ;  /* 0x0000006b0a003986 */ /* 0x0005e2000c101528 */
[----:B------:R-:W-:Y:S01]  /*327b0*/  ISETP.LT.AND P3, PT, R15, UR4, !P0 ;  /* 0x000000040f007c0c */ /* 0x000fe2000c761270 */
[----:B------:R-:W-:Y:S01]  /*327c0*/  IMAD R13, R14, 0x2, R7 ;  /* 0x000000020e0d7824 */ /* 0x000fe200078e0207 */
[C---:B------:R-:W-:Y:S01]  /*327d0*/  LEA R4, P6, R7.reuse, R2, 0x1 ;  /* 0x0000000207047211 */ /* 0x040fe200078c08ff */
[----:B------:R-:W4:Y:S01]  /*327e0*/  LDL.LU R15, [R1+0xca0] ;  /* 0x000ca000010f7983 */ /* 0x000f220000300800 */
[----:B------:R-:W-:Y:S01]  /*327f0*/  ULDC UR4, c[0x0][0x22c] ;  /* 0x00008b0000047ab9 */ /* 0x000fe20000000800 */
[----:B------:R-:W1:Y:S01]  /*32800*/  LDC R14, c[0x0][0x248] ;  /* 0x00009200ff0e7b82 */ /* 0x000e620000000800 */
        /* <DEDUP_REMOVED lines=15> */
[----:B---3--:R-:W-:Y:S01]  /*32900*/  ISETP.LT.AND P4, PT, R19, UR4, !P0 ;  /* 0x0000000413007c0c */ /* 0x008fe2000c781270 */
[----:B------:R-:W-:Y:S01]  /*32910*/  ULDC UR4, c[0x0][0x22c] ;  /* 0x00008b0000047ab9 */ /* 0x000fe20000000800 */
[----:B------:R-:W3:Y:S04]  /*32920*/  LDL.LU R19, [R1+0xc8c] ;  /* 0x000c8c0001137983 */ /* 0x000ee80000300800 */
[----:B------:R-:W-:Y:S01]  /*32930*/  @P5 STG.E.U16 desc[UR40][R8.64], R106 ;  /* 0x0000006a08005986 */ /* 0x000fe2000c101528 */
[----:B--2---:R-:W-:-:S02]  /*32940*/  IMAD R11, R18, 0x2, R13 ;  /* 0x00000002120b7824 */ /* 0x004fc400078e020d */
[----:B------:R-:W2:Y:S01]  /*32950*/  LDC R18, c[0x0][0x248] ;  /* 0x00009200ff127b82 */ /* 0x000ea20000000800 */
        /* <DEDUP_REMOVED lines=16> */
[----:B------:R-:W-:Y:S01]  /*32a60*/  ISETP.LT.AND P3, PT, R15, UR5, !P0 ;  /* 0x000000050f007c0c */ /* 0x000fe2000c761270 */
[----:B------:R0:W-:Y:S01]  /*32a70*/  @P2 STG.E.U16 desc[UR40][R6.64], R112 ;  /* 0x0000007006002986 */ /* 0x0001e2000c101528 */
[----:B------:R-:W-:Y:S01]  /*32a80*/  ULDC UR5, c[0x0][0x22c] ;  /* 0x00008b0000057ab9 */ /* 0x000fe20000000800 */
[----:B--2---:R-:W-:Y:S01]  /*32a90*/  IMAD R15, R18, 0x2, R13 ;  /* 0x00000002120f7824 */ /* 0x004fe200078e020d */
[-C--:B------:R-:W-:Y:S01]  /*32aa0*/  LEA R4, P2, R13, R2.reuse, 0x1 ;  /* 0x000000020d047211 */ /* 0x080fe200078408ff */
[----:B------:R-:W2:Y:S03]  /*32ab0*/  LDC R16, c[0x0][0x248] ;  /* 0x00009200ff107b82 */ /* 0x000ea60000000800 */
[----:B------:R-:W-:-:S02]  /*32ac0*/  LEA R8, P6, R15, R2, 0x1 ;  /* 0x000000020f087211 */ /* 0x000fc400078c08ff */
        /* <DEDUP_REMOVED lines=13> */
[----:B------:R-:W4:Y:S01]  /*32ba0*/  LDL.LU R20, [R1+0xc84] ;  /* 0x000c840001147983 */ /* 0x000f220000300800 */
[----:B---3--:R-:W-:Y:S01]  /*32bb0*/  IMAD R11, R14, 0x2, R15 ;  /* 0x000000020e0b7824 */ /* 0x008fe200078e020f */
[----:B------:R-:W-:Y:S01]  /*32bc0*/  LEA.HI.X.SX32 R7, R15, R0, 0x1, P3 ;  /* 0x000000000f077211 */ /* 0x000fe200018f0eff */
[----:B------:R-:W3:Y:S01]  /*32bd0*/  LDC R10, c[0x0][0x248] ;  /* 0x00009200ff0a7b82 */ /* 0x000ee20000000800 */
[----:B------:R-:W3:Y:S01]  /*32be0*/  LDL.LU R13, [R1+0xc80] ;  /* 0x000c8000010d7983 */ /* 0x000ee20000300800 */
[----:B------:R-:W-:Y:S01]  /*32bf0*/  ISETP.LT.AND P3, PT, R21, UR4, !P0 ;  /* 0x0000000415007c0c */ /* 0x000fe2000c761270 */
[----:B------:R-:W-:Y:S01]  /*32c00*/  ULDC UR4, c[0x0][0x22c] ;  /* 0x00008b0000047ab9 */ /* 0x000fe20000000800 */
[----:B-1----:R-:W-:Y:S01]  /*32c10*/  LEA R4, P6, R11, R2, 0x1 ;  /* 0x000000020b047211 */ /* 0x002fe200078c08ff */
[----:B------:R3:W-:Y:S01]  /*32c20*/  @P2 STG.E.U16 desc[UR40][R6.64], R112 ;  /* 0x0000007006002986 */ /* 0x0007e2000c101528 */
[----:B------:R-:W-:Y:S01]  /*32c30*/  ISETP.LT.AND P2, PT, R19, UR4, !P0 ;  /* 0x0000000413007c0c */ /* 0x000fe2000c741270 */
[----:B------:R-:W-:Y:S01]  /*32c40*/  ULDC UR4, c[0x0][0x22c] ;  /* 0x00008b0000047ab9 */ /* 0x000fe20000000800 */
[----:B------:R-:W-:Y:S01]  /*32c50*/  LEA.HI.X.SX32 R5, R11, R0, 0x1, P6 ;  /* 0x000000000b057211 */ /* 0x000fe200030f0eff */
[----:B------:R-:W3:Y:S01]  /*32c60*/  LDL.LU R19, [R1+0xc7c] ;  /* 0x000c7c0001137983 */ /* 0x000ee20000300800 */
[----:B------:R-:W-:Y:S01]  /*32c70*/  ISETP.LT.AND P4, PT, R22, UR5, !P0 ;  /* 0x0000000516007c0c */ /* 0x000fe2000c781270 */
[----:B------:R-:W1:Y:S01]  /*32c80*/  LDC R14, c[0x0][0x248] ;  /* 0x00009200ff0e7b82 */ /* 0x000e620000000800 */
[----:B------:R-:W-:Y:S01]  /*32c90*/  PRMT R113, R113, 0x7632, R113 ;  /* 0x0000763271717816 */ /* 0x000fe20000000071 */
[----:B--2---:R-:W-:Y:S01]  /*32ca0*/  IMAD R9, R16, 0x2, R11 ;  /* 0x0000000210097824 */ /* 0x004fe200078e020b */
[----:B------:R-:W-:Y:S01]  /*32cb0*/  PRMT R114, R114, 0x7632, R114 ;  /* 0x0000763272727816 */ /* 0x000fe20000000072 */
[----:B------:R-:W-:-:S04]  /*32cc0*/  ULDC UR5, c[0x0][0x22c] ;  /* 0x00008b0000057ab9 */ /* 0x000fc80000000800 */
[----:B------:R-:W2:Y:S01]  /*32cd0*/  LDC R16, c[0x0][0x248] ;  /* 0x00009200ff107b82 */ /* 0x000ea20000000800 */
[----:B----4-:R-:W-:-:S03]  /*32ce0*/  ISETP.LT.AND P6, PT, R17, UR4, !P0 ;  /* 0x0000000411007c0c */ /* 0x010fc6000c7c1270 */
[----:B------:R4:W-:Y:S04]  /*32cf0*/  @P4 STG.E.U16 desc[UR40][R4.64], R113 ;  /* 0x0000007104004986 */ /* 0x0009e8000c101528 */
[----:B------:R-:W2:Y:S01]  /*32d00*/  LDL.LU R17, [R1+0xc78] ;  /* 0x000c780001117983 */ /* 0x000ea20000300800 */
[----:B---3--:R-:W-:Y:S01]  /*32d10*/  IMAD R7, R10, 0x2, R9 ;  /* 0x000000020a077824 */ /* 0x008fe200078e0209 */
[----:B------:R-:W-:Y:S01]  /*32d20*/  LEA R8, P4, R9, R2, 0x1 ;  /* 0x0000000209087211 */ /* 0x000fe200078808ff */
[----:B------:R-:W-:Y:S01]  /*32d30*/  ULDC UR4, c[0x0][0x22c] ;  /* 0x00008b0000047ab9 */ /* 0x000fe20000000800 */
[----:B------:R-:W3:Y:S01]  /*32d40*/  LDL.LU R18, [R1+0xc74] ;  /* 0x000c740001127983 */ /* 0x000ee20000300800 */
[----:B------:R-:W-:Y:S01]  /*32d50*/  PRMT R115, R115, 0x7632, R115 ;  /* 0x0000763273737816 */ /* 0x000fe20000000073 */
[----:B------:R-:W2:Y:S02]  /*32d60*/  LDC R10, c[0x0][0x248] ;  /* 0x00009200ff0a7b82 */ /* 0x000ea40000000800 */
[----:B------:R-:W3:Y:S01]  /*32d70*/  LDL.LU R15, [R1+0xc70] ;  /* 0x000c7000010f7983 */ /* 0x000ee20000300800 */
[----:B------:R-:W-:Y:S01]  /*32d80*/  LEA.HI.X.SX32 R9, R9, R0, 0x1, P4 ;  /* 0x0000000009097211 */ /* 0x000fe200020f0eff */
[----:B0-----:R-:W-:Y:S01]  /*32d90*/  IMAD R11, R12, 0x2, R7 ;  /* 0x000000020c0b7824 */ /* 0x001fe200078e0207 */
[----:B------:R-:W-:-:S03]  /*32da0*/  LEA R6, P4, R7, R2, 0x1 ;  /* 0x0000000207067211 */ /* 0x000fc600078808ff */
[----:B------:R0:W-:Y:S01]  /*32db0*/  @P5 STG.E.U16 desc[UR40][R8.64], R114 ;  /* 0x0000007208005986 */ /* 0x0001e2000c101528 */
[----:B----4-:R-:W-:Y:S01]  /*32dc0*/  LEA R4, P5, R11, R2, 0x1 ;  /* 0x000000020b047211 */ /* 0x010fe200078a08ff */
[----:B------:R-:W4:Y:S01]  /*32dd0*/  LDC R12, c[0x0][0x248] ;  /* 0x00009200ff0c7b82 */ /* 0x000f220000000800 */
[-C--:B------:R-:W-:Y:S02]  /*32de0*/  LEA.HI.X.SX32 R7, R7, R0.reuse, 0x1, P4 ;  /* 0x0000000007077211 */ /* 0x080fe400020f0eff */
[----:B------:R-:W-:Y:S01]  /*32df0*/  LEA.HI.X.SX32 R5, R11, R0, 0x1, P5 ;  /* 0x000000000b057211 */ /* 0x000fe200028f0eff */
[----:B-1----:R-:W-:Y:S02]  /*32e00*/  IMAD R11, R14, 0x2, R11 ;  /* 0x000000020e0b7824 */ /* 0x002fe400078e020b */
        /* <DEDUP_REMOVED lines=8> */
[----:B--2---:R-:W-:Y:S01]  /*32e90*/  IMAD R13, R16, 0x2, R11 ;  /* 0x00000002100d7824 */ /* 0x004fe200078e020b */
[----:B------:R-:W-:Y:S01]  /*32ea0*/  ULDC UR4, c[0x0][0x22c] ;  /* 0x00008b0000047ab9 */ /* 0x000fe20000000800 */
[----:B------:R2:W-:Y:S01]  /*32eb0*/  @P6 STG.E.U16 desc[UR40][R8.64], R117 ;  /* 0x0000007508006986 */ /* 0x0005e2000c101528 */
[----:B------:R-:W4:Y:S02]  /*32ec0*/  LDC R16, c[0x0][0x248] ;  /* 0x00009200ff107b82 */ /* 0x000f240000000800 */
[----:B-1----:R-:W-:Y:S02]  /*32ed0*/  LEA R6, P5, R13, R2, 0x1 ;  /* 0x000000020d067211 */ /* 0x002fe400078a08ff */
[----:B------:R-:W-:Y:S01]  /*32ee0*/  ISETP.LT.AND P2, PT, R19, UR4, !P0 ;  /* 0x0000000413007c0c */ /* 0x000fe2000c741270 */
[----:B------:R-:W-:Y:S01]  /*32ef0*/  ULDC UR4, c[0x0][0x22c] ;  /* 0x00008b0000047ab9 */ /* 0x000fe20000000800 */
[----:B------:R-:W4:Y:S01]  /*32f00*/  LDL.LU R19, [R1+0xc6c] ;  /* 0x000c6c0001137983 */ /* 0x000f220000300800 */
[----:B------:R-:W-:-:S05]  /*32f10*/  LEA.HI.X.SX32 R7, R13, R0, 0x1, P5 ;  /* 0x000000000d077211 */ /* 0x000fca00028f0eff */
[----:B------:R1:W-:Y:S01]  /*32f20*/  @P4 STG.E.U16 desc[UR40][R6.64], R118 ;  /* 0x0000007606004986 */ /* 0x0003e2000c101528 */
[----:B------:R-:W-:Y:S01]  /*32f30*/  ISETP.LT.AND P5, PT, R17, UR4, !P0 ;  /* 0x0000000411007c0c */ /* 0x000fe2000c7a1270 */
[----:B------:R-:W-:Y:S02]  /*32f40*/  IMAD R11, R10, 0x2, R13 ;  /* 0x000000020a0b7824 */ /* 0x000fe400078e020d */
[----:B------:R-:W4:Y:S01]  /*32f50*/  LDL.LU R17, [R1+0xc68] ;  /* 0x000c680001117983 */ /* 0x000f220000300800 */
[----:B0-----:R-:W-:Y:S01]  /*32f60*/  PRMT R116, R116, 0x7632, R116 ;  /* 0x0000763274747816 */ /* 0x001fe20000000074 */
[----:B------:R-:W-:Y:S01]  /*32f70*/  ULDC UR4, c[0x0][0x22c] ;  /* 0x00008b0000047ab9 */ /* 0x000fe20000000800 */
[----:B--2---:R-:W-:Y:S01]  /*32f80*/  PRMT R117, R117, 0x7632, R117 ;  /* 0x0000763275757816 */ /* 0x004fe20000000075 */
[----:B------:R-:W0:Y:S01]  /*32f90*/  LDC R10, c[0x0][0x248] ;  /* 0x00009200ff0a7b82 */ /* 0x000e220000000800 */
[----:B---3--:R-:W-:Y:S01]  /*32fa0*/  ISETP.LT.AND P4, PT, R15, UR5, !P0 ;  /* 0x000000050f007c0c */ /* 0x008fe2000c781270 */
[----:B------:R-:W-:Y:S01]  /*32fb0*/  ULDC UR5, c[0x0][0x22c] ;  /* 0x00008b0000057ab9 */ /* 0x000fe20000000800 */
[----:B------:R-:W2:Y:S01]  /*32fc0*/  LDL.LU R15, [R1+0xc64] ;  /* 0x000c6400010f7983 */ /* 0x000ea20000300800 */
[----:B------:R-:W-:-:S04]  /*32fd0*/  LEA R4, P6, R11, R2, 0x1 ;  /* 0x000000020b047211 */ /* 0x000fc800078c08ff */
[----:B------:R-:W-:Y:S01]  /*32fe0*/  LEA.HI.X.SX32 R5, R11, R0, 0x1, P6 ;  /* 0x000000000b057211 */ /* 0x000fe200030f0eff */
[----:B----4-:R-:W-:Y:S01]  /*32ff0*/  IMAD R11, R12, 0x2, R11 ;  /* 0x000000020c0b7824 */ /* 0x010fe200078e020b */
[----:B------:R-:W-:Y:S01]  /*33000*/  ISETP.LT.AND P6, PT, R18, UR4, !P0 ;  /* 0x0000000412007c0c */ /* 0x000fe2000c7c1270 */
[----:B------:R-:W-:Y:S01]  /*33010*/  ULDC UR4, c[0x0][0x22c] ;  /* 0x00008b0000047ab9 */ /* 0x000fe20000000800 */
[----:B------:R-:W3:Y:S01]  /*33020*/  LDL.LU R18, [R1+0xc60] ;  /* 0x000c600001127983 */ /* 0x000ee20000300800 */
[----:B-1----:R-:W-:Y:S01]  /*33030*/  IMAD R7, R14, 0x2, R11 ;  /* 0x000000020e077824 */ /* 0x002fe200078e020b */
[----:B------:R-:W1:Y:S02]  /*33040*/  LDC R12, c[0x0][0x248] ;  /* 0x00009200ff0c7b82 */ /* 0x000e640000000800 */
[----:B------:R4:W-:Y:S01]  /*33050*/  @P3 STG.E.U16 desc[UR40][R4.64], R119 ;  /* 0x0000007704003986 */ /* 0x0009e2000c101528 */
[----:B------:R-:W-:-:S03]  /*33060*/  LEA R8, P3, R11, R2, 0x1 ;  /* 0x000000020b087211 */ /* 0x000fc600078608ff */
[----:B------:R-:W3:Y:S01]  /*33070*/  LDL.LU R13, [R1+0xc5c] ;  /* 0x000c5c00010d7983 */ /* 0x000ee20000300800 */
[----:B------:R-:W-:Y:S01]  /*33080*/  LEA.HI.X.SX32 R9, R11, R0, 0x1, P3 ;  /* 0x000000000b097211 */ /* 0x000fe200018f0eff */
[----:B------:R-:W-:Y:S01]  /*33090*/  IMAD R11, R16, 0x2, R7 ;  /* 0x00000002100b7824 */ /* 0x000fe200078e0207 */
[C---:B------:R-:W-:Y:S01]  /*330a0*/  LEA R6, P3, R7.reuse, R2, 0x1 ;  /* 0x0000000207067211 */ /* 0x040fe200078608ff */
[----:B------:R-:W1:Y:S03]  /*330b0*/  LDC R14, c[0x0][0x248] ;  /* 0x00009200ff0e7b82 */ /* 0x000e660000000800 */
[----:B------:R-:W-:Y:S01]  /*330c0*/  LEA.HI.X.SX32 R7, R7, R0, 0x1, P3 ;  /* 0x0000000007077211 */ /* 0x000fe200018f0eff */
[----:B------:R-:W-:Y:S01]  /*330d0*/  @P2 STG.E.U16 desc[UR40][R8.64], R116 ;  /* 0x0000007408002986 */ /* 0x000fe2000c101528 */
[C---:B----4-:R-:W-:Y:S02]  /*330e0*/  LEA R4, P3, R11.reuse, R2, 0x1 ;  /* 0x000000020b047211 */ /* 0x050fe400078608ff */
[----:B------:R-:W-:Y:S01]  /*330f0*/  PRMT R118, R118, 0x7632, R118 ;  /* 0x0000763276767816 */ /* 0x000fe20000000076 */
[----:B------:R-:W4:Y:S01]  /*33100*/  LDC R16, c[0x0][0x248] ;  /* 0x00009200ff107b82 */ /* 0x000f220000000800 */
[----:B------:R-:W-:-:S02]  /*33110*/  LEA.HI.X.SX32 R5, R11, R0, 0x1, P3 ;  /* 0x000000000b057211 */ /* 0x000fc400018f0eff */
[----:B------:R-:W-:Y:S01]  /*33120*/  ISETP.LT.AND P2, PT, R19, UR4, !P0 ;  /* 0x0000000413007c0c */ /* 0x000fe2000c741270 */
[----:B------:R-:W-:Y:S01]  /*33130*/  ULDC UR4, c[0x0][0x22c] ;  /* 0x00008b0000047ab9 */ /* 0x000fe20000000800 */
[----:B------:R1:W-:Y:S01]  /*33140*/  @P5 STG.E.U16 desc[UR40][R6.64], R117 ;  /* 0x0000007506005986 */ /* 0x0003e2000c101528 */
[----:B------:R-:W-:Y:S01]  /*33150*/  ISETP.LT.AND P3, PT, R17, UR4, !P0 ;  /* 0x0000000411007c0c */ /* 0x000fe2000c761270 */
[----:B------:R-:W-:Y:S02]  /*33160*/  ULDC UR4, c[0x0][0x22c] ;  /* 0x00008b0000047ab9 */ /* 0x000fe40000000800 */
[----:B------:R-:W4:Y:S04]  /*33170*/  LDL.LU R17, [R1+0xc58] ;  /* 0x000c580001117983 */ /* 0x000f280000300800 */
[----:B------:R-:W4:Y:S01]  /*33180*/  LDL.LU R20, [R1+0xc54] ;  /* 0x000c540001147983 */ /* 0x000f220000300800 */
[----:B--2---:R-:W-:Y:S01]  /*33190*/  ISETP.LT.AND P5, PT, R15, UR4, !P0 ;  /* 0x000000040f007c0c */ /* 0x004fe2000c7a1270 */
[----:B0-----:R-:W-:-:S02]  /*331a0*/  IMAD R11, R10, 0x2, R11 ;  /* 0x000000020a0b7824 */ /* 0x001fc400078e020b */
[----:B------:R-:W2:Y:S01]  /*331b0*/  LDL.LU R15, [R1+0xc50] ;  /* 0x000c5000010f7983 */ /* 0x000ea20000300800 */
[----:B------:R-:W0:Y:S01]  /*331c0*/  LDC R10, c[0x0][0x248] ;  /* 0x00009200ff0a7b82 */ /* 0x000e220000000800 */
[----:B------:R-:W-:Y:S01]  /*331d0*/  PRMT R119, R119, 0x7632, R119 ;  /* 0x0000763277777816 */ /* 0x000fe20000000077 */
[----:B-1----:R-:W-:Y:S01]  /*331e0*/  IMAD R7, R12, 0x2, R11 ;  /* 0x000000020c077824 */ /* 0x002fe200078e020b */
[----:B------:R1:W-:Y:S01]  /*331f0*/  @P6 STG.E.U16 desc[UR40][R4.64], R118 ;  /* 0x0000007604006986 */ /* 0x0003e2000c101528 */
[C---:B------:R-:W-:Y:S01]  /*33200*/  LEA R8, P6, R11.reuse, R2, 0x1 ;  /* 0x000000020b087211 */ /* 0x040fe200078c08ff */
[----:B------:R-:W-:Y:S02]  /*33210*/  ULDC UR4, c[0x0][0x22c] ;  /* 0x00008b0000047ab9 */ /* 0x000fe40000000800 */
[----:B------:R-:W2:Y:S01]  /*33220*/  LDL.LU R19, [R1+0xc4c] ;  /* 0x000c4c0001137983 */ /* 0x000ea20000300800 */
[----:B------:R-:W-:Y:S01]  /*33230*/  LEA.HI.X.SX32 R9, R11, R0, 0x1, P6 ;  /* 0x000000000b097211 */ /* 0x000fe200030f0eff */
[----:B------:R-:W-:Y:S01]  /*33240*/  IMAD R11, R14, 0x2, R7 ;  /* 0x000000020e0b7824 */ /* 0x000fe200078e0207 */
[C---:B------:R-:W-:Y:S01]  /*33250*/  LEA R6, P6, R7.reuse, R2, 0x1 ;  /* 0x0000000207067211 */ /* 0x040fe200078c08ff */
[----:B------:R-:W2:Y:S03]  /*33260*/  LDC R12, c[0x0][0x248] ;  /* 0x00009200ff0c7b82 */ /* 0x000ea60000000800 */
[----:B------:R-:W-:-:S02]  /*33270*/  LEA.HI.X.SX32 R7, R7, R0, 0x1, P6 ;  /* 0x0000000007077211 */ /* 0x000fc400030f0eff */
[C---:B-1----:R-:W-:Y:S01]  /*33280*/  LEA R4, P6, R11.reuse, R2, 0x1 ;  /* 0x000000020b047211 */ /* 0x042fe200078c08ff */
[----:B------:R1:W-:Y:S01]  /*33290*/  @P4 STG.E.U16 desc[UR40][R8.64], R119 ;  /* 0x0000007708004986 */ /* 0x0003e2000c101528 */
[----:B---3--:R-:W-:Y:S01]  /*332a0*/  ISETP.LT.AND P4, PT, R18, UR4, !P0 ;  /* 0x0000000412007c0c */ /* 0x008fe2000c781270 */
[----:B------:R-:W-:Y:S01]  /*332b0*/  ULDC UR4, c[0x0][0x22c] ;  /* 0x00008b0000047ab9 */ /* 0x000fe20000000800 */
[----:B------:R-:W-:Y:S01]  /*332c0*/  LEA.HI.X.SX32 R5, R11, R0, 0x1, P6 ;  /* 0x000000000b057211 */ /* 0x000fe200030f0eff */
[----:B------:R3:W-:Y:S01]  /*332d0*/  @P2 STG.E.U16 desc[UR40][R6.64], R120 ;  /* 0x0000007806002986 */ /* 0x0007e2000c101528 */
[----:B------:R-:W-:Y:S01]  /*332e0*/  ISETP.LT.AND P2, PT, R13, UR4, !P0 ;  /* 0x000000040d007c0c */ /* 0x000fe2000c741270 */
[----:B------:R-:W-:Y:S01]  /*332f0*/  ULDC UR4, c[0x0][0x22c] ;  /* 0x00008b0000047ab9 */ /* 0x000fe20000000800 */
[----:B------:R-:W3:Y:S01]  /*33300*/  LDC R14, c[0x0][0x248] ;  /* 0x00009200ff0e7b82 */ /* 0x000ee20000000800 */
[----:B------:R3:W-:Y:S01]  /*33310*/  @P3 STG.E.U16 desc[UR40][R4.64], R121 ;  /* 0x0000007904003986 */ /* 0x0007e2000c101528 */
[----:B0-----:R-:W-:-:S04]  /*33320*/  IMAD R11, R10, 0x2, R11 ;  /* 0x000000020a0b7824 */ /* 0x001fc800078e020b */
[----:B----4-:R-:W-:Y:S01]  /*33330*/  IMAD R13, R16, 0x2, R11 ;  /* 0x00000002100d7824 */ /* 0x010fe200078e020b */
[C---:B-1----:R-:W-:Y:S01]  /*33340*/  LEA R8, P6, R11.reuse, R2, 0x1 ;  /* 0x000000020b087211 */ /* 0x042fe200078c08ff */
[----:B------:R-:W0:Y:S03]  /*33350*/  LDC R16, c[0x0][0x248] ;  /* 0x00009200ff107b82 */ /* 0x000e260000000800 */
[----:B------:R-:W-:Y:S02]  /*33360*/  LEA.HI.X.SX32 R9, R11, R0, 0x1, P6 ;  /* 0x000000000b097211 */ /* 0x000fe400030f0eff */
[----:B------:R-:W-:-:S03]  /*33370*/  LEA R10, P6, R13, R2, 0x1 ;  /* 0x000000020d0a7211 */ /* 0x000fc600078c08ff */
[----:B------:R-:W1:Y:S01]  /*33380*/  LDC R18, c[0x0][0x248] ;  /* 0x00009200ff127b82 */ /* 0x000e620000000800 */
[----:B------:R-:W-:Y:S01]  /*33390*/  LEA.HI.X.SX32 R11, R13, R0, 0x1, P6 ;  /* 0x000000000d0b7211 */ /* 0x000fe200030f0eff */
[----:B------:R4:W-:Y:S04]  /*333a0*/  @P5 STG.E.U16 desc[UR40][R8.64], R122 ;  /* 0x0000007a08005986 */ /* 0x0009e8000c101528 */
[----:B------:R1:W-:Y:S01]  /*333b0*/  @P4 STG.E.U16 desc[UR40][R10.64], R123 ;  /* 0x0000007b0a004986 */ /* 0x0003e2000c101528 */
[----:B------:R-:W-:Y:S01]  /*333c0*/  ISETP.LT.AND P3, PT, R17, UR4, !P0 ;  /* 0x0000000411007c0c */ /* 0x000fe2000c761270 */
[----:B------:R-:W-:Y:S02]  /*333d0*/  ULDC UR4, c[0x0][0x22c] ;  /* 0x00008b0000047ab9 */ /* 0x000fe40000000800 */
[----:B------:R-:W4:Y:S01]  /*333e0*/  LDL.LU R17, [R1+0xc48] ;  /* 0x000c480001117983 */ /* 0x000f220000300800 */
[----:B------:R-:W-:Y:S01]  /*333f0*/  ISETP.LT.AND P5, PT, R20, UR4, !P0 ;  /* 0x0000000414007c0c */ /* 0x000fe2000c7a1270 */
[----:B------:R-:W-:-:S02]  /*33400*/  ULDC UR4, c[0x0][0x22c] ;  /* 0x00008b0000047ab9 */ /* 0x000fc40000000800 */
[----:B------:R-:W4:Y:S01]  /*33410*/  LDL.LU R20, [R1+0xc44] ;  /* 0x000c440001147983 */ /* 0x000f220000300800 */
[----:B--2---:R-:W-:Y:S01]  /*33420*/  ISETP.LT.AND P4, PT, R15, UR4, !P0 ;  /* 0x000000040f007c0c */ /* 0x004fe2000c781270 */
[----:B---3--:R-:W-:Y:S02]  /*33430*/  IMAD R7, R12, 0x2, R13 ;  /* 0x000000020c077824 */ /* 0x008fe400078e020d */
[----:B------:R-:W2:Y:S01]  /*33440*/  LDL.LU R15, [R1+0xc40] ;  /* 0x000c4000010f7983 */ /* 0x000ea20000300800 */
[----:B------:R-:W3:Y:S01]  /*33450*/  LDC R12, c[0x0][0x248] ;  /* 0x00009200ff0c7b82 */ /* 0x000ee20000000800 */
[----:B------:R-:W-:Y:S01]  /*33460*/  PRMT R120, R120, 0x7632, R120 ;  /* 0x0000763278787816 */ /* 0x000fe20000000078 */
[----:B------:R-:W-:Y:S01]  /*33470*/  ULDC UR4, c[0x0][0x22c] ;  /* 0x00008b0000047ab9 */ /* 0x000fe20000000800 */
[----:B------:R-:W2:Y:S01]  /*33480*/  LDL.LU R21, [R1+0xc3c] ;  /* 0x000c3c0001157983 */ /* 0x000ea20000300800 */
[----:B------:R-:W-:Y:S01]  /*33490*/  LEA R4, P6, R7, R2, 0x1 ;  /* 0x0000000207047211 */ /* 0x000fe200078c08ff */
[----:B------:R-:W-:-:S03]  /*334a0*/  IMAD R13, R14, 0x2, R7 ;  /* 0x000000020e0d7824 */ /* 0x000fc600078e0207 */
[----:B------:R-:W-:Y:S01]  /*334b0*/  LEA.HI.X.SX32 R5, R7, R0, 0x1, P6 ;  /* 0x0000000007057211 */ /* 0x000fe200030f0eff */
[----:B------:R-:W3:Y:S01]  /*334c0*/  LDC R14, c[0x0][0x248] ;  /* 0x00009200ff0e7b82 */ /* 0x000ee20000000800 */
[----:B------:R-:W-:Y:S02]  /*334d0*/  LEA R6, P6, R13, R2, 0x1 ;  /* 0x000000020d067211 */ /* 0x000fe400078c08ff */
[----:B------:R-:W-:Y:S02]  /*334e0*/  PRMT R121, R121, 0x7632, R121 ;  /* 0x0000763279797816 */ /* 0x000fe40000000079 */
[----:B------:R-:W-:Y:S01]  /*334f0*/  LEA.HI.X.SX32 R7, R13, R0, 0x1, P6 ;  /* 0x000000000d077211 */ /* 0x000fe200030f0eff */
[----:B0-----:R-:W-:Y:S01]  /*33500*/  IMAD R13, R16, 0x2, R13 ;  /* 0x00000002100d7824 */ /* 0x001fe200078e020d */
[----:B------:R0:W-:Y:S01]  /*33510*/  @P2 STG.E.U16 desc[UR40][R4.64], R120 ;  /* 0x0000007804002986 */ /* 0x0001e2000c101528 */
[----:B------:R-:W-:Y:S01]  /*33520*/  ISETP.LT.AND P2, PT, R19, UR4, !P0 ;  /* 0x0000000413007c0c */ /* 0x000fe2000c741270 */
[----:B------:R-:W-:Y:S01]  /*33530*/  ULDC UR4, c[0x0][0x22c] ;  /* 0x00008b0000047ab9 */ /* 0x000fe20000000800 */
[----:B----4-:R-:W-:Y:S01]  /*33540*/  PRMT R122, R122, 0x7632, R122 ;  /* 0x000076327a7a7816 */ /* 0x010fe2000000007a */
[----:B------:R4:W-:Y:S01]  /*33550*/  @P3 STG.E.U16 desc[UR40][R6.64], R121 ;  /* 0x0000007906003986 */ /* 0x0009e2000c101528 */
[----:B------:R-:W-:Y:S01]  /*33560*/  LEA R8, P3, R13, R2, 0x1 ;  /* 0x000000020d087211 */ /* 0x000fe200078608ff */
[----:B-1----:R-:W-:Y:S01]  /*33570*/  IMAD R11, R18, 0x2, R13 ;  /* 0x00000002120b7824 */ /* 0x002fe200078e020d */
[----:B------:R-:W-:Y:S01]  /*33580*/  PRMT R123, R123, 0x7632, R123 ;  /* 0x000076327b7b7816 */ /* 0x000fe2000000007b */
[----:B------:R-:W2:Y:S01]  /*33590*/  LDL.LU R19, [R1+0xc38] ;  /* 0x000c380001137983 */ /* 0x000ea20000300800 */
[----:B------:R-:W-:Y:S01]  /*335a0*/  LEA.HI.X.SX32 R9, R13, R0, 0x1, P3 ;  /* 0x000000000d097211 */ /* 0x000fe200018f0eff */
[----:B------:R-:W1:Y:S01]  /*335b0*/  LDC R16, c[0x0][0x248] ;  /* 0x00009200ff107b82 */ /* 0x000e620000000800 */
[----:B0-----:R-:W-:-:S04]  /*335c0*/  LEA R4, P6, R11, R2, 0x1 ;  /* 0x000000020b047211 */ /* 0x001fc800078c08ff */
[----:B------:R-:W-:Y:S01]  /*335d0*/  LEA.HI.X.SX32 R5, R11, R0, 0x1, P6 ;  /* 0x000000000b057211 */ /* 0x000fe200030f0eff */
[----:B---3--:R-:W-:Y:S01]  /*335e0*/  IMAD R11, R12, 0x2, R11 ;  /* 0x000000020c0b7824 */ /* 0x008fe200078e020b */
[----:B------:R-:W-:Y:S01]  /*335f0*/  @P5 STG.E.U16 desc[UR40][R8.64], R122 ;  /* 0x0000007a08005986 */ /* 0x000fe2000c101528 */
[----:B------:R-:W0:Y:S02]  /*33600*/  LDC R18, c[0x0][0x248] ;  /* 0x00009200ff127b82 */ /* 0x000e240000000800 */
[----:B------:R-:W-:Y:S01]  /*33610*/  IMAD R13, R14, 0x2, R11 ;  /* 0x000000020e0d7824 */ /* 0x000fe200078e020b */
[----:B------:R3:W-:Y:S01]  /*33620*/  @P4 STG.E.U16 desc[UR40][R4.64], R123 ;  /* 0x0000007b04004986 */ /* 0x0007e2000c101528 */
[----:B----4-:R-:W-:-:S03]  /*33630*/  LEA R6, P4, R11, R2, 0x1 ;  /* 0x000000020b067211 */ /* 0x010fc600078808ff */
[----:B------:R-:W-:Y:S01]  /*33640*/  LEA R10, P6, R13, R2, 0x1 ;  /* 0x000000020d0a7211 */ /* 0x000fe200078c08ff */
[----:B------:R-:W4:Y:S01]  /*33650*/  LDC R12, c[0x0][0x248] ;  /* 0x00009200ff0c7b82 */ /* 0x000f220000000800 */
[-C--:B------:R-:W-:Y:S02]  /*33660*/  LEA.HI.X.SX32 R7, R11, R0.reuse, 0x1, P4 ;  /* 0x000000000b077211 */ /* 0x080fe400020f0eff */
[----:B------:R-:W-:-:S03]  /*33670*/  LEA.HI.X.SX32 R11, R13, R0, 0x1, P6 ;  /* 0x000000000d0b7211 */ /* 0x000fc600030f0eff */
[----:B------:R3:W-:Y:S01]  /*33680*/  @P2 STG.E.U16 desc[UR40][R6.64], R124 ;  /* 0x0000007c06002986 */ /* 0x0007e2000c101528 */
[----:B------:R-:W-:Y:S01]  /*33690*/  ISETP.LT.AND P3, PT, R17, UR4, !P0 ;  /* 0x0000000411007c0c */ /* 0x000fe2000c761270 */
[----:B------:R-:W-:Y:S02]  /*336a0*/  ULDC UR4, c[0x0][0x22c] ;  /* 0x00008b0000047ab9 */ /* 0x000fe40000000800 */
[----:B------:R-:W4:Y:S01]  /*336b0*/  LDL.LU R17, [R1+0xc34] ;  /* 0x000c340001117983 */ /* 0x000f220000300800 */
[----:B------:R-:W4:Y:S03]  /*336c0*/  LDC R14, c[0x0][0x248] ;  /* 0x00009200ff0e7b82 */ /* 0x000f260000000800 */
[----:B------:R-:W4:Y:S01]  /*336d0*/  LDL.LU R22, [R1+0xc30] ;  /* 0x000c300001167983 */ /* 0x000f220000300800 */
[----:B------:R-:W-:Y:S01]  /*336e0*/  ISETP.LT.AND P5, PT, R20, UR4, !P0 ;  /* 0x0000000414007c0c */ /* 0x000fe2000c7a1270 */
[----:B------:R-:W-:-:S02]  /*336f0*/  ULDC UR4, c[0x0][0x22c] ;  /* 0x00008b0000047ab9 */ /* 0x000fc40000000800 */
[----:B------:R-:W4:Y:S01]  /*33700*/  LDL.LU R23, [R1+0xc2c] ;  /* 0x000c2c0001177983 */ /* 0x000f220000300800 */
[----:B-1----:R-:W-:Y:S01]  /*33710*/  IMAD R13, R16, 0x2, R13 ;  /* 0x00000002100d7824 */ /* 0x002fe200078e020d */
[----:B--2---:R-:W-:Y:S01]  /*33720*/  ISETP.LT.AND P4, PT, R15, UR5, !P0 ;  /* 0x000000050f007c0c */ /* 0x004fe2000c781270 */
[----:B------:R-:W-:Y:S01]  /*33730*/  ULDC UR5, c[0x0][0x22c] ;  /* 0x00008b0000057ab9 */ /* 0x000fe20000000800 */
[----:B------:R1:W-:Y:S01]  /*33740*/  @P3 STG.E.U16 desc[UR40][R10.64], R125 ;  /* 0x0000007d0a003986 */ /* 0x0003e2000c101528 */
[----:B------:R-:W-:Y:S01]  /*33750*/  ISETP.LT.AND P3, PT, R21, UR4, !P0 ;  /* 0x0000000415007c0c */ /* 0x000fe2000c761270 */
[----:B0-----:R-:W-:Y:S01]  /*33760*/  IMAD R15, R18, 0x2, R13 ;  /* 0x00000002120f7824 */ /* 0x001fe200078e020d */
[-C--:B---3--:R-:W-:Y:S01]  /*33770*/  LEA R4, P2, R13, R2.reuse, 0x1 ;  /* 0x000000020d047211 */ /* 0x088fe200078408ff */
[----:B------:R-:W2:Y:S01]  /*33780*/  LDL.LU R21, [R1+0xc28] ;  /* 0x000c280001157983 */ /* 0x000ea20000300800 */
[----:B------:R-:W-:Y:S01]  /*33790*/  ULDC UR4, c[0x0][0x22c] ;  /* 0x00008b0000047ab9 */ /* 0x000fe20000000800 */
[----:B------:R-:W-:Y:S01]  /*337a0*/  PRMT R124, R124, 0x7632, R124 ;  /* 0x000076327c7c7816 */ /* 0x000fe2000000007c */
[----:B------:R-:W0:Y:S01]  /*337b0*/  LDC R20, c[0x0][0x248] ;  /* 0x00009200ff147b82 */ /* 0x000e220000000800 */
[----:B------:R-:W-:Y:S01]  /*337c0*/  LEA R8, P6, R15, R2, 0x1 ;  /* 0x000000020f087211 */ /* 0x000fe200078c08ff */
[----:B------:R-:W3:Y:S01]  /*337d0*/  LDL.LU R24, [R1+0xc24] ;  /* 0x000c240001187983 */ /* 0x000ee20000300800 */
[----:B------:R-:W-:-:S02]  /*337e0*/  LEA.HI.X.SX32 R5, R13, R0, 0x1, P2 ;  /* 0x000000000d057211 */ /* 0x000fc400010f0eff */
[----:B------:R-:W-:Y:S01]  /*337f0*/  LEA.HI.X.SX32 R9, R15, R0, 0x1, P6 ;  /* 0x000000000f097211 */ /* 0x000fe200030f0eff */
[----:B----4-:R-:W-:Y:S02]  /*33800*/  IMAD R15, R12, 0x2, R15 ;  /* 0x000000020c0f7824 */ /* 0x010fe400078e020f */
[----:B------:R4:W-:Y:S01]  /*33810*/  @P5 STG.E.U16 desc[UR40][R4.64], R126 ;  /* 0x0000007e04005986 */ /* 0x0009e2000c101528 */
[----:B-1----:R-:W-:Y:S01]  /*33820*/  PRMT R125, R125, 0x7632, R125 ;  /* 0x000076327d7d7816 */ /* 0x002fe2000000007d */
[----:B------:R-:W1:Y:S02]  /*33830*/  LDC R10, c[0x0][0x248] ;  /* 0x00009200ff0a7b82 */ /* 0x000e640000000800 */
[----:B------:R2:W-:Y:S01]  /*33840*/  @P4 STG.E.U16 desc[UR40][R8.64], R127 ;  /* 0x0000007f08004986 */ /* 0x0005e2000c101528 */
[----:B------:R-:W-:-:S04]  /*33850*/  LEA R6, P4, R15, R2, 0x1 ;  /* 0x000000020f067211 */ /* 0x000fc800078808ff */
[----:B------:R-:W-:Y:S01]  /*33860*/  LEA.HI.X.SX32 R7, R15, R0, 0x1, P4 ;  /* 0x000000000f077211 */ /* 0x000fe200020f0eff */
[----:B------:R-:W-:Y:S01]  /*33870*/  IMAD R11, R14, 0x2, R15 ;  /* 0x000000020e0b7824 */ /* 0x000fe200078e020f */
[----:B------:R-:W-:Y:S01]  /*33880*/  ISETP.LT.AND P2, PT, R19, UR5, !P0 ;  /* 0x0000000513007c0c */ /* 0x000fe2000c741270 */
[----:B------:R-:W1:Y:S03]  /*33890*/  LDC R12, c[0x0][0x248] ;  /* 0x00009200ff0c7b82 */ /* 0x000e660000000800 */
[C---:B----4-:R-:W-:Y:S01]  /*338a0*/  LEA R4, P6, R11.reuse, R2, 0x1 ;  /* 0x000000020b047211 */ /* 0x050fe200078c08ff */
[----:B------:R-:W-:Y:S03]  /*338b0*/  @P3 STG.E.U16 desc[UR40][R6.64], R124 ;  /* 0x0000007c06003986 */ /* 0x000fe6000c101528 */
[----:B------:R-:W-:Y:S01]  /*338c0*/  LEA.HI.X.SX32 R5, R11, R0, 0x1, P6 ;  /* 0x000000000b057211 */ /* 0x000fe200030f0eff */
[----:B------:R-:W4:Y:S04]  /*338d0*/  LDC R14, c[0x0][0x248] ;  /* 0x00009200ff0e7b82 */ /* 0x000f280000000800 */
[----:B------:R-:W-:Y:S01]  /*338e0*/  @P2 STG.E.U16 desc[UR40][R4.64], R125 ;  /* 0x0000007d04002986 */ /* 0x000fe2000c101528 */
[----:B------:R-:W-:Y:S01]  /*338f0*/  ISETP.LT.AND P5, PT, R17, UR4, !P0 ;  /* 0x0000000411007c0c */ /* 0x000fe2000c7a1270 */
[----:B------:R-:W-:Y:S01]  /*33900*/  ULDC UR4, c[0x0][0x22c] ;  /* 0x00008b0000047ab9 */ /* 0x000fe20000000800 */
[----:B0-----:R-:W-:Y:S01]  /*33910*/  IMAD R13, R20, 0x2, R11 ;  /* 0x00000002140d7824 */ /* 0x001fe200078e020b */
[----:B------:R0:W3:Y:S01]  /*33920*/  LDS.128 R16, [R3+UR7] ;  /* 0x0000000703107984 */ /* 0x0000e20008000c00 */
[----:B------:R-:W-:Y:S01]  /*33930*/  ISETP.LT.AND P4, PT, R22, UR4, !P0 ;  /* 0x0000000416007c0c */ /* 0x000fe2000c781270 */
[----:B------:R-:W-:Y:S01]  /*33940*/  ULDC UR4, c[0x0][0x22c] ;  /* 0x00008b0000047ab9 */ /* 0x000fe20000000800 */
[----:B------:R-:W-:Y:S01]  /*33950*/  PRMT R126, R126, 0x7632, R126 ;  /* 0x000076327e7e7816 */ /* 0x000fe2000000007e */
[----:B------:R-:W3:Y:S01]  /*33960*/  LDL.LU R22, [R1+0xc20] ;  /* 0x000c200001167983 */ /* 0x000ee20000300800 */
[----:B------:R-:W-:Y:S01]  /*33970*/  ISETP.LT.AND P3, PT, R23, UR4, !P0 ;  /* 0x0000000417007c0c */ /* 0x000fe2000c761270 */
[----:B------:R-:W-:Y:S01]  /*33980*/  ULDC UR4, c[0x0][0x22c] ;  /* 0x00008b0000047ab9 */ /* 0x000fe20000000800 */
[----:B------:R-:W3:Y:S01]  /*33990*/  LDC R20, c[0x0][0x248] ;  /* 0x00009200ff147b82 */ /* 0x000ee20000000800 */
[----:B------:R-:W3:Y:S01]  /*339a0*/  LDL.LU R23, [R1+0xc1c] ;  /* 0x000c1c0001177983 */ /* 0x000ee20000300800 */
[----:B--2---:R-:W-:Y:S01]  /*339b0*/  ISETP.LT.AND P2, PT, R21, UR4, !P0 ;  /* 0x0000000415007c0c */ /* 0x004fe2000c741270 */
[----:B------:R-:W-:-:S02]  /*339c0*/  ULDC UR4, c[0x0][0x22c] ;  /* 0x00008b0000047ab9 */ /* 0x000fc40000000800 */
[----:B------:R-:W2:Y:S04]  /*339d0*/  LDL.LU R21, [R1+0xc18] ;  /* 0x000c180001157983 */ /* 0x000ea80000300800 */
[----:B------:R-:W2:Y:S01]  /*339e0*/  LDL.LU R15, [R1+0xc14] ;  /* 0x000c1400010f7983 */ /* 0x000ea20000300800 */
[----:B------:R-:W-:-:S04]  /*339f0*/  LEA R8, P6, R13, R2, 0x1 ;  /* 0x000000020d087211 */ /* 0x000fc800078c08ff */
[----:B------:R-:W-:Y:S01]  /*33a00*/  LEA.HI.X.SX32 R9, R13, R0, 0x1, P6 ;  /* 0x000000000d097211 */ /* 0x000fe200030f0eff */
[----:B-1----:R-:W-:Y:S02]  /*33a10*/  IMAD R13, R10, 0x2, R13 ;  /* 0x000000020a0d7824 */ /* 0x002fe400078e020d */
[----:B------:R-:W1:Y:S02]  /*33a20*/  LDC R10, c[0x0][0x248] ;  /* 0x00009200ff0a7b82 */ /* 0x000e640000000800 */
[----:B0-----:R-:W-:Y:S01]  /*33a30*/  IMAD R3, R12, 0x2, R13 ;  /* 0x000000020c037824 */ /* 0x001fe200078e020d */
[----:B------:R-:W-:-:S05]  /*33a40*/  LEA R6, P6, R13, R2, 0x1 ;  /* 0x000000020d067211 */ /* 0x000fca00078c08ff */
[----:B------:R-:W0:Y:S01]  /*33a50*/  LDC R12, c[0x0][0x248] ;  /* 0x00009200ff0c7b82 */ /* 0x000e220000000800 */
[----:B------:R-:W-:Y:S02]  /*33a60*/  LEA.HI.X.SX32 R7, R13, R0, 0x1, P6 ;  /* 0x000000000d077211 */ /* 0x000fe400030f0eff */
[----:B------:R-:W-:Y:S02]  /*33a70*/  LEA R4, P6, R3, R2, 0x1 ;  /* 0x0000000203047211 */ /* 0x000fe400078c08ff */
[----:B------:R-:W-:Y:S01]  /*33a80*/  PRMT R127, R127, 0x7632, R127 ;  /* 0x000076327f7f7816 */ /* 0x000fe2000000007f */
[----:B------:R1:W-:Y:S01]  /*33a90*/  @P5 STG.E.U16 desc[UR40][R8.64], R126 ;  /* 0x0000007e08005986 */ /* 0x0003e2000c101528 */
[----:B------:R-:W-:Y:S01]  /*33aa0*/  LEA.HI.X.SX32 R5, R3, R0, 0x1, P6 ;  /* 0x0000000003057211 */ /* 0x000fe200030f0eff */
[----:B----4-:R-:W-:Y:S01]  /*33ab0*/  IMAD R3, R14, 0x2, R3 ;  /* 0x000000020e037824 */ /* 0x010fe200078e0203 */
[----:B---3--:R-:W-:Y:S01]  /*33ac0*/  ISETP.LT.AND P5, PT, R24, UR4, !P0 ;  /* 0x0000000418007c0c */ /* 0x008fe2000c7a1270 */
[----:B------:R-:W3:Y:S01]  /*33ad0*/  LDC R14, c[0x0][0x248] ;  /* 0x00009200ff0e7b82 */ /* 0x000ee20000000800 */
[----:B------:R-:W-:Y:S01]  /*33ae0*/  ULDC UR4, c[0x0][0x22c] ;  /* 0x00008b0000047ab9 */ /* 0x000fe20000000800 */
[----:B------:R4:W-:Y:S01]  /*33af0*/  @P4 STG.E.U16 desc[UR40][R6.64], R127 ;  /* 0x0000007f06004986 */ /* 0x0009e2000c101528 */
[----:B-1----:R-:W-:Y:S01]  /*33b00*/  IMAD R11, R10, 0x2, R3 ;  /* 0x000000020a0b7824 */ /* 0x002fe200078e0203 */
[----:B------:R-:W-:-:S04]  /*33b10*/  LEA R8, P6, R3, R2, 0x1 ;  /* 0x0000000203087211 */ /* 0x000fc800078c08ff */
[----:B------:R-:W1:Y:S01]  /*33b20*/  LDC R24, c[0x0][0x248] ;  /* 0x00009200ff187b82 */ /* 0x000e620000000800 */
[----:B------:R-:W-:Y:S02]  /*33b30*/  LEA.HI.X.SX32 R9, R3, R0, 0x1, P6 ;  /* 0x0000000003097211 */ /* 0x000fe400030f0eff */
[C---:B----4-:R-:W-:Y:S01]  /*33b40*/  LEA R6, P6, R11.reuse, R2, 0x1 ;  /* 0x000000020b067211 */ /* 0x050fe200078c08ff */
[----:B0-----:R-:W-:Y:S01]  /*33b50*/  IMAD R3, R12, 0x2, R11 ;  /* 0x000000020c037824 */ /* 0x001fe200078e020b */
[----:B------:R0:W-:Y:S02]  /*33b60*/  @P3 STG.E.U16 desc[UR40][R4.64], R16 ;  /* 0x0000001004003986 */ /* 0x0001e4000c101528 */
[----:B------:R-:W-:Y:S01]  /*33b70*/  LEA.HI.X.SX32 R7, R11, R0, 0x1, P6 ;  /* 0x000000000b077211 */ /* 0x000fe200030f0eff */
[----:B------:R-:W-:Y:S01]  /*33b80*/  IMAD R11, R20, 0x2, R3 ;  /* 0x00000002140b7824 */ /* 0x000fe200078e0203 */
[----:B------:R4:W-:Y:S04]  /*33b90*/  @P2 STG.E.U16 desc[UR40][R8.64], R17 ;  /* 0x0000001108002986 */ /* 0x0009e8000c101528 */
[----:B------:R4:W-:Y:S01]  /*33ba0*/  @P5 STG.E.U16 desc[UR40][R6.64], R18 ;  /* 0x0000001206005986 */ /* 0x0009e2000c101528 */
[----:B0-----:R-:W-:-:S02]  /*33bb0*/  LEA R4, P6, R3, R2, 0x1 ;  /* 0x0000000203047211 */ /* 0x001fc400078c08ff */
[----:B------:R-:W-:Y:S02]  /*33bc0*/  LEA R10, P5, R11, R2, 0x1 ;  /* 0x000000020b0a7211 */ /* 0x000fe400078a08ff */
[-C--:B------:R-:W-:Y:S01]  /*33bd0*/  LEA.HI.X.SX32 R5, R3, R0.reuse, 0x1, P6 ;  /* 0x0000000003057211 */ /* 0x080fe200030f0eff */
[----:B---3--:R-:W-:Y:S01]  /*33be0*/  IMAD R3, R14, 0x2, R11 ;  /* 0x000000020e037824 */ /* 0x008fe200078e020b */
[----:B------:R-:W-:Y:S02]  /*33bf0*/  PRMT R16, R16, 0x7632, R16 ;  /* 0x0000763210107816 */ /* 0x000fe40000000010 */
[----:B------:R-:W-:Y:S02]  /*33c00*/  LEA.HI.X.SX32 R11, R11, R0, 0x1, P5 ;  /* 0x000000000b0b7211 */ /* 0x000fe400028f0eff */
[----:B----4-:R-:W-:Y:S02]  /*33c10*/  PRMT R17, R17, 0x7632, R17 ;  /* 0x0000763211117816 */ /* 0x010fe40000000011 */
[----:B------:R-:W-:-:S02]  /*33c20*/  PRMT R18, R18, 0x7632, R18 ;  /* 0x0000763212127816 */ /* 0x000fc40000000012 */
[----:B------:R-:W-:Y:S01]  /*33c30*/  ISETP.LT.AND P4, PT, R22, UR4, !P0 ;  /* 0x0000000416007c0c */ /* 0x000fe2000c781270 */
[----:B------:R-:W-:Y:S01]  /*33c40*/  ULDC UR4, c[0x0][0x22c] ;  /* 0x00008b0000047ab9 */ /* 0x000fe20000000800 */
[----:B------:R-:W0:Y:S01]  /*33c50*/  LDC R22, c[0x0][0x248] ;  /* 0x00009200ff167b82 */ /* 0x000e220000000800 */
[----:B------:R-:W-:Y:S01]  /*33c60*/  ISETP.LT.AND P3, PT, R23, UR4, !P0 ;  /* 0x0000000417007c0c */ /* 0x000fe2000c761270 */
[----:B------:R-:W-:Y:S02]  /*33c70*/  ULDC UR4, c[0x0][0x22c] ;  /* 0x00008b0000047ab9 */ /* 0x000fe40000000800 */
[----:B--2---:R-:W-:Y:S01]  /*33c80*/  ISETP.LT.AND P2, PT, R21, UR4, !P0 ;  /* 0x0000000415007c0c */ /* 0x004fe2000c741270 */
[----:B------:R-:W-:-:S06]  /*33c90*/  ULDC UR4, c[0x0][0x22c] ;  /* 0x00008b0000047ab9 */ /* 0x000fcc0000000800 */
[----:B------:R2:W-:Y:S01]  /*33ca0*/  @P4 STG.E.U16 desc[UR40][R4.64], R19 ;  /* 0x0000001304004986 */ /* 0x0005e2000c101528 */
[----:B------:R-:W-:Y:S02]  /*33cb0*/  ISETP.LT.AND P0, PT, R15, UR4, !P0 ;  /* 0x000000040f007c0c */ /* 0x000fe4000c701270 */
[C---:B------:R-:W-:Y:S01]  /*33cc0*/  LEA R8, P4, R3.reuse, R2, 0x1 ;  /* 0x0000000203087211 */ /* 0x040fe200078808ff */
[----:B------:R2:W-:Y:S01]  /*33cd0*/  @P3 STG.E.U16 desc[UR40][R10.64], R16 ;  /* 0x000000100a003986 */ /* 0x0005e2000c101528 */
[----:B0-----:R-:W-:Y:S02]  /*33ce0*/  IMAD R13, R22, 0x2, R3 ;  /* 0x00000002160d7824 */ /* 0x001fe400078e0203 */
[----:B------:R-:W-:-:S03]  /*33cf0*/  LEA.HI.X.SX32 R9, R3, R0, 0x1, P4 ;  /* 0x0000000003097211 */ /* 0x000fc600020f0eff */
[----:B------:R-:W-:Y:S01]  /*33d00*/  LEA R6, P3, R13, R2, 0x1 ;  /* 0x000000020d067211 */ /* 0x000fe200078608ff */
[----:B-1----:R-:W-:-:S03]  /*33d10*/  IMAD R15, R24, 0x2, R13 ;  /* 0x00000002180f7824 */ /* 0x002fc600078e020d */
[----:B------:R-:W-:Y:S01]  /*33d20*/  LEA.HI.X.SX32 R7, R13, R0, 0x1, P3 ;  /* 0x000000000d077211 */ /* 0x000fe200018f0eff */
[----:B------:R2:W-:Y:S01]  /*33d30*/  @P2 STG.E.U16 desc[UR40][R8.64], R17 ;  /* 0x0000001108002986 */ /* 0x0005e2000c101528 */
[----:B------:R-:W-:-:S03]  /*33d40*/  LEA R2, P3, R15, R2, 0x1 ;  /* 0x000000020f027211 */ /* 0x000fc600078608ff */
[----:B------:R2:W-:Y:S01]  /*33d50*/  @P0 STG.E.U16 desc[UR40][R6.64], R18 ;  /* 0x0000001206000986 */ /* 0x0005e2000c101528 */
[----:B------:R-:W-:Y:S01]  /*33d60*/  LEA.HI.X.SX32 R3, R15, R0, 0x1, P3 ;  /* 0x000000000f037211 */ /* 0x000fe200018f0eff */
[----:B------:R-:W-:Y:S08]  /*33d70*/  @!P1 EXIT ;  /* 0x000000000000994d */ /* 0x000ff00003800000 */
[----:B--2---:R-:W-:-:S05]  /*33d80*/  PRMT R19, R19, 0x7632, R19 ;  /* 0x0000763213137816 */ /* 0x004fca0000000013 */
[----:B------:R-:W-:Y:S01]  /*33d90*/  STG.E.U16 desc[UR40][R2.64], R19 ;  /* 0x0000001302007986 */ /* 0x000fe2000c101528 */
[----:B------:R-:W-:Y:S05]  /*33da0*/  EXIT ;  /* 0x000000000000794d */ /* 0x000fea0003800000 */
.L_x_2:
[----:B------:R-:W-:-:S00]  /*33db0*/  BRA `(.L_x_2) ;  /* 0xfffffffc00fc7947 */ /* 0x000fc0000383ffff */
[----:B------:R-:W-:-:S00]  /*33dc0*/  NOP ;  /* 0x0000000000007918 */ /* 0x000fc00000000000 */
        /* <DEDUP_REMOVED lines=11> */
.L_x_3:


//--------------------- .nv.shared.matmul_kernel  --------------------------
	.section	.nv.shared.matmul_kernel,"aw",@nobits
	.sectionflags	@""
	.align	16
	.zero		1024


//--------------------- .nv.shared.reserved.0     --------------------------
	.section	.nv.shared.reserved.0,"aw",@nobits
	.weak		__nv_reservedSMEM_offset_0_alias
	.size		__nv_reservedSMEM_offset_0_alias, 0, 0
	.other		__nv_reservedSMEM_offset_0_alias,@"STO_CUDA_RESERVED_SHARED STV_DEFAULT"
__nv_reservedSMEM_offset_0_alias:
	.zero		0


//--------------------- .nv.constant0.matmul_kernel --------------------------
	.section	.nv.constant0.matmul_kernel,"a",@progbits
	.sectionflags	@""
	.align	4
.nv.constant0.matmul_kernel:
	.zero		608


//--------------------- SYMBOLS --------------------------

	.type		.nv.reservedSmem.offset0,@object
	.size		.nv.reservedSmem.offset0,0x4
